//
// Generated by NVIDIA NVVM Compiler
//
// Compiler Build ID: CL-36424714
// Cuda compilation tools, release 13.0, V13.0.88
// Based on NVVM 20.0.0
//

.version 9.0
.target sm_100
.address_size 64

	// .globl	_Z17gpu_process_imagePhS_
.extern .func  (.param .b32 func_retval0) vprintf
(
	.param .b64 vprintf_param_0,
	.param .b64 vprintf_param_1
)
;
.shared .align 4 .u32 _ZZ7arr_minPiiE9SharedMin;
// _ZZ17gpu_process_imagePhS_E9histogram has been demoted
// _ZZ17gpu_process_imagePhS_E8hist_min has been demoted
// _ZZ17gpu_process_imagePhS_E3map has been demoted
// _ZZ20gpu_process_image_pcPvS_P5tbMemE9histogram has been demoted
// _ZZ20gpu_process_image_pcPvS_P5tbMemE8hist_min has been demoted
// _ZZ20gpu_process_image_pcPvS_P5tbMemE4stop has been demoted
// _ZZ20gpu_process_image_pcPvS_P5tbMemE3map has been demoted
// _ZZ21gpu_process_image_pc2PVvS0_E9histogram has been demoted
// _ZZ21gpu_process_image_pc2PVvS0_E8hist_min has been demoted
// _ZZ21gpu_process_image_pc2PVvS0_E3map has been demoted
.global .align 1 .b8 $str[21] = {71, 80, 85, 32, 115, 101, 110, 100, 105, 110, 103, 32, 106, 111, 98, 32, 35, 37, 100, 10};

.visible .entry _Z17gpu_process_imagePhS_(
	.param .u64 .ptr .align 1 _Z17gpu_process_imagePhS__param_0,
	.param .u64 .ptr .align 1 _Z17gpu_process_imagePhS__param_1
)
{
	.reg .pred 	%p<44>;
	.reg .b16 	%rs<11>;
	.reg .b32 	%r<190>;
	.reg .b32 	%f<5>;
	.reg .b64 	%rd<38>;
	// demoted variable
	.shared .align 4 .b8 _ZZ17gpu_process_imagePhS_E9histogram[1024];
	// demoted variable
	.shared .align 4 .b8 _ZZ17gpu_process_imagePhS_E8hist_min[1024];
	// demoted variable
	.shared .align 1 .b8 _ZZ17gpu_process_imagePhS_E3map[256];
	ld.param.u64 	%rd10, [_Z17gpu_process_imagePhS__param_0];
	ld.param.u64 	%rd11, [_Z17gpu_process_imagePhS__param_1];
	cvta.to.global.u64 	%rd1, %rd11;
	cvta.to.global.u64 	%rd2, %rd10;
	mov.u32 	%r189, %tid.x;
	setp.gt.u32 	%p2, %r189, 255;
	shl.b32 	%r82, %r189, 2;
	mov.u32 	%r83, _ZZ17gpu_process_imagePhS_E9histogram;
	add.s32 	%r2, %r83, %r82;
	@%p2 bra 	$L__BB0_2;
	mov.b32 	%r84, 0;
	st.shared.u32 	[%r2], %r84;
$L__BB0_2:
	bar.sync 	0;
	mov.u32 	%r3, %ntid.x;
	add.s32 	%r85, %r189, %r3;
	max.u32 	%r86, %r85, 1024;
	setp.lt.u32 	%p3, %r85, 1024;
	selp.u32 	%r87, 1, 0, %p3;
	add.s32 	%r88, %r85, %r87;
	sub.s32 	%r89, %r86, %r88;
	div.u32 	%r90, %r89, %r3;
	add.s32 	%r4, %r90, %r87;
	add.s32 	%r91, %r4, 1;
	and.b32  	%r5, %r91, 3;
	and.b32  	%r6, %r4, 3;
	setp.eq.s32 	%p4, %r6, 3;
	mov.u32 	%r174, %r189;
	@%p4 bra 	$L__BB0_5;
	cvt.u64.u32 	%rd12, %r189;
	add.s64 	%rd36, %rd2, %rd12;
	neg.s32 	%r169, %r5;
	mad.lo.s32 	%r174, %r3, %r5, %r189;
	cvt.u64.u32 	%rd13, %r3;
$L__BB0_4:
	.pragma "nounroll";
	ld.global.u8 	%rs1, [%rd36];
	mul.wide.u16 	%r92, %rs1, 4;
	add.s32 	%r94, %r83, %r92;
	atom.shared.add.u32 	%r95, [%r94], 1;
	add.s64 	%rd36, %rd36, %rd13;
	add.s32 	%r169, %r169, 1;
	setp.ne.s32 	%p5, %r169, 0;
	@%p5 bra 	$L__BB0_4;
$L__BB0_5:
	setp.lt.u32 	%p6, %r4, 3;
	@%p6 bra 	$L__BB0_8;
	shl.b32 	%r96, %r3, 1;
	add.s32 	%r173, %r174, %r96;
	shl.b32 	%r13, %r3, 2;
	mad.lo.s32 	%r172, %r3, 3, %r174;
	add.s32 	%r171, %r3, %r174;
$L__BB0_7:
	cvt.u64.u32 	%rd14, %r174;
	add.s64 	%rd15, %rd2, %rd14;
	ld.global.u8 	%rs2, [%rd15];
	mul.wide.u16 	%r97, %rs2, 4;
	add.s32 	%r99, %r83, %r97;
	atom.shared.add.u32 	%r100, [%r99], 1;
	add.s32 	%r101, %r174, %r3;
	cvt.u64.u32 	%rd16, %r171;
	add.s64 	%rd17, %rd2, %rd16;
	ld.global.u8 	%rs3, [%rd17];
	mul.wide.u16 	%r102, %rs3, 4;
	add.s32 	%r103, %r83, %r102;
	atom.shared.add.u32 	%r104, [%r103], 1;
	add.s32 	%r105, %r101, %r3;
	cvt.u64.u32 	%rd18, %r173;
	add.s64 	%rd19, %rd2, %rd18;
	ld.global.u8 	%rs4, [%rd19];
	mul.wide.u16 	%r106, %rs4, 4;
	add.s32 	%r107, %r83, %r106;
	atom.shared.add.u32 	%r108, [%r107], 1;
	add.s32 	%r109, %r105, %r3;
	cvt.u64.u32 	%rd20, %r172;
	add.s64 	%rd21, %rd2, %rd20;
	ld.global.u8 	%rs5, [%rd21];
	mul.wide.u16 	%r110, %rs5, 4;
	add.s32 	%r111, %r83, %r110;
	atom.shared.add.u32 	%r112, [%r111], 1;
	add.s32 	%r174, %r109, %r3;
	add.s32 	%r173, %r173, %r13;
	add.s32 	%r172, %r172, %r13;
	add.s32 	%r171, %r171, %r13;
	setp.lt.u32 	%p7, %r174, 1024;
	@%p7 bra 	$L__BB0_7;
$L__BB0_8:
	bar.sync 	0;
	setp.lt.u32 	%p8, %r3, 2;
	@%p8 bra 	$L__BB0_15;
	min.u32 	%r24, %r3, 256;
	mov.b32 	%r175, 1;
$L__BB0_10:
	setp.lt.u32 	%p9, %r189, 256;
	setp.ge.u32 	%p10, %r189, %r175;
	and.pred  	%p1, %p9, %p10;
	not.pred 	%p11, %p1;
	@%p11 bra 	$L__BB0_12;
	sub.s32 	%r115, %r189, %r175;
	shl.b32 	%r116, %r115, 2;
	add.s32 	%r118, %r83, %r116;
	ld.shared.u32 	%r177, [%r118];
$L__BB0_12:
	bar.sync 	0;
	@%p11 bra 	$L__BB0_14;
	ld.shared.u32 	%r119, [%r2];
	add.s32 	%r120, %r119, %r177;
	st.shared.u32 	[%r2], %r120;
$L__BB0_14:
	bar.sync 	0;
	shl.b32 	%r175, %r175, 1;
	setp.lt.u32 	%p13, %r175, %r24;
	@%p13 bra 	$L__BB0_10;
$L__BB0_15:
	setp.gt.u32 	%p14, %r189, 255;
	@%p14 bra 	$L__BB0_17;
	ld.shared.u32 	%r121, [%r2];
	mov.u32 	%r123, _ZZ17gpu_process_imagePhS_E8hist_min;
	add.s32 	%r124, %r123, %r82;
	st.shared.u32 	[%r124], %r121;
$L__BB0_17:
	bar.sync 	0;
	div.u32 	%r126, 255, %r3;
	add.s32 	%r30, %r126, 1;
	and.b32  	%r31, %r30, 3;
	setp.gt.u32 	%p15, %r3, 85;
	mov.b32 	%r180, 0;
	@%p15 bra 	$L__BB0_40;
	and.b32  	%r32, %r30, 508;
	mov.b32 	%r180, 0;
	mov.u32 	%r179, %r180;
$L__BB0_19:
	add.s32 	%r35, %r180, %r189;
	setp.gt.u32 	%p16, %r35, 255;
	@%p16 bra 	$L__BB0_24;
	shl.b32 	%r128, %r35, 2;
	mov.u32 	%r129, _ZZ17gpu_process_imagePhS_E8hist_min;
	add.s32 	%r36, %r129, %r128;
	ld.shared.u32 	%r37, [%r36];
	setp.lt.s32 	%p17, %r37, 1;
	@%p17 bra 	$L__BB0_24;
	neg.s32 	%r130, %r180;
	setp.eq.s32 	%p18, %r130, %r189;
	@%p18 bra 	$L__BB0_23;
	ld.shared.u32 	%r131, [%r36+-4];
	setp.ne.s32 	%p19, %r131, 0;
	@%p19 bra 	$L__BB0_24;
$L__BB0_23:
	st.shared.u32 	[_ZZ7arr_minPiiE9SharedMin], %r37;
$L__BB0_24:
	bar.sync 	0;
	add.s32 	%r38, %r180, %r3;
	add.s32 	%r39, %r35, %r3;
	setp.gt.u32 	%p20, %r39, 255;
	@%p20 bra 	$L__BB0_29;
	shl.b32 	%r132, %r39, 2;
	mov.u32 	%r133, _ZZ17gpu_process_imagePhS_E8hist_min;
	add.s32 	%r40, %r133, %r132;
	ld.shared.u32 	%r41, [%r40];
	setp.lt.s32 	%p21, %r41, 1;
	@%p21 bra 	$L__BB0_29;
	neg.s32 	%r134, %r38;
	setp.eq.s32 	%p22, %r134, %r189;
	@%p22 bra 	$L__BB0_28;
	ld.shared.u32 	%r135, [%r40+-4];
	setp.ne.s32 	%p23, %r135, 0;
	@%p23 bra 	$L__BB0_29;
$L__BB0_28:
	st.shared.u32 	[_ZZ7arr_minPiiE9SharedMin], %r41;
$L__BB0_29:
	bar.sync 	0;
	add.s32 	%r42, %r38, %r3;
	add.s32 	%r43, %r39, %r3;
	setp.gt.u32 	%p24, %r43, 255;
	@%p24 bra 	$L__BB0_34;
	shl.b32 	%r136, %r43, 2;
	mov.u32 	%r137, _ZZ17gpu_process_imagePhS_E8hist_min;
	add.s32 	%r44, %r137, %r136;
	ld.shared.u32 	%r45, [%r44];
	setp.lt.s32 	%p25, %r45, 1;
	@%p25 bra 	$L__BB0_34;
	neg.s32 	%r138, %r42;
	setp.eq.s32 	%p26, %r138, %r189;
	@%p26 bra 	$L__BB0_33;
	ld.shared.u32 	%r139, [%r44+-4];
	setp.ne.s32 	%p27, %r139, 0;
	@%p27 bra 	$L__BB0_34;
$L__BB0_33:
	st.shared.u32 	[_ZZ7arr_minPiiE9SharedMin], %r45;
$L__BB0_34:
	bar.sync 	0;
	add.s32 	%r46, %r42, %r3;
	add.s32 	%r47, %r43, %r3;
	setp.gt.u32 	%p28, %r47, 255;
	@%p28 bra 	$L__BB0_39;
	shl.b32 	%r140, %r47, 2;
	mov.u32 	%r141, _ZZ17gpu_process_imagePhS_E8hist_min;
	add.s32 	%r48, %r141, %r140;
	ld.shared.u32 	%r49, [%r48];
	setp.lt.s32 	%p29, %r49, 1;
	@%p29 bra 	$L__BB0_39;
	neg.s32 	%r142, %r46;
	setp.eq.s32 	%p30, %r142, %r189;
	@%p30 bra 	$L__BB0_38;
	ld.shared.u32 	%r143, [%r48+-4];
	setp.ne.s32 	%p31, %r143, 0;
	@%p31 bra 	$L__BB0_39;
$L__BB0_38:
	st.shared.u32 	[_ZZ7arr_minPiiE9SharedMin], %r49;
$L__BB0_39:
	bar.sync 	0;
	add.s32 	%r180, %r46, %r3;
	add.s32 	%r179, %r179, 4;
	setp.ne.s32 	%p32, %r179, %r32;
	@%p32 bra 	$L__BB0_19;
$L__BB0_40:
	setp.eq.s32 	%p33, %r31, 0;
	@%p33 bra 	$L__BB0_48;
	add.s32 	%r182, %r189, %r180;
	shl.b32 	%r183, %r182, 2;
	shl.b32 	%r55, %r3, 2;
	neg.s32 	%r181, %r31;
$L__BB0_42:
	.pragma "nounroll";
	setp.gt.u32 	%p34, %r182, 255;
	@%p34 bra 	$L__BB0_47;
	mov.u32 	%r144, _ZZ17gpu_process_imagePhS_E8hist_min;
	add.s32 	%r60, %r144, %r183;
	ld.shared.u32 	%r61, [%r60];
	setp.lt.s32 	%p35, %r61, 1;
	@%p35 bra 	$L__BB0_47;
	setp.eq.s32 	%p36, %r183, 0;
	@%p36 bra 	$L__BB0_46;
	ld.shared.u32 	%r145, [%r60+-4];
	setp.ne.s32 	%p37, %r145, 0;
	@%p37 bra 	$L__BB0_47;
$L__BB0_46:
	st.shared.u32 	[_ZZ7arr_minPiiE9SharedMin], %r61;
$L__BB0_47:
	bar.sync 	0;
	add.s32 	%r183, %r183, %r55;
	add.s32 	%r182, %r182, %r3;
	add.s32 	%r181, %r181, 1;
	setp.ne.s32 	%p38, %r181, 0;
	@%p38 bra 	$L__BB0_42;
$L__BB0_48:
	setp.gt.u32 	%p39, %r189, 255;
	@%p39 bra 	$L__BB0_50;
	ld.shared.u32 	%r146, [_ZZ7arr_minPiiE9SharedMin];
	ld.shared.u32 	%r147, [%r2];
	sub.s32 	%r148, %r147, %r146;
	cvt.rn.f32.s32 	%f1, %r148;
	sub.s32 	%r149, 1024, %r146;
	cvt.rn.f32.s32 	%f2, %r149;
	div.rn.f32 	%f3, %f1, %f2;
	mul.f32 	%f4, %f3, 0f437F0000;
	cvt.rzi.s32.f32 	%r150, %f4;
	mov.u32 	%r151, _ZZ17gpu_process_imagePhS_E3map;
	add.s32 	%r152, %r151, %r189;
	st.shared.u8 	[%r152], %r150;
$L__BB0_50:
	setp.eq.s32 	%p40, %r6, 3;
	bar.sync 	0;
	@%p40 bra 	$L__BB0_53;
	cvt.u64.u32 	%rd37, %r189;
	cvt.u64.u32 	%rd7, %r3;
	neg.s32 	%r184, %r5;
	mov.u32 	%r154, _ZZ17gpu_process_imagePhS_E3map;
$L__BB0_52:
	.pragma "nounroll";
	add.s64 	%rd22, %rd2, %rd37;
	ld.global.u8 	%r153, [%rd22];
	add.s32 	%r155, %r154, %r153;
	ld.shared.u8 	%rs6, [%r155];
	add.s64 	%rd23, %rd1, %rd37;
	st.global.u8 	[%rd23], %rs6;
	add.s64 	%rd37, %rd37, %rd7;
	cvt.u32.u64 	%r189, %rd37;
	add.s32 	%r184, %r184, 1;
	setp.ne.s32 	%p41, %r184, 0;
	@%p41 bra 	$L__BB0_52;
$L__BB0_53:
	setp.lt.u32 	%p42, %r4, 3;
	@%p42 bra 	$L__BB0_56;
	shl.b32 	%r156, %r3, 1;
	add.s32 	%r188, %r189, %r156;
	shl.b32 	%r71, %r3, 2;
	mad.lo.s32 	%r187, %r3, 3, %r189;
	add.s32 	%r186, %r3, %r189;
$L__BB0_55:
	cvt.u64.u32 	%rd24, %r189;
	add.s64 	%rd25, %rd2, %rd24;
	ld.global.u8 	%r157, [%rd25];
	mov.u32 	%r158, _ZZ17gpu_process_imagePhS_E3map;
	add.s32 	%r159, %r158, %r157;
	ld.shared.u8 	%rs7, [%r159];
	add.s64 	%rd26, %rd1, %rd24;
	st.global.u8 	[%rd26], %rs7;
	add.s32 	%r160, %r189, %r3;
	cvt.u64.u32 	%rd27, %r186;
	add.s64 	%rd28, %rd2, %rd27;
	ld.global.u8 	%r161, [%rd28];
	add.s32 	%r162, %r158, %r161;
	ld.shared.u8 	%rs8, [%r162];
	add.s64 	%rd29, %rd1, %rd27;
	st.global.u8 	[%rd29], %rs8;
	add.s32 	%r163, %r160, %r3;
	cvt.u64.u32 	%rd30, %r188;
	add.s64 	%rd31, %rd2, %rd30;
	ld.global.u8 	%r164, [%rd31];
	add.s32 	%r165, %r158, %r164;
	ld.shared.u8 	%rs9, [%r165];
	add.s64 	%rd32, %rd1, %rd30;
	st.global.u8 	[%rd32], %rs9;
	add.s32 	%r166, %r163, %r3;
	cvt.u64.u32 	%rd33, %r187;
	add.s64 	%rd34, %rd2, %rd33;
	ld.global.u8 	%r167, [%rd34];
	add.s32 	%r168, %r158, %r167;
	ld.shared.u8 	%rs10, [%r168];
	add.s64 	%rd35, %rd1, %rd33;
	st.global.u8 	[%rd35], %rs10;
	add.s32 	%r189, %r166, %r3;
	add.s32 	%r188, %r188, %r71;
	add.s32 	%r187, %r187, %r71;
	add.s32 	%r186, %r186, %r71;
	setp.lt.u32 	%p43, %r189, 1024;
	@%p43 bra 	$L__BB0_55;
$L__BB0_56:
	ret;

}
	// .globl	_Z20gpu_process_image_pcPvS_P5tbMem
.visible .entry _Z20gpu_process_image_pcPvS_P5tbMem(
	.param .u64 .ptr .align 1 _Z20gpu_process_image_pcPvS_P5tbMem_param_0,
	.param .u64 .ptr .align 1 _Z20gpu_process_image_pcPvS_P5tbMem_param_1,
	.param .u64 .ptr .align 1 _Z20gpu_process_image_pcPvS_P5tbMem_param_2
)
{
	.local .align 8 .b8 	__local_depot1[2056];
	.reg .b64 	%SP;
	.reg .b64 	%SPL;
	.reg .pred 	%p<66>;
	.reg .b16 	%rs<2073>;
	.reg .b32 	%r<196>;
	.reg .b32 	%f<5>;
	.reg .b64 	%rd<72>;
	// demoted variable
	.shared .align 4 .b8 _ZZ20gpu_process_image_pcPvS_P5tbMemE9histogram[1024];
	// demoted variable
	.shared .align 4 .b8 _ZZ20gpu_process_image_pcPvS_P5tbMemE8hist_min[1024];
	// demoted variable
	.shared .align 1 .u8 _ZZ20gpu_process_image_pcPvS_P5tbMemE4stop;
	// demoted variable
	.shared .align 1 .b8 _ZZ20gpu_process_image_pcPvS_P5tbMemE3map[256];
	mov.u64 	%SPL, __local_depot1;
	cvta.local.u64 	%SP, %SPL;
	ld.param.u64 	%rd18, [_Z20gpu_process_image_pcPvS_P5tbMem_param_0];
	ld.param.u64 	%rd19, [_Z20gpu_process_image_pcPvS_P5tbMem_param_1];
	ld.param.u64 	%rd20, [_Z20gpu_process_image_pcPvS_P5tbMem_param_2];
	cvta.to.global.u64 	%rd21, %rd20;
	cvta.to.global.u64 	%rd1, %rd19;
	cvta.to.global.u64 	%rd2, %rd18;
	add.u64 	%rd3, %SPL, 0;
	add.u64 	%rd23, %SP, 2048;
	add.u64 	%rd4, %SPL, 2048;
	mov.u32 	%r1, %tid.x;
	mov.u32 	%r61, %ctaid.x;
	ld.global.u32 	%r62, [%rd2+8];
	mul.wide.s32 	%rd24, %r62, 1028;
	add.s64 	%rd5, %rd2, %rd24;
	ld.global.u32 	%r63, [%rd1+8];
	mul.wide.s32 	%rd25, %r63, 1028;
	add.s64 	%rd6, %rd1, %rd25;
	mul.wide.u32 	%rd26, %r61, 2048;
	add.s64 	%rd27, %rd21, %rd26;
	ld.global.u8 	%rs1, [%rd27+2047];
	ld.global.u8 	%rs2, [%rd27+2046];
	ld.global.u8 	%rs3, [%rd27+2045];
	ld.global.u8 	%rs4, [%rd27+2044];
	ld.global.u8 	%rs5, [%rd27+2043];
	ld.global.u8 	%rs6, [%rd27+2042];
	ld.global.u8 	%rs7, [%rd27+2041];
	ld.global.u8 	%rs8, [%rd27+2040];
	ld.global.u8 	%rs9, [%rd27+2039];
	ld.global.u8 	%rs10, [%rd27+2038];
	ld.global.u8 	%rs11, [%rd27+2037];
	ld.global.u8 	%rs12, [%rd27+2036];
	ld.global.u8 	%rs13, [%rd27+2035];
	ld.global.u8 	%rs14, [%rd27+2034];
	ld.global.u8 	%rs15, [%rd27+2033];
	ld.global.u8 	%rs16, [%rd27+2032];
	ld.global.u8 	%rs17, [%rd27+2031];
	ld.global.u8 	%rs18, [%rd27+2030];
	ld.global.u8 	%rs19, [%rd27+2029];
	ld.global.u8 	%rs20, [%rd27+2028];
	ld.global.u8 	%rs21, [%rd27+2027];
	ld.global.u8 	%rs22, [%rd27+2026];
	ld.global.u8 	%rs23, [%rd27+2025];
	ld.global.u8 	%rs24, [%rd27+2024];
	ld.global.u8 	%rs25, [%rd27+2023];
	ld.global.u8 	%rs26, [%rd27+2022];
	ld.global.u8 	%rs27, [%rd27+2021];
	ld.global.u8 	%rs28, [%rd27+2020];
	ld.global.u8 	%rs29, [%rd27+2019];
	ld.global.u8 	%rs30, [%rd27+2018];
	ld.global.u8 	%rs31, [%rd27+2017];
	ld.global.u8 	%rs32, [%rd27+2016];
	ld.global.u8 	%rs33, [%rd27+2015];
	ld.global.u8 	%rs34, [%rd27+2014];
	ld.global.u8 	%rs35, [%rd27+2013];
	ld.global.u8 	%rs36, [%rd27+2012];
	ld.global.u8 	%rs37, [%rd27+2011];
	ld.global.u8 	%rs38, [%rd27+2010];
	ld.global.u8 	%rs39, [%rd27+2009];
	ld.global.u8 	%rs40, [%rd27+2008];
	ld.global.u8 	%rs41, [%rd27+2007];
	ld.global.u8 	%rs42, [%rd27+2006];
	ld.global.u8 	%rs43, [%rd27+2005];
	ld.global.u8 	%rs44, [%rd27+2004];
	ld.global.u8 	%rs45, [%rd27+2003];
	ld.global.u8 	%rs46, [%rd27+2002];
	ld.global.u8 	%rs47, [%rd27+2001];
	ld.global.u8 	%rs48, [%rd27+2000];
	ld.global.u8 	%rs49, [%rd27+1999];
	ld.global.u8 	%rs50, [%rd27+1998];
	ld.global.u8 	%rs51, [%rd27+1997];
	ld.global.u8 	%rs52, [%rd27+1996];
	ld.global.u8 	%rs53, [%rd27+1995];
	ld.global.u8 	%rs54, [%rd27+1994];
	ld.global.u8 	%rs55, [%rd27+1993];
	ld.global.u8 	%rs56, [%rd27+1992];
	ld.global.u8 	%rs57, [%rd27+1991];
	ld.global.u8 	%rs58, [%rd27+1990];
	ld.global.u8 	%rs59, [%rd27+1989];
	ld.global.u8 	%rs60, [%rd27+1988];
	ld.global.u8 	%rs61, [%rd27+1987];
	ld.global.u8 	%rs62, [%rd27+1986];
	ld.global.u8 	%rs63, [%rd27+1985];
	ld.global.u8 	%rs64, [%rd27+1984];
	ld.global.u8 	%rs65, [%rd27+1983];
	ld.global.u8 	%rs66, [%rd27+1982];
	ld.global.u8 	%rs67, [%rd27+1981];
	ld.global.u8 	%rs68, [%rd27+1980];
	ld.global.u8 	%rs69, [%rd27+1979];
	ld.global.u8 	%rs70, [%rd27+1978];
	ld.global.u8 	%rs71, [%rd27+1977];
	ld.global.u8 	%rs72, [%rd27+1976];
	ld.global.u8 	%rs73, [%rd27+1975];
	ld.global.u8 	%rs74, [%rd27+1974];
	ld.global.u8 	%rs75, [%rd27+1973];
	ld.global.u8 	%rs76, [%rd27+1972];
	ld.global.u8 	%rs77, [%rd27+1971];
	ld.global.u8 	%rs78, [%rd27+1970];
	ld.global.u8 	%rs79, [%rd27+1969];
	ld.global.u8 	%rs80, [%rd27+1968];
	ld.global.u8 	%rs81, [%rd27+1967];
	ld.global.u8 	%rs82, [%rd27+1966];
	ld.global.u8 	%rs83, [%rd27+1965];
	ld.global.u8 	%rs84, [%rd27+1964];
	ld.global.u8 	%rs85, [%rd27+1963];
	ld.global.u8 	%rs86, [%rd27+1962];
	ld.global.u8 	%rs87, [%rd27+1961];
	ld.global.u8 	%rs88, [%rd27+1960];
	ld.global.u8 	%rs89, [%rd27+1959];
	ld.global.u8 	%rs90, [%rd27+1958];
	ld.global.u8 	%rs91, [%rd27+1957];
	ld.global.u8 	%rs92, [%rd27+1956];
	ld.global.u8 	%rs93, [%rd27+1955];
	ld.global.u8 	%rs94, [%rd27+1954];
	ld.global.u8 	%rs95, [%rd27+1953];
	ld.global.u8 	%rs96, [%rd27+1952];
	ld.global.u8 	%rs97, [%rd27+1951];
	ld.global.u8 	%rs98, [%rd27+1950];
	ld.global.u8 	%rs99, [%rd27+1949];
	ld.global.u8 	%rs100, [%rd27+1948];
	ld.global.u8 	%rs101, [%rd27+1947];
	ld.global.u8 	%rs102, [%rd27+1946];
	ld.global.u8 	%rs103, [%rd27+1945];
	ld.global.u8 	%rs104, [%rd27+1944];
	ld.global.u8 	%rs105, [%rd27+1943];
	ld.global.u8 	%rs106, [%rd27+1942];
	ld.global.u8 	%rs107, [%rd27+1941];
	ld.global.u8 	%rs108, [%rd27+1940];
	ld.global.u8 	%rs109, [%rd27+1939];
	ld.global.u8 	%rs110, [%rd27+1938];
	ld.global.u8 	%rs111, [%rd27+1937];
	ld.global.u8 	%rs112, [%rd27+1936];
	ld.global.u8 	%rs113, [%rd27+1935];
	ld.global.u8 	%rs114, [%rd27+1934];
	ld.global.u8 	%rs115, [%rd27+1933];
	ld.global.u8 	%rs116, [%rd27+1932];
	ld.global.u8 	%rs117, [%rd27+1931];
	ld.global.u8 	%rs118, [%rd27+1930];
	ld.global.u8 	%rs119, [%rd27+1929];
	ld.global.u8 	%rs120, [%rd27+1928];
	ld.global.u8 	%rs121, [%rd27+1927];
	ld.global.u8 	%rs122, [%rd27+1926];
	ld.global.u8 	%rs123, [%rd27+1925];
	ld.global.u8 	%rs124, [%rd27+1924];
	ld.global.u8 	%rs125, [%rd27+1923];
	ld.global.u8 	%rs126, [%rd27+1922];
	ld.global.u8 	%rs127, [%rd27+1921];
	ld.global.u8 	%rs128, [%rd27+1920];
	ld.global.u8 	%rs129, [%rd27+1919];
	ld.global.u8 	%rs130, [%rd27+1918];
	ld.global.u8 	%rs131, [%rd27+1917];
	ld.global.u8 	%rs132, [%rd27+1916];
	ld.global.u8 	%rs133, [%rd27+1915];
	ld.global.u8 	%rs134, [%rd27+1914];
	ld.global.u8 	%rs135, [%rd27+1913];
	ld.global.u8 	%rs136, [%rd27+1912];
	ld.global.u8 	%rs137, [%rd27+1911];
	ld.global.u8 	%rs138, [%rd27+1910];
	ld.global.u8 	%rs139, [%rd27+1909];
	ld.global.u8 	%rs140, [%rd27+1908];
	ld.global.u8 	%rs141, [%rd27+1907];
	ld.global.u8 	%rs142, [%rd27+1906];
	ld.global.u8 	%rs143, [%rd27+1905];
	ld.global.u8 	%rs144, [%rd27+1904];
	ld.global.u8 	%rs145, [%rd27+1903];
	ld.global.u8 	%rs146, [%rd27+1902];
	ld.global.u8 	%rs147, [%rd27+1901];
	ld.global.u8 	%rs148, [%rd27+1900];
	ld.global.u8 	%rs149, [%rd27+1899];
	ld.global.u8 	%rs150, [%rd27+1898];
	ld.global.u8 	%rs151, [%rd27+1897];
	ld.global.u8 	%rs152, [%rd27+1896];
	ld.global.u8 	%rs153, [%rd27+1895];
	ld.global.u8 	%rs154, [%rd27+1894];
	ld.global.u8 	%rs155, [%rd27+1893];
	ld.global.u8 	%rs156, [%rd27+1892];
	ld.global.u8 	%rs157, [%rd27+1891];
	ld.global.u8 	%rs158, [%rd27+1890];
	ld.global.u8 	%rs159, [%rd27+1889];
	ld.global.u8 	%rs160, [%rd27+1888];
	ld.global.u8 	%rs161, [%rd27+1887];
	ld.global.u8 	%rs162, [%rd27+1886];
	ld.global.u8 	%rs163, [%rd27+1885];
	ld.global.u8 	%rs164, [%rd27+1884];
	ld.global.u8 	%rs165, [%rd27+1883];
	ld.global.u8 	%rs166, [%rd27+1882];
	ld.global.u8 	%rs167, [%rd27+1881];
	ld.global.u8 	%rs168, [%rd27+1880];
	ld.global.u8 	%rs169, [%rd27+1879];
	ld.global.u8 	%rs170, [%rd27+1878];
	ld.global.u8 	%rs171, [%rd27+1877];
	ld.global.u8 	%rs172, [%rd27+1876];
	ld.global.u8 	%rs173, [%rd27+1875];
	ld.global.u8 	%rs174, [%rd27+1874];
	ld.global.u8 	%rs175, [%rd27+1873];
	ld.global.u8 	%rs176, [%rd27+1872];
	ld.global.u8 	%rs177, [%rd27+1871];
	ld.global.u8 	%rs178, [%rd27+1870];
	ld.global.u8 	%rs179, [%rd27+1869];
	ld.global.u8 	%rs180, [%rd27+1868];
	ld.global.u8 	%rs181, [%rd27+1867];
	ld.global.u8 	%rs182, [%rd27+1866];
	ld.global.u8 	%rs183, [%rd27+1865];
	ld.global.u8 	%rs184, [%rd27+1864];
	ld.global.u8 	%rs185, [%rd27+1863];
	ld.global.u8 	%rs186, [%rd27+1862];
	ld.global.u8 	%rs187, [%rd27+1861];
	ld.global.u8 	%rs188, [%rd27+1860];
	ld.global.u8 	%rs189, [%rd27+1859];
	ld.global.u8 	%rs190, [%rd27+1858];
	ld.global.u8 	%rs191, [%rd27+1857];
	ld.global.u8 	%rs192, [%rd27+1856];
	ld.global.u8 	%rs193, [%rd27+1855];
	ld.global.u8 	%rs194, [%rd27+1854];
	ld.global.u8 	%rs195, [%rd27+1853];
	ld.global.u8 	%rs196, [%rd27+1852];
	ld.global.u8 	%rs197, [%rd27+1851];
	ld.global.u8 	%rs198, [%rd27+1850];
	ld.global.u8 	%rs199, [%rd27+1849];
	ld.global.u8 	%rs200, [%rd27+1848];
	ld.global.u8 	%rs201, [%rd27+1847];
	ld.global.u8 	%rs202, [%rd27+1846];
	ld.global.u8 	%rs203, [%rd27+1845];
	ld.global.u8 	%rs204, [%rd27+1844];
	ld.global.u8 	%rs205, [%rd27+1843];
	ld.global.u8 	%rs206, [%rd27+1842];
	ld.global.u8 	%rs207, [%rd27+1841];
	ld.global.u8 	%rs208, [%rd27+1840];
	ld.global.u8 	%rs209, [%rd27+1839];
	ld.global.u8 	%rs210, [%rd27+1838];
	ld.global.u8 	%rs211, [%rd27+1837];
	ld.global.u8 	%rs212, [%rd27+1836];
	ld.global.u8 	%rs213, [%rd27+1835];
	ld.global.u8 	%rs214, [%rd27+1834];
	ld.global.u8 	%rs215, [%rd27+1833];
	ld.global.u8 	%rs216, [%rd27+1832];
	ld.global.u8 	%rs217, [%rd27+1831];
	ld.global.u8 	%rs218, [%rd27+1830];
	ld.global.u8 	%rs219, [%rd27+1829];
	ld.global.u8 	%rs220, [%rd27+1828];
	ld.global.u8 	%rs221, [%rd27+1827];
	ld.global.u8 	%rs222, [%rd27+1826];
	ld.global.u8 	%rs223, [%rd27+1825];
	ld.global.u8 	%rs224, [%rd27+1824];
	ld.global.u8 	%rs225, [%rd27+1823];
	ld.global.u8 	%rs226, [%rd27+1822];
	ld.global.u8 	%rs227, [%rd27+1821];
	ld.global.u8 	%rs228, [%rd27+1820];
	ld.global.u8 	%rs229, [%rd27+1819];
	ld.global.u8 	%rs230, [%rd27+1818];
	ld.global.u8 	%rs231, [%rd27+1817];
	ld.global.u8 	%rs232, [%rd27+1816];
	ld.global.u8 	%rs233, [%rd27+1815];
	ld.global.u8 	%rs234, [%rd27+1814];
	ld.global.u8 	%rs235, [%rd27+1813];
	ld.global.u8 	%rs236, [%rd27+1812];
	ld.global.u8 	%rs237, [%rd27+1811];
	ld.global.u8 	%rs238, [%rd27+1810];
	ld.global.u8 	%rs239, [%rd27+1809];
	ld.global.u8 	%rs240, [%rd27+1808];
	ld.global.u8 	%rs241, [%rd27+1807];
	ld.global.u8 	%rs242, [%rd27+1806];
	ld.global.u8 	%rs243, [%rd27+1805];
	ld.global.u8 	%rs244, [%rd27+1804];
	ld.global.u8 	%rs245, [%rd27+1803];
	ld.global.u8 	%rs246, [%rd27+1802];
	ld.global.u8 	%rs247, [%rd27+1801];
	ld.global.u8 	%rs248, [%rd27+1800];
	ld.global.u8 	%rs249, [%rd27+1799];
	ld.global.u8 	%rs250, [%rd27+1798];
	ld.global.u8 	%rs251, [%rd27+1797];
	ld.global.u8 	%rs252, [%rd27+1796];
	ld.global.u8 	%rs253, [%rd27+1795];
	ld.global.u8 	%rs254, [%rd27+1794];
	ld.global.u8 	%rs255, [%rd27+1793];
	ld.global.u8 	%rs256, [%rd27+1792];
	ld.global.u8 	%rs257, [%rd27+1791];
	ld.global.u8 	%rs258, [%rd27+1790];
	ld.global.u8 	%rs259, [%rd27+1789];
	ld.global.u8 	%rs260, [%rd27+1788];
	ld.global.u8 	%rs261, [%rd27+1787];
	ld.global.u8 	%rs262, [%rd27+1786];
	ld.global.u8 	%rs263, [%rd27+1785];
	ld.global.u8 	%rs264, [%rd27+1784];
	ld.global.u8 	%rs265, [%rd27+1783];
	ld.global.u8 	%rs266, [%rd27+1782];
	ld.global.u8 	%rs267, [%rd27+1781];
	ld.global.u8 	%rs268, [%rd27+1780];
	ld.global.u8 	%rs269, [%rd27+1779];
	ld.global.u8 	%rs270, [%rd27+1778];
	ld.global.u8 	%rs271, [%rd27+1777];
	ld.global.u8 	%rs272, [%rd27+1776];
	ld.global.u8 	%rs273, [%rd27+1775];
	ld.global.u8 	%rs274, [%rd27+1774];
	ld.global.u8 	%rs275, [%rd27+1773];
	ld.global.u8 	%rs276, [%rd27+1772];
	ld.global.u8 	%rs277, [%rd27+1771];
	ld.global.u8 	%rs278, [%rd27+1770];
	ld.global.u8 	%rs279, [%rd27+1769];
	ld.global.u8 	%rs280, [%rd27+1768];
	ld.global.u8 	%rs281, [%rd27+1767];
	ld.global.u8 	%rs282, [%rd27+1766];
	ld.global.u8 	%rs283, [%rd27+1765];
	ld.global.u8 	%rs284, [%rd27+1764];
	ld.global.u8 	%rs285, [%rd27+1763];
	ld.global.u8 	%rs286, [%rd27+1762];
	ld.global.u8 	%rs287, [%rd27+1761];
	ld.global.u8 	%rs288, [%rd27+1760];
	ld.global.u8 	%rs289, [%rd27+1759];
	ld.global.u8 	%rs290, [%rd27+1758];
	ld.global.u8 	%rs291, [%rd27+1757];
	ld.global.u8 	%rs292, [%rd27+1756];
	ld.global.u8 	%rs293, [%rd27+1755];
	ld.global.u8 	%rs294, [%rd27+1754];
	ld.global.u8 	%rs295, [%rd27+1753];
	ld.global.u8 	%rs296, [%rd27+1752];
	ld.global.u8 	%rs297, [%rd27+1751];
	ld.global.u8 	%rs298, [%rd27+1750];
	ld.global.u8 	%rs299, [%rd27+1749];
	ld.global.u8 	%rs300, [%rd27+1748];
	ld.global.u8 	%rs301, [%rd27+1747];
	ld.global.u8 	%rs302, [%rd27+1746];
	ld.global.u8 	%rs303, [%rd27+1745];
	ld.global.u8 	%rs304, [%rd27+1744];
	ld.global.u8 	%rs305, [%rd27+1743];
	ld.global.u8 	%rs306, [%rd27+1742];
	ld.global.u8 	%rs307, [%rd27+1741];
	ld.global.u8 	%rs308, [%rd27+1740];
	ld.global.u8 	%rs309, [%rd27+1739];
	ld.global.u8 	%rs310, [%rd27+1738];
	ld.global.u8 	%rs311, [%rd27+1737];
	ld.global.u8 	%rs312, [%rd27+1736];
	ld.global.u8 	%rs313, [%rd27+1735];
	ld.global.u8 	%rs314, [%rd27+1734];
	ld.global.u8 	%rs315, [%rd27+1733];
	ld.global.u8 	%rs316, [%rd27+1732];
	ld.global.u8 	%rs317, [%rd27+1731];
	ld.global.u8 	%rs318, [%rd27+1730];
	ld.global.u8 	%rs319, [%rd27+1729];
	ld.global.u8 	%rs320, [%rd27+1728];
	ld.global.u8 	%rs321, [%rd27+1727];
	ld.global.u8 	%rs322, [%rd27+1726];
	ld.global.u8 	%rs323, [%rd27+1725];
	ld.global.u8 	%rs324, [%rd27+1724];
	ld.global.u8 	%rs325, [%rd27+1723];
	ld.global.u8 	%rs326, [%rd27+1722];
	ld.global.u8 	%rs327, [%rd27+1721];
	ld.global.u8 	%rs328, [%rd27+1720];
	ld.global.u8 	%rs329, [%rd27+1719];
	ld.global.u8 	%rs330, [%rd27+1718];
	ld.global.u8 	%rs331, [%rd27+1717];
	ld.global.u8 	%rs332, [%rd27+1716];
	ld.global.u8 	%rs333, [%rd27+1715];
	ld.global.u8 	%rs334, [%rd27+1714];
	ld.global.u8 	%rs335, [%rd27+1713];
	ld.global.u8 	%rs336, [%rd27+1712];
	ld.global.u8 	%rs337, [%rd27+1711];
	ld.global.u8 	%rs338, [%rd27+1710];
	ld.global.u8 	%rs339, [%rd27+1709];
	ld.global.u8 	%rs340, [%rd27+1708];
	ld.global.u8 	%rs341, [%rd27+1707];
	ld.global.u8 	%rs342, [%rd27+1706];
	ld.global.u8 	%rs343, [%rd27+1705];
	ld.global.u8 	%rs344, [%rd27+1704];
	ld.global.u8 	%rs345, [%rd27+1703];
	ld.global.u8 	%rs346, [%rd27+1702];
	ld.global.u8 	%rs347, [%rd27+1701];
	ld.global.u8 	%rs348, [%rd27+1700];
	ld.global.u8 	%rs349, [%rd27+1699];
	ld.global.u8 	%rs350, [%rd27+1698];
	ld.global.u8 	%rs351, [%rd27+1697];
	ld.global.u8 	%rs352, [%rd27+1696];
	ld.global.u8 	%rs353, [%rd27+1695];
	ld.global.u8 	%rs354, [%rd27+1694];
	ld.global.u8 	%rs355, [%rd27+1693];
	ld.global.u8 	%rs356, [%rd27+1692];
	ld.global.u8 	%rs357, [%rd27+1691];
	ld.global.u8 	%rs358, [%rd27+1690];
	ld.global.u8 	%rs359, [%rd27+1689];
	ld.global.u8 	%rs360, [%rd27+1688];
	ld.global.u8 	%rs361, [%rd27+1687];
	ld.global.u8 	%rs362, [%rd27+1686];
	ld.global.u8 	%rs363, [%rd27+1685];
	ld.global.u8 	%rs364, [%rd27+1684];
	ld.global.u8 	%rs365, [%rd27+1683];
	ld.global.u8 	%rs366, [%rd27+1682];
	ld.global.u8 	%rs367, [%rd27+1681];
	ld.global.u8 	%rs368, [%rd27+1680];
	ld.global.u8 	%rs369, [%rd27+1679];
	ld.global.u8 	%rs370, [%rd27+1678];
	ld.global.u8 	%rs371, [%rd27+1677];
	ld.global.u8 	%rs372, [%rd27+1676];
	ld.global.u8 	%rs373, [%rd27+1675];
	ld.global.u8 	%rs374, [%rd27+1674];
	ld.global.u8 	%rs375, [%rd27+1673];
	ld.global.u8 	%rs376, [%rd27+1672];
	ld.global.u8 	%rs377, [%rd27+1671];
	ld.global.u8 	%rs378, [%rd27+1670];
	ld.global.u8 	%rs379, [%rd27+1669];
	ld.global.u8 	%rs380, [%rd27+1668];
	ld.global.u8 	%rs381, [%rd27+1667];
	ld.global.u8 	%rs382, [%rd27+1666];
	ld.global.u8 	%rs383, [%rd27+1665];
	ld.global.u8 	%rs384, [%rd27+1664];
	ld.global.u8 	%rs385, [%rd27+1663];
	ld.global.u8 	%rs386, [%rd27+1662];
	ld.global.u8 	%rs387, [%rd27+1661];
	ld.global.u8 	%rs388, [%rd27+1660];
	ld.global.u8 	%rs389, [%rd27+1659];
	ld.global.u8 	%rs390, [%rd27+1658];
	ld.global.u8 	%rs391, [%rd27+1657];
	ld.global.u8 	%rs392, [%rd27+1656];
	ld.global.u8 	%rs393, [%rd27+1655];
	ld.global.u8 	%rs394, [%rd27+1654];
	ld.global.u8 	%rs395, [%rd27+1653];
	ld.global.u8 	%rs396, [%rd27+1652];
	ld.global.u8 	%rs397, [%rd27+1651];
	ld.global.u8 	%rs398, [%rd27+1650];
	ld.global.u8 	%rs399, [%rd27+1649];
	ld.global.u8 	%rs400, [%rd27+1648];
	ld.global.u8 	%rs401, [%rd27+1647];
	ld.global.u8 	%rs402, [%rd27+1646];
	ld.global.u8 	%rs403, [%rd27+1645];
	ld.global.u8 	%rs404, [%rd27+1644];
	ld.global.u8 	%rs405, [%rd27+1643];
	ld.global.u8 	%rs406, [%rd27+1642];
	ld.global.u8 	%rs407, [%rd27+1641];
	ld.global.u8 	%rs408, [%rd27+1640];
	ld.global.u8 	%rs409, [%rd27+1639];
	ld.global.u8 	%rs410, [%rd27+1638];
	ld.global.u8 	%rs411, [%rd27+1637];
	ld.global.u8 	%rs412, [%rd27+1636];
	ld.global.u8 	%rs413, [%rd27+1635];
	ld.global.u8 	%rs414, [%rd27+1634];
	ld.global.u8 	%rs415, [%rd27+1633];
	ld.global.u8 	%rs416, [%rd27+1632];
	ld.global.u8 	%rs417, [%rd27+1631];
	ld.global.u8 	%rs418, [%rd27+1630];
	ld.global.u8 	%rs419, [%rd27+1629];
	ld.global.u8 	%rs420, [%rd27+1628];
	ld.global.u8 	%rs421, [%rd27+1627];
	ld.global.u8 	%rs422, [%rd27+1626];
	ld.global.u8 	%rs423, [%rd27+1625];
	ld.global.u8 	%rs424, [%rd27+1624];
	ld.global.u8 	%rs425, [%rd27+1623];
	ld.global.u8 	%rs426, [%rd27+1622];
	ld.global.u8 	%rs427, [%rd27+1621];
	ld.global.u8 	%rs428, [%rd27+1620];
	ld.global.u8 	%rs429, [%rd27+1619];
	ld.global.u8 	%rs430, [%rd27+1618];
	ld.global.u8 	%rs431, [%rd27+1617];
	ld.global.u8 	%rs432, [%rd27+1616];
	ld.global.u8 	%rs433, [%rd27+1615];
	ld.global.u8 	%rs434, [%rd27+1614];
	ld.global.u8 	%rs435, [%rd27+1613];
	ld.global.u8 	%rs436, [%rd27+1612];
	ld.global.u8 	%rs437, [%rd27+1611];
	ld.global.u8 	%rs438, [%rd27+1610];
	ld.global.u8 	%rs439, [%rd27+1609];
	ld.global.u8 	%rs440, [%rd27+1608];
	ld.global.u8 	%rs441, [%rd27+1607];
	ld.global.u8 	%rs442, [%rd27+1606];
	ld.global.u8 	%rs443, [%rd27+1605];
	ld.global.u8 	%rs444, [%rd27+1604];
	ld.global.u8 	%rs445, [%rd27+1603];
	ld.global.u8 	%rs446, [%rd27+1602];
	ld.global.u8 	%rs447, [%rd27+1601];
	ld.global.u8 	%rs448, [%rd27+1600];
	ld.global.u8 	%rs449, [%rd27+1599];
	ld.global.u8 	%rs450, [%rd27+1598];
	ld.global.u8 	%rs451, [%rd27+1597];
	ld.global.u8 	%rs452, [%rd27+1596];
	ld.global.u8 	%rs453, [%rd27+1595];
	ld.global.u8 	%rs454, [%rd27+1594];
	ld.global.u8 	%rs455, [%rd27+1593];
	ld.global.u8 	%rs456, [%rd27+1592];
	ld.global.u8 	%rs457, [%rd27+1591];
	ld.global.u8 	%rs458, [%rd27+1590];
	ld.global.u8 	%rs459, [%rd27+1589];
	ld.global.u8 	%rs460, [%rd27+1588];
	ld.global.u8 	%rs461, [%rd27+1587];
	ld.global.u8 	%rs462, [%rd27+1586];
	ld.global.u8 	%rs463, [%rd27+1585];
	ld.global.u8 	%rs464, [%rd27+1584];
	ld.global.u8 	%rs465, [%rd27+1583];
	ld.global.u8 	%rs466, [%rd27+1582];
	ld.global.u8 	%rs467, [%rd27+1581];
	ld.global.u8 	%rs468, [%rd27+1580];
	ld.global.u8 	%rs469, [%rd27+1579];
	ld.global.u8 	%rs470, [%rd27+1578];
	ld.global.u8 	%rs471, [%rd27+1577];
	ld.global.u8 	%rs472, [%rd27+1576];
	ld.global.u8 	%rs473, [%rd27+1575];
	ld.global.u8 	%rs474, [%rd27+1574];
	ld.global.u8 	%rs475, [%rd27+1573];
	ld.global.u8 	%rs476, [%rd27+1572];
	ld.global.u8 	%rs477, [%rd27+1571];
	ld.global.u8 	%rs478, [%rd27+1570];
	ld.global.u8 	%rs479, [%rd27+1569];
	ld.global.u8 	%rs480, [%rd27+1568];
	ld.global.u8 	%rs481, [%rd27+1567];
	ld.global.u8 	%rs482, [%rd27+1566];
	ld.global.u8 	%rs483, [%rd27+1565];
	ld.global.u8 	%rs484, [%rd27+1564];
	ld.global.u8 	%rs485, [%rd27+1563];
	ld.global.u8 	%rs486, [%rd27+1562];
	ld.global.u8 	%rs487, [%rd27+1561];
	ld.global.u8 	%rs488, [%rd27+1560];
	ld.global.u8 	%rs489, [%rd27+1559];
	ld.global.u8 	%rs490, [%rd27+1558];
	ld.global.u8 	%rs491, [%rd27+1557];
	ld.global.u8 	%rs492, [%rd27+1556];
	ld.global.u8 	%rs493, [%rd27+1555];
	ld.global.u8 	%rs494, [%rd27+1554];
	ld.global.u8 	%rs495, [%rd27+1553];
	ld.global.u8 	%rs496, [%rd27+1552];
	ld.global.u8 	%rs497, [%rd27+1551];
	ld.global.u8 	%rs498, [%rd27+1550];
	ld.global.u8 	%rs499, [%rd27+1549];
	ld.global.u8 	%rs500, [%rd27+1548];
	ld.global.u8 	%rs501, [%rd27+1547];
	ld.global.u8 	%rs502, [%rd27+1546];
	ld.global.u8 	%rs503, [%rd27+1545];
	ld.global.u8 	%rs504, [%rd27+1544];
	ld.global.u8 	%rs505, [%rd27+1543];
	ld.global.u8 	%rs506, [%rd27+1542];
	ld.global.u8 	%rs507, [%rd27+1541];
	ld.global.u8 	%rs508, [%rd27+1540];
	ld.global.u8 	%rs509, [%rd27+1539];
	ld.global.u8 	%rs510, [%rd27+1538];
	ld.global.u8 	%rs511, [%rd27+1537];
	ld.global.u8 	%rs512, [%rd27+1536];
	ld.global.u8 	%rs513, [%rd27+1535];
	ld.global.u8 	%rs514, [%rd27+1534];
	ld.global.u8 	%rs515, [%rd27+1533];
	ld.global.u8 	%rs516, [%rd27+1532];
	ld.global.u8 	%rs517, [%rd27+1531];
	ld.global.u8 	%rs518, [%rd27+1530];
	ld.global.u8 	%rs519, [%rd27+1529];
	ld.global.u8 	%rs520, [%rd27+1528];
	ld.global.u8 	%rs521, [%rd27+1527];
	ld.global.u8 	%rs522, [%rd27+1526];
	ld.global.u8 	%rs523, [%rd27+1525];
	ld.global.u8 	%rs524, [%rd27+1524];
	ld.global.u8 	%rs525, [%rd27+1523];
	ld.global.u8 	%rs526, [%rd27+1522];
	ld.global.u8 	%rs527, [%rd27+1521];
	ld.global.u8 	%rs528, [%rd27+1520];
	ld.global.u8 	%rs529, [%rd27+1519];
	ld.global.u8 	%rs530, [%rd27+1518];
	ld.global.u8 	%rs531, [%rd27+1517];
	ld.global.u8 	%rs532, [%rd27+1516];
	ld.global.u8 	%rs533, [%rd27+1515];
	ld.global.u8 	%rs534, [%rd27+1514];
	ld.global.u8 	%rs535, [%rd27+1513];
	ld.global.u8 	%rs536, [%rd27+1512];
	ld.global.u8 	%rs537, [%rd27+1511];
	ld.global.u8 	%rs538, [%rd27+1510];
	ld.global.u8 	%rs539, [%rd27+1509];
	ld.global.u8 	%rs540, [%rd27+1508];
	ld.global.u8 	%rs541, [%rd27+1507];
	ld.global.u8 	%rs542, [%rd27+1506];
	ld.global.u8 	%rs543, [%rd27+1505];
	ld.global.u8 	%rs544, [%rd27+1504];
	ld.global.u8 	%rs545, [%rd27+1503];
	ld.global.u8 	%rs546, [%rd27+1502];
	ld.global.u8 	%rs547, [%rd27+1501];
	ld.global.u8 	%rs548, [%rd27+1500];
	ld.global.u8 	%rs549, [%rd27+1499];
	ld.global.u8 	%rs550, [%rd27+1498];
	ld.global.u8 	%rs551, [%rd27+1497];
	ld.global.u8 	%rs552, [%rd27+1496];
	ld.global.u8 	%rs553, [%rd27+1495];
	ld.global.u8 	%rs554, [%rd27+1494];
	ld.global.u8 	%rs555, [%rd27+1493];
	ld.global.u8 	%rs556, [%rd27+1492];
	ld.global.u8 	%rs557, [%rd27+1491];
	ld.global.u8 	%rs558, [%rd27+1490];
	ld.global.u8 	%rs559, [%rd27+1489];
	ld.global.u8 	%rs560, [%rd27+1488];
	ld.global.u8 	%rs561, [%rd27+1487];
	ld.global.u8 	%rs562, [%rd27+1486];
	ld.global.u8 	%rs563, [%rd27+1485];
	ld.global.u8 	%rs564, [%rd27+1484];
	ld.global.u8 	%rs565, [%rd27+1483];
	ld.global.u8 	%rs566, [%rd27+1482];
	ld.global.u8 	%rs567, [%rd27+1481];
	ld.global.u8 	%rs568, [%rd27+1480];
	ld.global.u8 	%rs569, [%rd27+1479];
	ld.global.u8 	%rs570, [%rd27+1478];
	ld.global.u8 	%rs571, [%rd27+1477];
	ld.global.u8 	%rs572, [%rd27+1476];
	ld.global.u8 	%rs573, [%rd27+1475];
	ld.global.u8 	%rs574, [%rd27+1474];
	ld.global.u8 	%rs575, [%rd27+1473];
	ld.global.u8 	%rs576, [%rd27+1472];
	ld.global.u8 	%rs577, [%rd27+1471];
	ld.global.u8 	%rs578, [%rd27+1470];
	ld.global.u8 	%rs579, [%rd27+1469];
	ld.global.u8 	%rs580, [%rd27+1468];
	ld.global.u8 	%rs581, [%rd27+1467];
	ld.global.u8 	%rs582, [%rd27+1466];
	ld.global.u8 	%rs583, [%rd27+1465];
	ld.global.u8 	%rs584, [%rd27+1464];
	ld.global.u8 	%rs585, [%rd27+1463];
	ld.global.u8 	%rs586, [%rd27+1462];
	ld.global.u8 	%rs587, [%rd27+1461];
	ld.global.u8 	%rs588, [%rd27+1460];
	ld.global.u8 	%rs589, [%rd27+1459];
	ld.global.u8 	%rs590, [%rd27+1458];
	ld.global.u8 	%rs591, [%rd27+1457];
	ld.global.u8 	%rs592, [%rd27+1456];
	ld.global.u8 	%rs593, [%rd27+1455];
	ld.global.u8 	%rs594, [%rd27+1454];
	ld.global.u8 	%rs595, [%rd27+1453];
	ld.global.u8 	%rs596, [%rd27+1452];
	ld.global.u8 	%rs597, [%rd27+1451];
	ld.global.u8 	%rs598, [%rd27+1450];
	ld.global.u8 	%rs599, [%rd27+1449];
	ld.global.u8 	%rs600, [%rd27+1448];
	ld.global.u8 	%rs601, [%rd27+1447];
	ld.global.u8 	%rs602, [%rd27+1446];
	ld.global.u8 	%rs603, [%rd27+1445];
	ld.global.u8 	%rs604, [%rd27+1444];
	ld.global.u8 	%rs605, [%rd27+1443];
	ld.global.u8 	%rs606, [%rd27+1442];
	ld.global.u8 	%rs607, [%rd27+1441];
	ld.global.u8 	%rs608, [%rd27+1440];
	ld.global.u8 	%rs609, [%rd27+1439];
	ld.global.u8 	%rs610, [%rd27+1438];
	ld.global.u8 	%rs611, [%rd27+1437];
	ld.global.u8 	%rs612, [%rd27+1436];
	ld.global.u8 	%rs613, [%rd27+1435];
	ld.global.u8 	%rs614, [%rd27+1434];
	ld.global.u8 	%rs615, [%rd27+1433];
	ld.global.u8 	%rs616, [%rd27+1432];
	ld.global.u8 	%rs617, [%rd27+1431];
	ld.global.u8 	%rs618, [%rd27+1430];
	ld.global.u8 	%rs619, [%rd27+1429];
	ld.global.u8 	%rs620, [%rd27+1428];
	ld.global.u8 	%rs621, [%rd27+1427];
	ld.global.u8 	%rs622, [%rd27+1426];
	ld.global.u8 	%rs623, [%rd27+1425];
	ld.global.u8 	%rs624, [%rd27+1424];
	ld.global.u8 	%rs625, [%rd27+1423];
	ld.global.u8 	%rs626, [%rd27+1422];
	ld.global.u8 	%rs627, [%rd27+1421];
	ld.global.u8 	%rs628, [%rd27+1420];
	ld.global.u8 	%rs629, [%rd27+1419];
	ld.global.u8 	%rs630, [%rd27+1418];
	ld.global.u8 	%rs631, [%rd27+1417];
	ld.global.u8 	%rs632, [%rd27+1416];
	ld.global.u8 	%rs633, [%rd27+1415];
	ld.global.u8 	%rs634, [%rd27+1414];
	ld.global.u8 	%rs635, [%rd27+1413];
	ld.global.u8 	%rs636, [%rd27+1412];
	ld.global.u8 	%rs637, [%rd27+1411];
	ld.global.u8 	%rs638, [%rd27+1410];
	ld.global.u8 	%rs639, [%rd27+1409];
	ld.global.u8 	%rs640, [%rd27+1408];
	ld.global.u8 	%rs641, [%rd27+1407];
	ld.global.u8 	%rs642, [%rd27+1406];
	ld.global.u8 	%rs643, [%rd27+1405];
	ld.global.u8 	%rs644, [%rd27+1404];
	ld.global.u8 	%rs645, [%rd27+1403];
	ld.global.u8 	%rs646, [%rd27+1402];
	ld.global.u8 	%rs647, [%rd27+1401];
	ld.global.u8 	%rs648, [%rd27+1400];
	ld.global.u8 	%rs649, [%rd27+1399];
	ld.global.u8 	%rs650, [%rd27+1398];
	ld.global.u8 	%rs651, [%rd27+1397];
	ld.global.u8 	%rs652, [%rd27+1396];
	ld.global.u8 	%rs653, [%rd27+1395];
	ld.global.u8 	%rs654, [%rd27+1394];
	ld.global.u8 	%rs655, [%rd27+1393];
	ld.global.u8 	%rs656, [%rd27+1392];
	ld.global.u8 	%rs657, [%rd27+1391];
	ld.global.u8 	%rs658, [%rd27+1390];
	ld.global.u8 	%rs659, [%rd27+1389];
	ld.global.u8 	%rs660, [%rd27+1388];
	ld.global.u8 	%rs661, [%rd27+1387];
	ld.global.u8 	%rs662, [%rd27+1386];
	ld.global.u8 	%rs663, [%rd27+1385];
	ld.global.u8 	%rs664, [%rd27+1384];
	ld.global.u8 	%rs665, [%rd27+1383];
	ld.global.u8 	%rs666, [%rd27+1382];
	ld.global.u8 	%rs667, [%rd27+1381];
	ld.global.u8 	%rs668, [%rd27+1380];
	ld.global.u8 	%rs669, [%rd27+1379];
	ld.global.u8 	%rs670, [%rd27+1378];
	ld.global.u8 	%rs671, [%rd27+1377];
	ld.global.u8 	%rs672, [%rd27+1376];
	ld.global.u8 	%rs673, [%rd27+1375];
	ld.global.u8 	%rs674, [%rd27+1374];
	ld.global.u8 	%rs675, [%rd27+1373];
	ld.global.u8 	%rs676, [%rd27+1372];
	ld.global.u8 	%rs677, [%rd27+1371];
	ld.global.u8 	%rs678, [%rd27+1370];
	ld.global.u8 	%rs679, [%rd27+1369];
	ld.global.u8 	%rs680, [%rd27+1368];
	ld.global.u8 	%rs681, [%rd27+1367];
	ld.global.u8 	%rs682, [%rd27+1366];
	ld.global.u8 	%rs683, [%rd27+1365];
	ld.global.u8 	%rs684, [%rd27+1364];
	ld.global.u8 	%rs685, [%rd27+1363];
	ld.global.u8 	%rs686, [%rd27+1362];
	ld.global.u8 	%rs687, [%rd27+1361];
	ld.global.u8 	%rs688, [%rd27+1360];
	ld.global.u8 	%rs689, [%rd27+1359];
	ld.global.u8 	%rs690, [%rd27+1358];
	ld.global.u8 	%rs691, [%rd27+1357];
	ld.global.u8 	%rs692, [%rd27+1356];
	ld.global.u8 	%rs693, [%rd27+1355];
	ld.global.u8 	%rs694, [%rd27+1354];
	ld.global.u8 	%rs695, [%rd27+1353];
	ld.global.u8 	%rs696, [%rd27+1352];
	ld.global.u8 	%rs697, [%rd27+1351];
	ld.global.u8 	%rs698, [%rd27+1350];
	ld.global.u8 	%rs699, [%rd27+1349];
	ld.global.u8 	%rs700, [%rd27+1348];
	ld.global.u8 	%rs701, [%rd27+1347];
	ld.global.u8 	%rs702, [%rd27+1346];
	ld.global.u8 	%rs703, [%rd27+1345];
	ld.global.u8 	%rs704, [%rd27+1344];
	ld.global.u8 	%rs705, [%rd27+1343];
	ld.global.u8 	%rs706, [%rd27+1342];
	ld.global.u8 	%rs707, [%rd27+1341];
	ld.global.u8 	%rs708, [%rd27+1340];
	ld.global.u8 	%rs709, [%rd27+1339];
	ld.global.u8 	%rs710, [%rd27+1338];
	ld.global.u8 	%rs711, [%rd27+1337];
	ld.global.u8 	%rs712, [%rd27+1336];
	ld.global.u8 	%rs713, [%rd27+1335];
	ld.global.u8 	%rs714, [%rd27+1334];
	ld.global.u8 	%rs715, [%rd27+1333];
	ld.global.u8 	%rs716, [%rd27+1332];
	ld.global.u8 	%rs717, [%rd27+1331];
	ld.global.u8 	%rs718, [%rd27+1330];
	ld.global.u8 	%rs719, [%rd27+1329];
	ld.global.u8 	%rs720, [%rd27+1328];
	ld.global.u8 	%rs721, [%rd27+1327];
	ld.global.u8 	%rs722, [%rd27+1326];
	ld.global.u8 	%rs723, [%rd27+1325];
	ld.global.u8 	%rs724, [%rd27+1324];
	ld.global.u8 	%rs725, [%rd27+1323];
	ld.global.u8 	%rs726, [%rd27+1322];
	ld.global.u8 	%rs727, [%rd27+1321];
	ld.global.u8 	%rs728, [%rd27+1320];
	ld.global.u8 	%rs729, [%rd27+1319];
	ld.global.u8 	%rs730, [%rd27+1318];
	ld.global.u8 	%rs731, [%rd27+1317];
	ld.global.u8 	%rs732, [%rd27+1316];
	ld.global.u8 	%rs733, [%rd27+1315];
	ld.global.u8 	%rs734, [%rd27+1314];
	ld.global.u8 	%rs735, [%rd27+1313];
	ld.global.u8 	%rs736, [%rd27+1312];
	ld.global.u8 	%rs737, [%rd27+1311];
	ld.global.u8 	%rs738, [%rd27+1310];
	ld.global.u8 	%rs739, [%rd27+1309];
	ld.global.u8 	%rs740, [%rd27+1308];
	ld.global.u8 	%rs741, [%rd27+1307];
	ld.global.u8 	%rs742, [%rd27+1306];
	ld.global.u8 	%rs743, [%rd27+1305];
	ld.global.u8 	%rs744, [%rd27+1304];
	ld.global.u8 	%rs745, [%rd27+1303];
	ld.global.u8 	%rs746, [%rd27+1302];
	ld.global.u8 	%rs747, [%rd27+1301];
	ld.global.u8 	%rs748, [%rd27+1300];
	ld.global.u8 	%rs749, [%rd27+1299];
	ld.global.u8 	%rs750, [%rd27+1298];
	ld.global.u8 	%rs751, [%rd27+1297];
	ld.global.u8 	%rs752, [%rd27+1296];
	ld.global.u8 	%rs753, [%rd27+1295];
	ld.global.u8 	%rs754, [%rd27+1294];
	ld.global.u8 	%rs755, [%rd27+1293];
	ld.global.u8 	%rs756, [%rd27+1292];
	ld.global.u8 	%rs757, [%rd27+1291];
	ld.global.u8 	%rs758, [%rd27+1290];
	ld.global.u8 	%rs759, [%rd27+1289];
	ld.global.u8 	%rs760, [%rd27+1288];
	ld.global.u8 	%rs761, [%rd27+1287];
	ld.global.u8 	%rs762, [%rd27+1286];
	ld.global.u8 	%rs763, [%rd27+1285];
	ld.global.u8 	%rs764, [%rd27+1284];
	ld.global.u8 	%rs765, [%rd27+1283];
	ld.global.u8 	%rs766, [%rd27+1282];
	ld.global.u8 	%rs767, [%rd27+1281];
	ld.global.u8 	%rs768, [%rd27+1280];
	ld.global.u8 	%rs769, [%rd27+1279];
	ld.global.u8 	%rs770, [%rd27+1278];
	ld.global.u8 	%rs771, [%rd27+1277];
	ld.global.u8 	%rs772, [%rd27+1276];
	ld.global.u8 	%rs773, [%rd27+1275];
	ld.global.u8 	%rs774, [%rd27+1274];
	ld.global.u8 	%rs775, [%rd27+1273];
	ld.global.u8 	%rs776, [%rd27+1272];
	ld.global.u8 	%rs777, [%rd27+1271];
	ld.global.u8 	%rs778, [%rd27+1270];
	ld.global.u8 	%rs779, [%rd27+1269];
	ld.global.u8 	%rs780, [%rd27+1268];
	ld.global.u8 	%rs781, [%rd27+1267];
	ld.global.u8 	%rs782, [%rd27+1266];
	ld.global.u8 	%rs783, [%rd27+1265];
	ld.global.u8 	%rs784, [%rd27+1264];
	ld.global.u8 	%rs785, [%rd27+1263];
	ld.global.u8 	%rs786, [%rd27+1262];
	ld.global.u8 	%rs787, [%rd27+1261];
	ld.global.u8 	%rs788, [%rd27+1260];
	ld.global.u8 	%rs789, [%rd27+1259];
	ld.global.u8 	%rs790, [%rd27+1258];
	ld.global.u8 	%rs791, [%rd27+1257];
	ld.global.u8 	%rs792, [%rd27+1256];
	ld.global.u8 	%rs793, [%rd27+1255];
	ld.global.u8 	%rs794, [%rd27+1254];
	ld.global.u8 	%rs795, [%rd27+1253];
	ld.global.u8 	%rs796, [%rd27+1252];
	ld.global.u8 	%rs797, [%rd27+1251];
	ld.global.u8 	%rs798, [%rd27+1250];
	ld.global.u8 	%rs799, [%rd27+1249];
	ld.global.u8 	%rs800, [%rd27+1248];
	ld.global.u8 	%rs801, [%rd27+1247];
	ld.global.u8 	%rs802, [%rd27+1246];
	ld.global.u8 	%rs803, [%rd27+1245];
	ld.global.u8 	%rs804, [%rd27+1244];
	ld.global.u8 	%rs805, [%rd27+1243];
	ld.global.u8 	%rs806, [%rd27+1242];
	ld.global.u8 	%rs807, [%rd27+1241];
	ld.global.u8 	%rs808, [%rd27+1240];
	ld.global.u8 	%rs809, [%rd27+1239];
	ld.global.u8 	%rs810, [%rd27+1238];
	ld.global.u8 	%rs811, [%rd27+1237];
	ld.global.u8 	%rs812, [%rd27+1236];
	ld.global.u8 	%rs813, [%rd27+1235];
	ld.global.u8 	%rs814, [%rd27+1234];
	ld.global.u8 	%rs815, [%rd27+1233];
	ld.global.u8 	%rs816, [%rd27+1232];
	ld.global.u8 	%rs817, [%rd27+1231];
	ld.global.u8 	%rs818, [%rd27+1230];
	ld.global.u8 	%rs819, [%rd27+1229];
	ld.global.u8 	%rs820, [%rd27+1228];
	ld.global.u8 	%rs821, [%rd27+1227];
	ld.global.u8 	%rs822, [%rd27+1226];
	ld.global.u8 	%rs823, [%rd27+1225];
	ld.global.u8 	%rs824, [%rd27+1224];
	ld.global.u8 	%rs825, [%rd27+1223];
	ld.global.u8 	%rs826, [%rd27+1222];
	ld.global.u8 	%rs827, [%rd27+1221];
	ld.global.u8 	%rs828, [%rd27+1220];
	ld.global.u8 	%rs829, [%rd27+1219];
	ld.global.u8 	%rs830, [%rd27+1218];
	ld.global.u8 	%rs831, [%rd27+1217];
	ld.global.u8 	%rs832, [%rd27+1216];
	ld.global.u8 	%rs833, [%rd27+1215];
	ld.global.u8 	%rs834, [%rd27+1214];
	ld.global.u8 	%rs835, [%rd27+1213];
	ld.global.u8 	%rs836, [%rd27+1212];
	ld.global.u8 	%rs837, [%rd27+1211];
	ld.global.u8 	%rs838, [%rd27+1210];
	ld.global.u8 	%rs839, [%rd27+1209];
	ld.global.u8 	%rs840, [%rd27+1208];
	ld.global.u8 	%rs841, [%rd27+1207];
	ld.global.u8 	%rs842, [%rd27+1206];
	ld.global.u8 	%rs843, [%rd27+1205];
	ld.global.u8 	%rs844, [%rd27+1204];
	ld.global.u8 	%rs845, [%rd27+1203];
	ld.global.u8 	%rs846, [%rd27+1202];
	ld.global.u8 	%rs847, [%rd27+1201];
	ld.global.u8 	%rs848, [%rd27+1200];
	ld.global.u8 	%rs849, [%rd27+1199];
	ld.global.u8 	%rs850, [%rd27+1198];
	ld.global.u8 	%rs851, [%rd27+1197];
	ld.global.u8 	%rs852, [%rd27+1196];
	ld.global.u8 	%rs853, [%rd27+1195];
	ld.global.u8 	%rs854, [%rd27+1194];
	ld.global.u8 	%rs855, [%rd27+1193];
	ld.global.u8 	%rs856, [%rd27+1192];
	ld.global.u8 	%rs857, [%rd27+1191];
	ld.global.u8 	%rs858, [%rd27+1190];
	ld.global.u8 	%rs859, [%rd27+1189];
	ld.global.u8 	%rs860, [%rd27+1188];
	ld.global.u8 	%rs861, [%rd27+1187];
	ld.global.u8 	%rs862, [%rd27+1186];
	ld.global.u8 	%rs863, [%rd27+1185];
	ld.global.u8 	%rs864, [%rd27+1184];
	ld.global.u8 	%rs865, [%rd27+1183];
	ld.global.u8 	%rs866, [%rd27+1182];
	ld.global.u8 	%rs867, [%rd27+1181];
	ld.global.u8 	%rs868, [%rd27+1180];
	ld.global.u8 	%rs869, [%rd27+1179];
	ld.global.u8 	%rs870, [%rd27+1178];
	ld.global.u8 	%rs871, [%rd27+1177];
	ld.global.u8 	%rs872, [%rd27+1176];
	ld.global.u8 	%rs873, [%rd27+1175];
	ld.global.u8 	%rs874, [%rd27+1174];
	ld.global.u8 	%rs875, [%rd27+1173];
	ld.global.u8 	%rs876, [%rd27+1172];
	ld.global.u8 	%rs877, [%rd27+1171];
	ld.global.u8 	%rs878, [%rd27+1170];
	ld.global.u8 	%rs879, [%rd27+1169];
	ld.global.u8 	%rs880, [%rd27+1168];
	ld.global.u8 	%rs881, [%rd27+1167];
	ld.global.u8 	%rs882, [%rd27+1166];
	ld.global.u8 	%rs883, [%rd27+1165];
	ld.global.u8 	%rs884, [%rd27+1164];
	ld.global.u8 	%rs885, [%rd27+1163];
	ld.global.u8 	%rs886, [%rd27+1162];
	ld.global.u8 	%rs887, [%rd27+1161];
	ld.global.u8 	%rs888, [%rd27+1160];
	ld.global.u8 	%rs889, [%rd27+1159];
	ld.global.u8 	%rs890, [%rd27+1158];
	ld.global.u8 	%rs891, [%rd27+1157];
	ld.global.u8 	%rs892, [%rd27+1156];
	ld.global.u8 	%rs893, [%rd27+1155];
	ld.global.u8 	%rs894, [%rd27+1154];
	ld.global.u8 	%rs895, [%rd27+1153];
	ld.global.u8 	%rs896, [%rd27+1152];
	ld.global.u8 	%rs897, [%rd27+1151];
	ld.global.u8 	%rs898, [%rd27+1150];
	ld.global.u8 	%rs899, [%rd27+1149];
	ld.global.u8 	%rs900, [%rd27+1148];
	ld.global.u8 	%rs901, [%rd27+1147];
	ld.global.u8 	%rs902, [%rd27+1146];
	ld.global.u8 	%rs903, [%rd27+1145];
	ld.global.u8 	%rs904, [%rd27+1144];
	ld.global.u8 	%rs905, [%rd27+1143];
	ld.global.u8 	%rs906, [%rd27+1142];
	ld.global.u8 	%rs907, [%rd27+1141];
	ld.global.u8 	%rs908, [%rd27+1140];
	ld.global.u8 	%rs909, [%rd27+1139];
	ld.global.u8 	%rs910, [%rd27+1138];
	ld.global.u8 	%rs911, [%rd27+1137];
	ld.global.u8 	%rs912, [%rd27+1136];
	ld.global.u8 	%rs913, [%rd27+1135];
	ld.global.u8 	%rs914, [%rd27+1134];
	ld.global.u8 	%rs915, [%rd27+1133];
	ld.global.u8 	%rs916, [%rd27+1132];
	ld.global.u8 	%rs917, [%rd27+1131];
	ld.global.u8 	%rs918, [%rd27+1130];
	ld.global.u8 	%rs919, [%rd27+1129];
	ld.global.u8 	%rs920, [%rd27+1128];
	ld.global.u8 	%rs921, [%rd27+1127];
	ld.global.u8 	%rs922, [%rd27+1126];
	ld.global.u8 	%rs923, [%rd27+1125];
	ld.global.u8 	%rs924, [%rd27+1124];
	ld.global.u8 	%rs925, [%rd27+1123];
	ld.global.u8 	%rs926, [%rd27+1122];
	ld.global.u8 	%rs927, [%rd27+1121];
	ld.global.u8 	%rs928, [%rd27+1120];
	ld.global.u8 	%rs929, [%rd27+1119];
	ld.global.u8 	%rs930, [%rd27+1118];
	ld.global.u8 	%rs931, [%rd27+1117];
	ld.global.u8 	%rs932, [%rd27+1116];
	ld.global.u8 	%rs933, [%rd27+1115];
	ld.global.u8 	%rs934, [%rd27+1114];
	ld.global.u8 	%rs935, [%rd27+1113];
	ld.global.u8 	%rs936, [%rd27+1112];
	ld.global.u8 	%rs937, [%rd27+1111];
	ld.global.u8 	%rs938, [%rd27+1110];
	ld.global.u8 	%rs939, [%rd27+1109];
	ld.global.u8 	%rs940, [%rd27+1108];
	ld.global.u8 	%rs941, [%rd27+1107];
	ld.global.u8 	%rs942, [%rd27+1106];
	ld.global.u8 	%rs943, [%rd27+1105];
	ld.global.u8 	%rs944, [%rd27+1104];
	ld.global.u8 	%rs945, [%rd27+1103];
	ld.global.u8 	%rs946, [%rd27+1102];
	ld.global.u8 	%rs947, [%rd27+1101];
	ld.global.u8 	%rs948, [%rd27+1100];
	ld.global.u8 	%rs949, [%rd27+1099];
	ld.global.u8 	%rs950, [%rd27+1098];
	ld.global.u8 	%rs951, [%rd27+1097];
	ld.global.u8 	%rs952, [%rd27+1096];
	ld.global.u8 	%rs953, [%rd27+1095];
	ld.global.u8 	%rs954, [%rd27+1094];
	ld.global.u8 	%rs955, [%rd27+1093];
	ld.global.u8 	%rs956, [%rd27+1092];
	ld.global.u8 	%rs957, [%rd27+1091];
	ld.global.u8 	%rs958, [%rd27+1090];
	ld.global.u8 	%rs959, [%rd27+1089];
	ld.global.u8 	%rs960, [%rd27+1088];
	ld.global.u8 	%rs961, [%rd27+1087];
	ld.global.u8 	%rs962, [%rd27+1086];
	ld.global.u8 	%rs963, [%rd27+1085];
	ld.global.u8 	%rs964, [%rd27+1084];
	ld.global.u8 	%rs965, [%rd27+1083];
	ld.global.u8 	%rs966, [%rd27+1082];
	ld.global.u8 	%rs967, [%rd27+1081];
	ld.global.u8 	%rs968, [%rd27+1080];
	ld.global.u8 	%rs969, [%rd27+1079];
	ld.global.u8 	%rs970, [%rd27+1078];
	ld.global.u8 	%rs971, [%rd27+1077];
	ld.global.u8 	%rs972, [%rd27+1076];
	ld.global.u8 	%rs973, [%rd27+1075];
	ld.global.u8 	%rs974, [%rd27+1074];
	ld.global.u8 	%rs975, [%rd27+1073];
	ld.global.u8 	%rs976, [%rd27+1072];
	ld.global.u8 	%rs977, [%rd27+1071];
	ld.global.u8 	%rs978, [%rd27+1070];
	ld.global.u8 	%rs979, [%rd27+1069];
	ld.global.u8 	%rs980, [%rd27+1068];
	ld.global.u8 	%rs981, [%rd27+1067];
	ld.global.u8 	%rs982, [%rd27+1066];
	ld.global.u8 	%rs983, [%rd27+1065];
	ld.global.u8 	%rs984, [%rd27+1064];
	ld.global.u8 	%rs985, [%rd27+1063];
	ld.global.u8 	%rs986, [%rd27+1062];
	ld.global.u8 	%rs987, [%rd27+1061];
	ld.global.u8 	%rs988, [%rd27+1060];
	ld.global.u8 	%rs989, [%rd27+1059];
	ld.global.u8 	%rs990, [%rd27+1058];
	ld.global.u8 	%rs991, [%rd27+1057];
	ld.global.u8 	%rs992, [%rd27+1056];
	ld.global.u8 	%rs993, [%rd27+1054];
	ld.global.u8 	%rs994, [%rd27+1053];
	ld.global.u8 	%rs995, [%rd27+1052];
	ld.global.u8 	%rs996, [%rd27+1051];
	ld.global.u8 	%rs997, [%rd27+1050];
	ld.global.u8 	%rs998, [%rd27+1049];
	ld.global.u8 	%rs999, [%rd27+1048];
	ld.global.u8 	%rs1000, [%rd27+1047];
	ld.global.u8 	%rs1001, [%rd27+1046];
	ld.global.u8 	%rs1002, [%rd27+1045];
	ld.global.u8 	%rs1003, [%rd27+1044];
	ld.global.u8 	%rs1004, [%rd27+1043];
	ld.global.u8 	%rs1005, [%rd27+1042];
	ld.global.u8 	%rs1006, [%rd27+1041];
	ld.global.u8 	%rs1007, [%rd27+1040];
	ld.global.u8 	%rs1008, [%rd27+1039];
	ld.global.u8 	%rs1009, [%rd27+1038];
	ld.global.u8 	%rs1010, [%rd27+1037];
	ld.global.u8 	%rs1011, [%rd27+1036];
	ld.global.u8 	%rs1012, [%rd27+1035];
	ld.global.u8 	%rs1013, [%rd27+1034];
	ld.global.u8 	%rs1014, [%rd27+1033];
	ld.global.u8 	%rs1015, [%rd27+1032];
	ld.global.u8 	%rs1016, [%rd27+1031];
	ld.global.u8 	%rs1017, [%rd27+1030];
	ld.global.u8 	%rs1018, [%rd27+1029];
	ld.global.u8 	%rs1019, [%rd27+1028];
	ld.global.u8 	%rs1020, [%rd27+1027];
	ld.global.u8 	%rs1021, [%rd27+1026];
	ld.global.u8 	%rs1022, [%rd27+1025];
	ld.global.u8 	%rs1023, [%rd27+1024];
	ld.global.u8 	%rs1024, [%rd27+1023];
	ld.global.u8 	%rs1025, [%rd27+1022];
	ld.global.u8 	%rs1026, [%rd27+1021];
	ld.global.u8 	%rs1027, [%rd27+1020];
	ld.global.u8 	%rs1028, [%rd27+1019];
	ld.global.u8 	%rs1029, [%rd27+1018];
	ld.global.u8 	%rs1030, [%rd27+1017];
	ld.global.u8 	%rs1031, [%rd27+1016];
	ld.global.u8 	%rs1032, [%rd27+1015];
	ld.global.u8 	%rs1033, [%rd27+1014];
	ld.global.u8 	%rs1034, [%rd27+1013];
	ld.global.u8 	%rs1035, [%rd27+1012];
	ld.global.u8 	%rs1036, [%rd27+1011];
	ld.global.u8 	%rs1037, [%rd27+1010];
	ld.global.u8 	%rs1038, [%rd27+1009];
	ld.global.u8 	%rs1039, [%rd27+1008];
	ld.global.u8 	%rs1040, [%rd27+1007];
	ld.global.u8 	%rs1041, [%rd27+1006];
	ld.global.u8 	%rs1042, [%rd27+1005];
	ld.global.u8 	%rs1043, [%rd27+1004];
	ld.global.u8 	%rs1044, [%rd27+1003];
	ld.global.u8 	%rs1045, [%rd27+1002];
	ld.global.u8 	%rs1046, [%rd27+1001];
	ld.global.u8 	%rs1047, [%rd27+1000];
	ld.global.u8 	%rs1048, [%rd27+999];
	ld.global.u8 	%rs1049, [%rd27+998];
	ld.global.u8 	%rs1050, [%rd27+997];
	ld.global.u8 	%rs1051, [%rd27+996];
	ld.global.u8 	%rs1052, [%rd27+995];
	ld.global.u8 	%rs1053, [%rd27+994];
	ld.global.u8 	%rs1054, [%rd27+993];
	ld.global.u8 	%rs1055, [%rd27+992];
	ld.global.u8 	%rs1056, [%rd27+991];
	ld.global.u8 	%rs1057, [%rd27+990];
	ld.global.u8 	%rs1058, [%rd27+989];
	ld.global.u8 	%rs1059, [%rd27+988];
	ld.global.u8 	%rs1060, [%rd27+987];
	ld.global.u8 	%rs1061, [%rd27+986];
	ld.global.u8 	%rs1062, [%rd27+985];
	ld.global.u8 	%rs1063, [%rd27+984];
	ld.global.u8 	%rs1064, [%rd27+983];
	ld.global.u8 	%rs1065, [%rd27+982];
	ld.global.u8 	%rs1066, [%rd27+981];
	ld.global.u8 	%rs1067, [%rd27+980];
	ld.global.u8 	%rs1068, [%rd27+979];
	ld.global.u8 	%rs1069, [%rd27+978];
	ld.global.u8 	%rs1070, [%rd27+977];
	ld.global.u8 	%rs1071, [%rd27+976];
	ld.global.u8 	%rs1072, [%rd27+975];
	ld.global.u8 	%rs1073, [%rd27+974];
	ld.global.u8 	%rs1074, [%rd27+973];
	ld.global.u8 	%rs1075, [%rd27+972];
	ld.global.u8 	%rs1076, [%rd27+971];
	ld.global.u8 	%rs1077, [%rd27+970];
	ld.global.u8 	%rs1078, [%rd27+969];
	ld.global.u8 	%rs1079, [%rd27+968];
	ld.global.u8 	%rs1080, [%rd27+967];
	ld.global.u8 	%rs1081, [%rd27+966];
	ld.global.u8 	%rs1082, [%rd27+965];
	ld.global.u8 	%rs1083, [%rd27+964];
	ld.global.u8 	%rs1084, [%rd27+963];
	ld.global.u8 	%rs1085, [%rd27+962];
	ld.global.u8 	%rs1086, [%rd27+961];
	ld.global.u8 	%rs1087, [%rd27+960];
	ld.global.u8 	%rs1088, [%rd27+959];
	ld.global.u8 	%rs1089, [%rd27+958];
	ld.global.u8 	%rs1090, [%rd27+957];
	ld.global.u8 	%rs1091, [%rd27+956];
	ld.global.u8 	%rs1092, [%rd27+955];
	ld.global.u8 	%rs1093, [%rd27+954];
	ld.global.u8 	%rs1094, [%rd27+953];
	ld.global.u8 	%rs1095, [%rd27+952];
	ld.global.u8 	%rs1096, [%rd27+951];
	ld.global.u8 	%rs1097, [%rd27+950];
	ld.global.u8 	%rs1098, [%rd27+949];
	ld.global.u8 	%rs1099, [%rd27+948];
	ld.global.u8 	%rs1100, [%rd27+947];
	ld.global.u8 	%rs1101, [%rd27+946];
	ld.global.u8 	%rs1102, [%rd27+945];
	ld.global.u8 	%rs1103, [%rd27+944];
	ld.global.u8 	%rs1104, [%rd27+943];
	ld.global.u8 	%rs1105, [%rd27+942];
	ld.global.u8 	%rs1106, [%rd27+941];
	ld.global.u8 	%rs1107, [%rd27+940];
	ld.global.u8 	%rs1108, [%rd27+939];
	ld.global.u8 	%rs1109, [%rd27+938];
	ld.global.u8 	%rs1110, [%rd27+937];
	ld.global.u8 	%rs1111, [%rd27+936];
	ld.global.u8 	%rs1112, [%rd27+935];
	ld.global.u8 	%rs1113, [%rd27+934];
	ld.global.u8 	%rs1114, [%rd27+933];
	ld.global.u8 	%rs1115, [%rd27+932];
	ld.global.u8 	%rs1116, [%rd27+931];
	ld.global.u8 	%rs1117, [%rd27+930];
	ld.global.u8 	%rs1118, [%rd27+929];
	ld.global.u8 	%rs1119, [%rd27+928];
	ld.global.u8 	%rs1120, [%rd27+927];
	ld.global.u8 	%rs1121, [%rd27+926];
	ld.global.u8 	%rs1122, [%rd27+925];
	ld.global.u8 	%rs1123, [%rd27+924];
	ld.global.u8 	%rs1124, [%rd27+923];
	ld.global.u8 	%rs1125, [%rd27+922];
	ld.global.u8 	%rs1126, [%rd27+921];
	ld.global.u8 	%rs1127, [%rd27+920];
	ld.global.u8 	%rs1128, [%rd27+919];
	ld.global.u8 	%rs1129, [%rd27+918];
	ld.global.u8 	%rs1130, [%rd27+917];
	ld.global.u8 	%rs1131, [%rd27+916];
	ld.global.u8 	%rs1132, [%rd27+915];
	ld.global.u8 	%rs1133, [%rd27+914];
	ld.global.u8 	%rs1134, [%rd27+913];
	ld.global.u8 	%rs1135, [%rd27+912];
	ld.global.u8 	%rs1136, [%rd27+911];
	ld.global.u8 	%rs1137, [%rd27+910];
	ld.global.u8 	%rs1138, [%rd27+909];
	ld.global.u8 	%rs1139, [%rd27+908];
	ld.global.u8 	%rs1140, [%rd27+907];
	ld.global.u8 	%rs1141, [%rd27+906];
	ld.global.u8 	%rs1142, [%rd27+905];
	ld.global.u8 	%rs1143, [%rd27+904];
	ld.global.u8 	%rs1144, [%rd27+903];
	ld.global.u8 	%rs1145, [%rd27+902];
	ld.global.u8 	%rs1146, [%rd27+901];
	ld.global.u8 	%rs1147, [%rd27+900];
	ld.global.u8 	%rs1148, [%rd27+899];
	ld.global.u8 	%rs1149, [%rd27+898];
	ld.global.u8 	%rs1150, [%rd27+897];
	ld.global.u8 	%rs1151, [%rd27+896];
	ld.global.u8 	%rs1152, [%rd27+895];
	ld.global.u8 	%rs1153, [%rd27+894];
	ld.global.u8 	%rs1154, [%rd27+893];
	ld.global.u8 	%rs1155, [%rd27+892];
	ld.global.u8 	%rs1156, [%rd27+891];
	ld.global.u8 	%rs1157, [%rd27+890];
	ld.global.u8 	%rs1158, [%rd27+889];
	ld.global.u8 	%rs1159, [%rd27+888];
	ld.global.u8 	%rs1160, [%rd27+887];
	ld.global.u8 	%rs1161, [%rd27+886];
	ld.global.u8 	%rs1162, [%rd27+885];
	ld.global.u8 	%rs1163, [%rd27+884];
	ld.global.u8 	%rs1164, [%rd27+883];
	ld.global.u8 	%rs1165, [%rd27+882];
	ld.global.u8 	%rs1166, [%rd27+881];
	ld.global.u8 	%rs1167, [%rd27+880];
	ld.global.u8 	%rs1168, [%rd27+879];
	ld.global.u8 	%rs1169, [%rd27+878];
	ld.global.u8 	%rs1170, [%rd27+877];
	ld.global.u8 	%rs1171, [%rd27+876];
	ld.global.u8 	%rs1172, [%rd27+875];
	ld.global.u8 	%rs1173, [%rd27+874];
	ld.global.u8 	%rs1174, [%rd27+873];
	ld.global.u8 	%rs1175, [%rd27+872];
	ld.global.u8 	%rs1176, [%rd27+871];
	ld.global.u8 	%rs1177, [%rd27+870];
	ld.global.u8 	%rs1178, [%rd27+869];
	ld.global.u8 	%rs1179, [%rd27+868];
	ld.global.u8 	%rs1180, [%rd27+867];
	ld.global.u8 	%rs1181, [%rd27+866];
	ld.global.u8 	%rs1182, [%rd27+865];
	ld.global.u8 	%rs1183, [%rd27+864];
	ld.global.u8 	%rs1184, [%rd27+863];
	ld.global.u8 	%rs1185, [%rd27+862];
	ld.global.u8 	%rs1186, [%rd27+861];
	ld.global.u8 	%rs1187, [%rd27+860];
	ld.global.u8 	%rs1188, [%rd27+859];
	ld.global.u8 	%rs1189, [%rd27+858];
	ld.global.u8 	%rs1190, [%rd27+857];
	ld.global.u8 	%rs1191, [%rd27+856];
	ld.global.u8 	%rs1192, [%rd27+855];
	ld.global.u8 	%rs1193, [%rd27+854];
	ld.global.u8 	%rs1194, [%rd27+853];
	ld.global.u8 	%rs1195, [%rd27+852];
	ld.global.u8 	%rs1196, [%rd27+851];
	ld.global.u8 	%rs1197, [%rd27+850];
	ld.global.u8 	%rs1198, [%rd27+849];
	ld.global.u8 	%rs1199, [%rd27+848];
	ld.global.u8 	%rs1200, [%rd27+847];
	ld.global.u8 	%rs1201, [%rd27+846];
	ld.global.u8 	%rs1202, [%rd27+845];
	ld.global.u8 	%rs1203, [%rd27+844];
	ld.global.u8 	%rs1204, [%rd27+843];
	ld.global.u8 	%rs1205, [%rd27+842];
	ld.global.u8 	%rs1206, [%rd27+841];
	ld.global.u8 	%rs1207, [%rd27+840];
	ld.global.u8 	%rs1208, [%rd27+839];
	ld.global.u8 	%rs1209, [%rd27+838];
	ld.global.u8 	%rs1210, [%rd27+837];
	ld.global.u8 	%rs1211, [%rd27+836];
	ld.global.u8 	%rs1212, [%rd27+835];
	ld.global.u8 	%rs1213, [%rd27+834];
	ld.global.u8 	%rs1214, [%rd27+833];
	ld.global.u8 	%rs1215, [%rd27+832];
	ld.global.u8 	%rs1216, [%rd27+831];
	ld.global.u8 	%rs1217, [%rd27+830];
	ld.global.u8 	%rs1218, [%rd27+829];
	ld.global.u8 	%rs1219, [%rd27+828];
	ld.global.u8 	%rs1220, [%rd27+827];
	ld.global.u8 	%rs1221, [%rd27+826];
	ld.global.u8 	%rs1222, [%rd27+825];
	ld.global.u8 	%rs1223, [%rd27+824];
	ld.global.u8 	%rs1224, [%rd27+823];
	ld.global.u8 	%rs1225, [%rd27+822];
	ld.global.u8 	%rs1226, [%rd27+821];
	ld.global.u8 	%rs1227, [%rd27+820];
	ld.global.u8 	%rs1228, [%rd27+819];
	ld.global.u8 	%rs1229, [%rd27+818];
	ld.global.u8 	%rs1230, [%rd27+817];
	ld.global.u8 	%rs1231, [%rd27+816];
	ld.global.u8 	%rs1232, [%rd27+815];
	ld.global.u8 	%rs1233, [%rd27+814];
	ld.global.u8 	%rs1234, [%rd27+813];
	ld.global.u8 	%rs1235, [%rd27+812];
	ld.global.u8 	%rs1236, [%rd27+811];
	ld.global.u8 	%rs1237, [%rd27+810];
	ld.global.u8 	%rs1238, [%rd27+809];
	ld.global.u8 	%rs1239, [%rd27+808];
	ld.global.u8 	%rs1240, [%rd27+807];
	ld.global.u8 	%rs1241, [%rd27+806];
	ld.global.u8 	%rs1242, [%rd27+805];
	ld.global.u8 	%rs1243, [%rd27+804];
	ld.global.u8 	%rs1244, [%rd27+803];
	ld.global.u8 	%rs1245, [%rd27+802];
	ld.global.u8 	%rs1246, [%rd27+801];
	ld.global.u8 	%rs1247, [%rd27+800];
	ld.global.u8 	%rs1248, [%rd27+799];
	ld.global.u8 	%rs1249, [%rd27+798];
	ld.global.u8 	%rs1250, [%rd27+797];
	ld.global.u8 	%rs1251, [%rd27+796];
	ld.global.u8 	%rs1252, [%rd27+795];
	ld.global.u8 	%rs1253, [%rd27+794];
	ld.global.u8 	%rs1254, [%rd27+793];
	ld.global.u8 	%rs1255, [%rd27+792];
	ld.global.u8 	%rs1256, [%rd27+791];
	ld.global.u8 	%rs1257, [%rd27+790];
	ld.global.u8 	%rs1258, [%rd27+789];
	ld.global.u8 	%rs1259, [%rd27+788];
	ld.global.u8 	%rs1260, [%rd27+787];
	ld.global.u8 	%rs1261, [%rd27+786];
	ld.global.u8 	%rs1262, [%rd27+785];
	ld.global.u8 	%rs1263, [%rd27+784];
	ld.global.u8 	%rs1264, [%rd27+783];
	ld.global.u8 	%rs1265, [%rd27+782];
	ld.global.u8 	%rs1266, [%rd27+781];
	ld.global.u8 	%rs1267, [%rd27+780];
	ld.global.u8 	%rs1268, [%rd27+779];
	ld.global.u8 	%rs1269, [%rd27+778];
	ld.global.u8 	%rs1270, [%rd27+777];
	ld.global.u8 	%rs1271, [%rd27+776];
	ld.global.u8 	%rs1272, [%rd27+775];
	ld.global.u8 	%rs1273, [%rd27+774];
	ld.global.u8 	%rs1274, [%rd27+773];
	ld.global.u8 	%rs1275, [%rd27+772];
	ld.global.u8 	%rs1276, [%rd27+771];
	ld.global.u8 	%rs1277, [%rd27+770];
	ld.global.u8 	%rs1278, [%rd27+769];
	ld.global.u8 	%rs1279, [%rd27+768];
	ld.global.u8 	%rs1280, [%rd27+767];
	ld.global.u8 	%rs1281, [%rd27+766];
	ld.global.u8 	%rs1282, [%rd27+765];
	ld.global.u8 	%rs1283, [%rd27+764];
	ld.global.u8 	%rs1284, [%rd27+763];
	ld.global.u8 	%rs1285, [%rd27+762];
	ld.global.u8 	%rs1286, [%rd27+761];
	ld.global.u8 	%rs1287, [%rd27+760];
	ld.global.u8 	%rs1288, [%rd27+759];
	ld.global.u8 	%rs1289, [%rd27+758];
	ld.global.u8 	%rs1290, [%rd27+757];
	ld.global.u8 	%rs1291, [%rd27+756];
	ld.global.u8 	%rs1292, [%rd27+755];
	ld.global.u8 	%rs1293, [%rd27+754];
	ld.global.u8 	%rs1294, [%rd27+753];
	ld.global.u8 	%rs1295, [%rd27+752];
	ld.global.u8 	%rs1296, [%rd27+751];
	ld.global.u8 	%rs1297, [%rd27+750];
	ld.global.u8 	%rs1298, [%rd27+749];
	ld.global.u8 	%rs1299, [%rd27+748];
	ld.global.u8 	%rs1300, [%rd27+747];
	ld.global.u8 	%rs1301, [%rd27+746];
	ld.global.u8 	%rs1302, [%rd27+745];
	ld.global.u8 	%rs1303, [%rd27+744];
	ld.global.u8 	%rs1304, [%rd27+743];
	ld.global.u8 	%rs1305, [%rd27+742];
	ld.global.u8 	%rs1306, [%rd27+741];
	ld.global.u8 	%rs1307, [%rd27+740];
	ld.global.u8 	%rs1308, [%rd27+739];
	ld.global.u8 	%rs1309, [%rd27+738];
	ld.global.u8 	%rs1310, [%rd27+737];
	ld.global.u8 	%rs1311, [%rd27+736];
	ld.global.u8 	%rs1312, [%rd27+735];
	ld.global.u8 	%rs1313, [%rd27+734];
	ld.global.u8 	%rs1314, [%rd27+733];
	ld.global.u8 	%rs1315, [%rd27+732];
	ld.global.u8 	%rs1316, [%rd27+731];
	ld.global.u8 	%rs1317, [%rd27+730];
	ld.global.u8 	%rs1318, [%rd27+729];
	ld.global.u8 	%rs1319, [%rd27+728];
	ld.global.u8 	%rs1320, [%rd27+727];
	ld.global.u8 	%rs1321, [%rd27+726];
	ld.global.u8 	%rs1322, [%rd27+725];
	ld.global.u8 	%rs1323, [%rd27+724];
	ld.global.u8 	%rs1324, [%rd27+723];
	ld.global.u8 	%rs1325, [%rd27+722];
	ld.global.u8 	%rs1326, [%rd27+721];
	ld.global.u8 	%rs1327, [%rd27+720];
	ld.global.u8 	%rs1328, [%rd27+719];
	ld.global.u8 	%rs1329, [%rd27+718];
	ld.global.u8 	%rs1330, [%rd27+717];
	ld.global.u8 	%rs1331, [%rd27+716];
	ld.global.u8 	%rs1332, [%rd27+715];
	ld.global.u8 	%rs1333, [%rd27+714];
	ld.global.u8 	%rs1334, [%rd27+713];
	ld.global.u8 	%rs1335, [%rd27+712];
	ld.global.u8 	%rs1336, [%rd27+711];
	ld.global.u8 	%rs1337, [%rd27+710];
	ld.global.u8 	%rs1338, [%rd27+709];
	ld.global.u8 	%rs1339, [%rd27+708];
	ld.global.u8 	%rs1340, [%rd27+707];
	ld.global.u8 	%rs1341, [%rd27+706];
	ld.global.u8 	%rs1342, [%rd27+705];
	ld.global.u8 	%rs1343, [%rd27+704];
	ld.global.u8 	%rs1344, [%rd27+703];
	ld.global.u8 	%rs1345, [%rd27+702];
	ld.global.u8 	%rs1346, [%rd27+701];
	ld.global.u8 	%rs1347, [%rd27+700];
	ld.global.u8 	%rs1348, [%rd27+699];
	ld.global.u8 	%rs1349, [%rd27+698];
	ld.global.u8 	%rs1350, [%rd27+697];
	ld.global.u8 	%rs1351, [%rd27+696];
	ld.global.u8 	%rs1352, [%rd27+695];
	ld.global.u8 	%rs1353, [%rd27+694];
	ld.global.u8 	%rs1354, [%rd27+693];
	ld.global.u8 	%rs1355, [%rd27+692];
	ld.global.u8 	%rs1356, [%rd27+691];
	ld.global.u8 	%rs1357, [%rd27+690];
	ld.global.u8 	%rs1358, [%rd27+689];
	ld.global.u8 	%rs1359, [%rd27+688];
	ld.global.u8 	%rs1360, [%rd27+687];
	ld.global.u8 	%rs1361, [%rd27+686];
	ld.global.u8 	%rs1362, [%rd27+685];
	ld.global.u8 	%rs1363, [%rd27+684];
	ld.global.u8 	%rs1364, [%rd27+683];
	ld.global.u8 	%rs1365, [%rd27+682];
	ld.global.u8 	%rs1366, [%rd27+681];
	ld.global.u8 	%rs1367, [%rd27+680];
	ld.global.u8 	%rs1368, [%rd27+679];
	ld.global.u8 	%rs1369, [%rd27+678];
	ld.global.u8 	%rs1370, [%rd27+677];
	ld.global.u8 	%rs1371, [%rd27+676];
	ld.global.u8 	%rs1372, [%rd27+675];
	ld.global.u8 	%rs1373, [%rd27+674];
	ld.global.u8 	%rs1374, [%rd27+673];
	ld.global.u8 	%rs1375, [%rd27+672];
	ld.global.u8 	%rs1376, [%rd27+671];
	ld.global.u8 	%rs1377, [%rd27+670];
	ld.global.u8 	%rs1378, [%rd27+669];
	ld.global.u8 	%rs1379, [%rd27+668];
	ld.global.u8 	%rs1380, [%rd27+667];
	ld.global.u8 	%rs1381, [%rd27+666];
	ld.global.u8 	%rs1382, [%rd27+665];
	ld.global.u8 	%rs1383, [%rd27+664];
	ld.global.u8 	%rs1384, [%rd27+663];
	ld.global.u8 	%rs1385, [%rd27+662];
	ld.global.u8 	%rs1386, [%rd27+661];
	ld.global.u8 	%rs1387, [%rd27+660];
	ld.global.u8 	%rs1388, [%rd27+659];
	ld.global.u8 	%rs1389, [%rd27+658];
	ld.global.u8 	%rs1390, [%rd27+657];
	ld.global.u8 	%rs1391, [%rd27+656];
	ld.global.u8 	%rs1392, [%rd27+655];
	ld.global.u8 	%rs1393, [%rd27+654];
	ld.global.u8 	%rs1394, [%rd27+653];
	ld.global.u8 	%rs1395, [%rd27+652];
	ld.global.u8 	%rs1396, [%rd27+651];
	ld.global.u8 	%rs1397, [%rd27+650];
	ld.global.u8 	%rs1398, [%rd27+649];
	ld.global.u8 	%rs1399, [%rd27+648];
	ld.global.u8 	%rs1400, [%rd27+647];
	ld.global.u8 	%rs1401, [%rd27+646];
	ld.global.u8 	%rs1402, [%rd27+645];
	ld.global.u8 	%rs1403, [%rd27+644];
	ld.global.u8 	%rs1404, [%rd27+643];
	ld.global.u8 	%rs1405, [%rd27+642];
	ld.global.u8 	%rs1406, [%rd27+641];
	ld.global.u8 	%rs1407, [%rd27+640];
	ld.global.u8 	%rs1408, [%rd27+639];
	ld.global.u8 	%rs1409, [%rd27+638];
	ld.global.u8 	%rs1410, [%rd27+637];
	ld.global.u8 	%rs1411, [%rd27+636];
	ld.global.u8 	%rs1412, [%rd27+635];
	ld.global.u8 	%rs1413, [%rd27+634];
	ld.global.u8 	%rs1414, [%rd27+633];
	ld.global.u8 	%rs1415, [%rd27+632];
	ld.global.u8 	%rs1416, [%rd27+631];
	ld.global.u8 	%rs1417, [%rd27+630];
	ld.global.u8 	%rs1418, [%rd27+629];
	ld.global.u8 	%rs1419, [%rd27+628];
	ld.global.u8 	%rs1420, [%rd27+627];
	ld.global.u8 	%rs1421, [%rd27+626];
	ld.global.u8 	%rs1422, [%rd27+625];
	ld.global.u8 	%rs1423, [%rd27+624];
	ld.global.u8 	%rs1424, [%rd27+623];
	ld.global.u8 	%rs1425, [%rd27+622];
	ld.global.u8 	%rs1426, [%rd27+621];
	ld.global.u8 	%rs1427, [%rd27+620];
	ld.global.u8 	%rs1428, [%rd27+619];
	ld.global.u8 	%rs1429, [%rd27+618];
	ld.global.u8 	%rs1430, [%rd27+617];
	ld.global.u8 	%rs1431, [%rd27+616];
	ld.global.u8 	%rs1432, [%rd27+615];
	ld.global.u8 	%rs1433, [%rd27+614];
	ld.global.u8 	%rs1434, [%rd27+613];
	ld.global.u8 	%rs1435, [%rd27+612];
	ld.global.u8 	%rs1436, [%rd27+611];
	ld.global.u8 	%rs1437, [%rd27+610];
	ld.global.u8 	%rs1438, [%rd27+609];
	ld.global.u8 	%rs1439, [%rd27+608];
	ld.global.u8 	%rs1440, [%rd27+607];
	ld.global.u8 	%rs1441, [%rd27+606];
	ld.global.u8 	%rs1442, [%rd27+605];
	ld.global.u8 	%rs1443, [%rd27+604];
	ld.global.u8 	%rs1444, [%rd27+603];
	ld.global.u8 	%rs1445, [%rd27+602];
	ld.global.u8 	%rs1446, [%rd27+601];
	ld.global.u8 	%rs1447, [%rd27+600];
	ld.global.u8 	%rs1448, [%rd27+599];
	ld.global.u8 	%rs1449, [%rd27+598];
	ld.global.u8 	%rs1450, [%rd27+597];
	ld.global.u8 	%rs1451, [%rd27+596];
	ld.global.u8 	%rs1452, [%rd27+595];
	ld.global.u8 	%rs1453, [%rd27+594];
	ld.global.u8 	%rs1454, [%rd27+593];
	ld.global.u8 	%rs1455, [%rd27+592];
	ld.global.u8 	%rs1456, [%rd27+591];
	ld.global.u8 	%rs1457, [%rd27+590];
	ld.global.u8 	%rs1458, [%rd27+589];
	ld.global.u8 	%rs1459, [%rd27+588];
	ld.global.u8 	%rs1460, [%rd27+587];
	ld.global.u8 	%rs1461, [%rd27+586];
	ld.global.u8 	%rs1462, [%rd27+585];
	ld.global.u8 	%rs1463, [%rd27+584];
	ld.global.u8 	%rs1464, [%rd27+583];
	ld.global.u8 	%rs1465, [%rd27+582];
	ld.global.u8 	%rs1466, [%rd27+581];
	ld.global.u8 	%rs1467, [%rd27+580];
	ld.global.u8 	%rs1468, [%rd27+579];
	ld.global.u8 	%rs1469, [%rd27+578];
	ld.global.u8 	%rs1470, [%rd27+577];
	ld.global.u8 	%rs1471, [%rd27+576];
	ld.global.u8 	%rs1472, [%rd27+575];
	ld.global.u8 	%rs1473, [%rd27+574];
	ld.global.u8 	%rs1474, [%rd27+573];
	ld.global.u8 	%rs1475, [%rd27+572];
	ld.global.u8 	%rs1476, [%rd27+571];
	ld.global.u8 	%rs1477, [%rd27+570];
	ld.global.u8 	%rs1478, [%rd27+569];
	ld.global.u8 	%rs1479, [%rd27+568];
	ld.global.u8 	%rs1480, [%rd27+567];
	ld.global.u8 	%rs1481, [%rd27+566];
	ld.global.u8 	%rs1482, [%rd27+565];
	ld.global.u8 	%rs1483, [%rd27+564];
	ld.global.u8 	%rs1484, [%rd27+563];
	ld.global.u8 	%rs1485, [%rd27+562];
	ld.global.u8 	%rs1486, [%rd27+561];
	ld.global.u8 	%rs1487, [%rd27+560];
	ld.global.u8 	%rs1488, [%rd27+559];
	ld.global.u8 	%rs1489, [%rd27+558];
	ld.global.u8 	%rs1490, [%rd27+557];
	ld.global.u8 	%rs1491, [%rd27+556];
	ld.global.u8 	%rs1492, [%rd27+555];
	ld.global.u8 	%rs1493, [%rd27+554];
	ld.global.u8 	%rs1494, [%rd27+553];
	ld.global.u8 	%rs1495, [%rd27+552];
	ld.global.u8 	%rs1496, [%rd27+551];
	ld.global.u8 	%rs1497, [%rd27+550];
	ld.global.u8 	%rs1498, [%rd27+549];
	ld.global.u8 	%rs1499, [%rd27+548];
	ld.global.u8 	%rs1500, [%rd27+547];
	ld.global.u8 	%rs1501, [%rd27+546];
	ld.global.u8 	%rs1502, [%rd27+545];
	ld.global.u8 	%rs1503, [%rd27+544];
	ld.global.u8 	%rs1504, [%rd27+543];
	ld.global.u8 	%rs1505, [%rd27+542];
	ld.global.u8 	%rs1506, [%rd27+541];
	ld.global.u8 	%rs1507, [%rd27+540];
	ld.global.u8 	%rs1508, [%rd27+539];
	ld.global.u8 	%rs1509, [%rd27+538];
	ld.global.u8 	%rs1510, [%rd27+537];
	ld.global.u8 	%rs1511, [%rd27+536];
	ld.global.u8 	%rs1512, [%rd27+535];
	ld.global.u8 	%rs1513, [%rd27+534];
	ld.global.u8 	%rs1514, [%rd27+533];
	ld.global.u8 	%rs1515, [%rd27+532];
	ld.global.u8 	%rs1516, [%rd27+531];
	ld.global.u8 	%rs1517, [%rd27+530];
	ld.global.u8 	%rs1518, [%rd27+529];
	ld.global.u8 	%rs1519, [%rd27+528];
	ld.global.u8 	%rs1520, [%rd27+527];
	ld.global.u8 	%rs1521, [%rd27+526];
	ld.global.u8 	%rs1522, [%rd27+525];
	ld.global.u8 	%rs1523, [%rd27+524];
	ld.global.u8 	%rs1524, [%rd27+523];
	ld.global.u8 	%rs1525, [%rd27+522];
	ld.global.u8 	%rs1526, [%rd27+521];
	ld.global.u8 	%rs1527, [%rd27+520];
	ld.global.u8 	%rs1528, [%rd27+519];
	ld.global.u8 	%rs1529, [%rd27+518];
	ld.global.u8 	%rs1530, [%rd27+517];
	ld.global.u8 	%rs1531, [%rd27+516];
	ld.global.u8 	%rs1532, [%rd27+515];
	ld.global.u8 	%rs1533, [%rd27+514];
	ld.global.u8 	%rs1534, [%rd27+513];
	ld.global.u8 	%rs1535, [%rd27+512];
	ld.global.u8 	%rs1536, [%rd27+511];
	ld.global.u8 	%rs1537, [%rd27+510];
	ld.global.u8 	%rs1538, [%rd27+509];
	ld.global.u8 	%rs1539, [%rd27+508];
	ld.global.u8 	%rs1540, [%rd27+507];
	ld.global.u8 	%rs1541, [%rd27+506];
	ld.global.u8 	%rs1542, [%rd27+505];
	ld.global.u8 	%rs1543, [%rd27+504];
	ld.global.u8 	%rs1544, [%rd27+503];
	ld.global.u8 	%rs1545, [%rd27+502];
	ld.global.u8 	%rs1546, [%rd27+501];
	ld.global.u8 	%rs1547, [%rd27+500];
	ld.global.u8 	%rs1548, [%rd27+499];
	ld.global.u8 	%rs1549, [%rd27+498];
	ld.global.u8 	%rs1550, [%rd27+497];
	ld.global.u8 	%rs1551, [%rd27+496];
	ld.global.u8 	%rs1552, [%rd27+495];
	ld.global.u8 	%rs1553, [%rd27+494];
	ld.global.u8 	%rs1554, [%rd27+493];
	ld.global.u8 	%rs1555, [%rd27+492];
	ld.global.u8 	%rs1556, [%rd27+491];
	ld.global.u8 	%rs1557, [%rd27+490];
	ld.global.u8 	%rs1558, [%rd27+489];
	ld.global.u8 	%rs1559, [%rd27+488];
	ld.global.u8 	%rs1560, [%rd27+487];
	ld.global.u8 	%rs1561, [%rd27+486];
	ld.global.u8 	%rs1562, [%rd27+485];
	ld.global.u8 	%rs1563, [%rd27+484];
	ld.global.u8 	%rs1564, [%rd27+483];
	ld.global.u8 	%rs1565, [%rd27+482];
	ld.global.u8 	%rs1566, [%rd27+481];
	ld.global.u8 	%rs1567, [%rd27+480];
	ld.global.u8 	%rs1568, [%rd27+479];
	ld.global.u8 	%rs1569, [%rd27+478];
	ld.global.u8 	%rs1570, [%rd27+477];
	ld.global.u8 	%rs1571, [%rd27+476];
	ld.global.u8 	%rs1572, [%rd27+475];
	ld.global.u8 	%rs1573, [%rd27+474];
	ld.global.u8 	%rs1574, [%rd27+473];
	ld.global.u8 	%rs1575, [%rd27+472];
	ld.global.u8 	%rs1576, [%rd27+471];
	ld.global.u8 	%rs1577, [%rd27+470];
	ld.global.u8 	%rs1578, [%rd27+469];
	ld.global.u8 	%rs1579, [%rd27+468];
	ld.global.u8 	%rs1580, [%rd27+467];
	ld.global.u8 	%rs1581, [%rd27+466];
	ld.global.u8 	%rs1582, [%rd27+465];
	ld.global.u8 	%rs1583, [%rd27+464];
	ld.global.u8 	%rs1584, [%rd27+463];
	ld.global.u8 	%rs1585, [%rd27+462];
	ld.global.u8 	%rs1586, [%rd27+461];
	ld.global.u8 	%rs1587, [%rd27+460];
	ld.global.u8 	%rs1588, [%rd27+459];
	ld.global.u8 	%rs1589, [%rd27+458];
	ld.global.u8 	%rs1590, [%rd27+457];
	ld.global.u8 	%rs1591, [%rd27+456];
	ld.global.u8 	%rs1592, [%rd27+455];
	ld.global.u8 	%rs1593, [%rd27+454];
	ld.global.u8 	%rs1594, [%rd27+453];
	ld.global.u8 	%rs1595, [%rd27+452];
	ld.global.u8 	%rs1596, [%rd27+451];
	ld.global.u8 	%rs1597, [%rd27+450];
	ld.global.u8 	%rs1598, [%rd27+449];
	ld.global.u8 	%rs1599, [%rd27+448];
	ld.global.u8 	%rs1600, [%rd27+447];
	ld.global.u8 	%rs1601, [%rd27+446];
	ld.global.u8 	%rs1602, [%rd27+445];
	ld.global.u8 	%rs1603, [%rd27+444];
	ld.global.u8 	%rs1604, [%rd27+443];
	ld.global.u8 	%rs1605, [%rd27+442];
	ld.global.u8 	%rs1606, [%rd27+441];
	ld.global.u8 	%rs1607, [%rd27+440];
	ld.global.u8 	%rs1608, [%rd27+439];
	ld.global.u8 	%rs1609, [%rd27+438];
	ld.global.u8 	%rs1610, [%rd27+437];
	ld.global.u8 	%rs1611, [%rd27+436];
	ld.global.u8 	%rs1612, [%rd27+435];
	ld.global.u8 	%rs1613, [%rd27+434];
	ld.global.u8 	%rs1614, [%rd27+433];
	ld.global.u8 	%rs1615, [%rd27+432];
	ld.global.u8 	%rs1616, [%rd27+431];
	ld.global.u8 	%rs1617, [%rd27+430];
	ld.global.u8 	%rs1618, [%rd27+429];
	ld.global.u8 	%rs1619, [%rd27+428];
	ld.global.u8 	%rs1620, [%rd27+427];
	ld.global.u8 	%rs1621, [%rd27+426];
	ld.global.u8 	%rs1622, [%rd27+425];
	ld.global.u8 	%rs1623, [%rd27+424];
	ld.global.u8 	%rs1624, [%rd27+423];
	ld.global.u8 	%rs1625, [%rd27+422];
	ld.global.u8 	%rs1626, [%rd27+421];
	ld.global.u8 	%rs1627, [%rd27+420];
	ld.global.u8 	%rs1628, [%rd27+419];
	ld.global.u8 	%rs1629, [%rd27+418];
	ld.global.u8 	%rs1630, [%rd27+417];
	ld.global.u8 	%rs1631, [%rd27+416];
	ld.global.u8 	%rs1632, [%rd27+415];
	ld.global.u8 	%rs1633, [%rd27+414];
	ld.global.u8 	%rs1634, [%rd27+413];
	ld.global.u8 	%rs1635, [%rd27+412];
	ld.global.u8 	%rs1636, [%rd27+411];
	ld.global.u8 	%rs1637, [%rd27+410];
	ld.global.u8 	%rs1638, [%rd27+409];
	ld.global.u8 	%rs1639, [%rd27+408];
	ld.global.u8 	%rs1640, [%rd27+407];
	ld.global.u8 	%rs1641, [%rd27+406];
	ld.global.u8 	%rs1642, [%rd27+405];
	ld.global.u8 	%rs1643, [%rd27+404];
	ld.global.u8 	%rs1644, [%rd27+403];
	ld.global.u8 	%rs1645, [%rd27+402];
	ld.global.u8 	%rs1646, [%rd27+401];
	ld.global.u8 	%rs1647, [%rd27+400];
	ld.global.u8 	%rs1648, [%rd27+399];
	ld.global.u8 	%rs1649, [%rd27+398];
	ld.global.u8 	%rs1650, [%rd27+397];
	ld.global.u8 	%rs1651, [%rd27+396];
	ld.global.u8 	%rs1652, [%rd27+395];
	ld.global.u8 	%rs1653, [%rd27+394];
	ld.global.u8 	%rs1654, [%rd27+393];
	ld.global.u8 	%rs1655, [%rd27+392];
	ld.global.u8 	%rs1656, [%rd27+391];
	ld.global.u8 	%rs1657, [%rd27+390];
	ld.global.u8 	%rs1658, [%rd27+389];
	ld.global.u8 	%rs1659, [%rd27+388];
	ld.global.u8 	%rs1660, [%rd27+387];
	ld.global.u8 	%rs1661, [%rd27+386];
	ld.global.u8 	%rs1662, [%rd27+385];
	ld.global.u8 	%rs1663, [%rd27+384];
	ld.global.u8 	%rs1664, [%rd27+383];
	ld.global.u8 	%rs1665, [%rd27+382];
	ld.global.u8 	%rs1666, [%rd27+381];
	ld.global.u8 	%rs1667, [%rd27+380];
	ld.global.u8 	%rs1668, [%rd27+379];
	ld.global.u8 	%rs1669, [%rd27+378];
	ld.global.u8 	%rs1670, [%rd27+377];
	ld.global.u8 	%rs1671, [%rd27+376];
	ld.global.u8 	%rs1672, [%rd27+375];
	ld.global.u8 	%rs1673, [%rd27+374];
	ld.global.u8 	%rs1674, [%rd27+373];
	ld.global.u8 	%rs1675, [%rd27+372];
	ld.global.u8 	%rs1676, [%rd27+371];
	ld.global.u8 	%rs1677, [%rd27+370];
	ld.global.u8 	%rs1678, [%rd27+369];
	ld.global.u8 	%rs1679, [%rd27+368];
	ld.global.u8 	%rs1680, [%rd27+367];
	ld.global.u8 	%rs1681, [%rd27+366];
	ld.global.u8 	%rs1682, [%rd27+365];
	ld.global.u8 	%rs1683, [%rd27+364];
	ld.global.u8 	%rs1684, [%rd27+363];
	ld.global.u8 	%rs1685, [%rd27+362];
	ld.global.u8 	%rs1686, [%rd27+361];
	ld.global.u8 	%rs1687, [%rd27+360];
	ld.global.u8 	%rs1688, [%rd27+359];
	ld.global.u8 	%rs1689, [%rd27+358];
	ld.global.u8 	%rs1690, [%rd27+357];
	ld.global.u8 	%rs1691, [%rd27+356];
	ld.global.u8 	%rs1692, [%rd27+355];
	ld.global.u8 	%rs1693, [%rd27+354];
	ld.global.u8 	%rs1694, [%rd27+353];
	ld.global.u8 	%rs1695, [%rd27+352];
	ld.global.u8 	%rs1696, [%rd27+351];
	ld.global.u8 	%rs1697, [%rd27+350];
	ld.global.u8 	%rs1698, [%rd27+349];
	ld.global.u8 	%rs1699, [%rd27+348];
	ld.global.u8 	%rs1700, [%rd27+347];
	ld.global.u8 	%rs1701, [%rd27+346];
	ld.global.u8 	%rs1702, [%rd27+345];
	ld.global.u8 	%rs1703, [%rd27+344];
	ld.global.u8 	%rs1704, [%rd27+343];
	ld.global.u8 	%rs1705, [%rd27+342];
	ld.global.u8 	%rs1706, [%rd27+341];
	ld.global.u8 	%rs1707, [%rd27+340];
	ld.global.u8 	%rs1708, [%rd27+339];
	ld.global.u8 	%rs1709, [%rd27+338];
	ld.global.u8 	%rs1710, [%rd27+337];
	ld.global.u8 	%rs1711, [%rd27+336];
	ld.global.u8 	%rs1712, [%rd27+335];
	ld.global.u8 	%rs1713, [%rd27+334];
	ld.global.u8 	%rs1714, [%rd27+333];
	ld.global.u8 	%rs1715, [%rd27+332];
	ld.global.u8 	%rs1716, [%rd27+331];
	ld.global.u8 	%rs1717, [%rd27+330];
	ld.global.u8 	%rs1718, [%rd27+329];
	ld.global.u8 	%rs1719, [%rd27+328];
	ld.global.u8 	%rs1720, [%rd27+327];
	ld.global.u8 	%rs1721, [%rd27+326];
	ld.global.u8 	%rs1722, [%rd27+325];
	ld.global.u8 	%rs1723, [%rd27+324];
	ld.global.u8 	%rs1724, [%rd27+323];
	ld.global.u8 	%rs1725, [%rd27+322];
	ld.global.u8 	%rs1726, [%rd27+321];
	ld.global.u8 	%rs1727, [%rd27+320];
	ld.global.u8 	%rs1728, [%rd27+319];
	ld.global.u8 	%rs1729, [%rd27+318];
	ld.global.u8 	%rs1730, [%rd27+317];
	ld.global.u8 	%rs1731, [%rd27+316];
	ld.global.u8 	%rs1732, [%rd27+315];
	ld.global.u8 	%rs1733, [%rd27+314];
	ld.global.u8 	%rs1734, [%rd27+313];
	ld.global.u8 	%rs1735, [%rd27+312];
	ld.global.u8 	%rs1736, [%rd27+311];
	ld.global.u8 	%rs1737, [%rd27+310];
	ld.global.u8 	%rs1738, [%rd27+309];
	ld.global.u8 	%rs1739, [%rd27+308];
	ld.global.u8 	%rs1740, [%rd27+307];
	ld.global.u8 	%rs1741, [%rd27+306];
	ld.global.u8 	%rs1742, [%rd27+305];
	ld.global.u8 	%rs1743, [%rd27+304];
	ld.global.u8 	%rs1744, [%rd27+303];
	ld.global.u8 	%rs1745, [%rd27+302];
	ld.global.u8 	%rs1746, [%rd27+301];
	ld.global.u8 	%rs1747, [%rd27+300];
	ld.global.u8 	%rs1748, [%rd27+299];
	ld.global.u8 	%rs1749, [%rd27+298];
	ld.global.u8 	%rs1750, [%rd27+297];
	ld.global.u8 	%rs1751, [%rd27+296];
	ld.global.u8 	%rs1752, [%rd27+295];
	ld.global.u8 	%rs1753, [%rd27+294];
	ld.global.u8 	%rs1754, [%rd27+293];
	ld.global.u8 	%rs1755, [%rd27+292];
	ld.global.u8 	%rs1756, [%rd27+291];
	ld.global.u8 	%rs1757, [%rd27+290];
	ld.global.u8 	%rs1758, [%rd27+289];
	ld.global.u8 	%rs1759, [%rd27+288];
	ld.global.u8 	%rs1760, [%rd27+287];
	ld.global.u8 	%rs1761, [%rd27+286];
	ld.global.u8 	%rs1762, [%rd27+285];
	ld.global.u8 	%rs1763, [%rd27+284];
	ld.global.u8 	%rs1764, [%rd27+283];
	ld.global.u8 	%rs1765, [%rd27+282];
	ld.global.u8 	%rs1766, [%rd27+281];
	ld.global.u8 	%rs1767, [%rd27+280];
	ld.global.u8 	%rs1768, [%rd27+279];
	ld.global.u8 	%rs1769, [%rd27+278];
	ld.global.u8 	%rs1770, [%rd27+277];
	ld.global.u8 	%rs1771, [%rd27+276];
	ld.global.u8 	%rs1772, [%rd27+275];
	ld.global.u8 	%rs1773, [%rd27+274];
	ld.global.u8 	%rs1774, [%rd27+273];
	ld.global.u8 	%rs1775, [%rd27+272];
	ld.global.u8 	%rs1776, [%rd27+271];
	ld.global.u8 	%rs1777, [%rd27+270];
	ld.global.u8 	%rs1778, [%rd27+269];
	ld.global.u8 	%rs1779, [%rd27+268];
	ld.global.u8 	%rs1780, [%rd27+267];
	ld.global.u8 	%rs1781, [%rd27+266];
	ld.global.u8 	%rs1782, [%rd27+265];
	ld.global.u8 	%rs1783, [%rd27+264];
	ld.global.u8 	%rs1784, [%rd27+263];
	ld.global.u8 	%rs1785, [%rd27+262];
	ld.global.u8 	%rs1786, [%rd27+261];
	ld.global.u8 	%rs1787, [%rd27+260];
	ld.global.u8 	%rs1788, [%rd27+259];
	ld.global.u8 	%rs1789, [%rd27+258];
	ld.global.u8 	%rs1790, [%rd27+257];
	ld.global.u8 	%rs1791, [%rd27+256];
	ld.global.u8 	%rs1792, [%rd27+255];
	ld.global.u8 	%rs1793, [%rd27+254];
	ld.global.u8 	%rs1794, [%rd27+253];
	ld.global.u8 	%rs1795, [%rd27+252];
	ld.global.u8 	%rs1796, [%rd27+251];
	ld.global.u8 	%rs1797, [%rd27+250];
	ld.global.u8 	%rs1798, [%rd27+249];
	ld.global.u8 	%rs1799, [%rd27+248];
	ld.global.u8 	%rs1800, [%rd27+247];
	ld.global.u8 	%rs1801, [%rd27+246];
	ld.global.u8 	%rs1802, [%rd27+245];
	ld.global.u8 	%rs1803, [%rd27+244];
	ld.global.u8 	%rs1804, [%rd27+243];
	ld.global.u8 	%rs1805, [%rd27+242];
	ld.global.u8 	%rs1806, [%rd27+241];
	ld.global.u8 	%rs1807, [%rd27+240];
	ld.global.u8 	%rs1808, [%rd27+239];
	ld.global.u8 	%rs1809, [%rd27+238];
	ld.global.u8 	%rs1810, [%rd27+237];
	ld.global.u8 	%rs1811, [%rd27+236];
	ld.global.u8 	%rs1812, [%rd27+235];
	ld.global.u8 	%rs1813, [%rd27+234];
	ld.global.u8 	%rs1814, [%rd27+233];
	ld.global.u8 	%rs1815, [%rd27+232];
	ld.global.u8 	%rs1816, [%rd27+231];
	ld.global.u8 	%rs1817, [%rd27+230];
	ld.global.u8 	%rs1818, [%rd27+229];
	ld.global.u8 	%rs1819, [%rd27+228];
	ld.global.u8 	%rs1820, [%rd27+227];
	ld.global.u8 	%rs1821, [%rd27+226];
	ld.global.u8 	%rs1822, [%rd27+225];
	ld.global.u8 	%rs1823, [%rd27+224];
	ld.global.u8 	%rs1824, [%rd27+223];
	ld.global.u8 	%rs1825, [%rd27+222];
	ld.global.u8 	%rs1826, [%rd27+221];
	ld.global.u8 	%rs1827, [%rd27+220];
	ld.global.u8 	%rs1828, [%rd27+219];
	ld.global.u8 	%rs1829, [%rd27+218];
	ld.global.u8 	%rs1830, [%rd27+217];
	ld.global.u8 	%rs1831, [%rd27+216];
	ld.global.u8 	%rs1832, [%rd27+215];
	ld.global.u8 	%rs1833, [%rd27+214];
	ld.global.u8 	%rs1834, [%rd27+213];
	ld.global.u8 	%rs1835, [%rd27+212];
	ld.global.u8 	%rs1836, [%rd27+211];
	ld.global.u8 	%rs1837, [%rd27+210];
	ld.global.u8 	%rs1838, [%rd27+209];
	ld.global.u8 	%rs1839, [%rd27+208];
	ld.global.u8 	%rs1840, [%rd27+207];
	ld.global.u8 	%rs1841, [%rd27+206];
	ld.global.u8 	%rs1842, [%rd27+205];
	ld.global.u8 	%rs1843, [%rd27+204];
	ld.global.u8 	%rs1844, [%rd27+203];
	ld.global.u8 	%rs1845, [%rd27+202];
	ld.global.u8 	%rs1846, [%rd27+201];
	ld.global.u8 	%rs1847, [%rd27+200];
	ld.global.u8 	%rs1848, [%rd27+199];
	ld.global.u8 	%rs1849, [%rd27+198];
	ld.global.u8 	%rs1850, [%rd27+197];
	ld.global.u8 	%rs1851, [%rd27+196];
	ld.global.u8 	%rs1852, [%rd27+195];
	ld.global.u8 	%rs1853, [%rd27+194];
	ld.global.u8 	%rs1854, [%rd27+193];
	ld.global.u8 	%rs1855, [%rd27+192];
	ld.global.u8 	%rs1856, [%rd27+191];
	ld.global.u8 	%rs1857, [%rd27+190];
	ld.global.u8 	%rs1858, [%rd27+189];
	ld.global.u8 	%rs1859, [%rd27+188];
	ld.global.u8 	%rs1860, [%rd27+187];
	ld.global.u8 	%rs1861, [%rd27+186];
	ld.global.u8 	%rs1862, [%rd27+185];
	ld.global.u8 	%rs1863, [%rd27+184];
	ld.global.u8 	%rs1864, [%rd27+183];
	ld.global.u8 	%rs1865, [%rd27+182];
	ld.global.u8 	%rs1866, [%rd27+181];
	ld.global.u8 	%rs1867, [%rd27+180];
	ld.global.u8 	%rs1868, [%rd27+179];
	ld.global.u8 	%rs1869, [%rd27+178];
	ld.global.u8 	%rs1870, [%rd27+177];
	ld.global.u8 	%rs1871, [%rd27+176];
	ld.global.u8 	%rs1872, [%rd27+175];
	ld.global.u8 	%rs1873, [%rd27+174];
	ld.global.u8 	%rs1874, [%rd27+173];
	ld.global.u8 	%rs1875, [%rd27+172];
	ld.global.u8 	%rs1876, [%rd27+171];
	ld.global.u8 	%rs1877, [%rd27+170];
	ld.global.u8 	%rs1878, [%rd27+169];
	ld.global.u8 	%rs1879, [%rd27+168];
	ld.global.u8 	%rs1880, [%rd27+167];
	ld.global.u8 	%rs1881, [%rd27+166];
	ld.global.u8 	%rs1882, [%rd27+165];
	ld.global.u8 	%rs1883, [%rd27+164];
	ld.global.u8 	%rs1884, [%rd27+163];
	ld.global.u8 	%rs1885, [%rd27+162];
	ld.global.u8 	%rs1886, [%rd27+161];
	ld.global.u8 	%rs1887, [%rd27+160];
	ld.global.u8 	%rs1888, [%rd27+159];
	ld.global.u8 	%rs1889, [%rd27+158];
	ld.global.u8 	%rs1890, [%rd27+157];
	ld.global.u8 	%rs1891, [%rd27+156];
	ld.global.u8 	%rs1892, [%rd27+155];
	ld.global.u8 	%rs1893, [%rd27+154];
	ld.global.u8 	%rs1894, [%rd27+153];
	ld.global.u8 	%rs1895, [%rd27+152];
	ld.global.u8 	%rs1896, [%rd27+151];
	ld.global.u8 	%rs1897, [%rd27+150];
	ld.global.u8 	%rs1898, [%rd27+149];
	ld.global.u8 	%rs1899, [%rd27+148];
	ld.global.u8 	%rs1900, [%rd27+147];
	ld.global.u8 	%rs1901, [%rd27+146];
	ld.global.u8 	%rs1902, [%rd27+145];
	ld.global.u8 	%rs1903, [%rd27+144];
	ld.global.u8 	%rs1904, [%rd27+143];
	ld.global.u8 	%rs1905, [%rd27+142];
	ld.global.u8 	%rs1906, [%rd27+141];
	ld.global.u8 	%rs1907, [%rd27+140];
	ld.global.u8 	%rs1908, [%rd27+139];
	ld.global.u8 	%rs1909, [%rd27+138];
	ld.global.u8 	%rs1910, [%rd27+137];
	ld.global.u8 	%rs1911, [%rd27+136];
	ld.global.u8 	%rs1912, [%rd27+135];
	ld.global.u8 	%rs1913, [%rd27+134];
	ld.global.u8 	%rs1914, [%rd27+133];
	ld.global.u8 	%rs1915, [%rd27+132];
	ld.global.u8 	%rs1916, [%rd27+131];
	ld.global.u8 	%rs1917, [%rd27+130];
	ld.global.u8 	%rs1918, [%rd27+129];
	ld.global.u8 	%rs1919, [%rd27+128];
	ld.global.u8 	%rs1920, [%rd27+127];
	ld.global.u8 	%rs1921, [%rd27+126];
	ld.global.u8 	%rs1922, [%rd27+125];
	ld.global.u8 	%rs1923, [%rd27+124];
	ld.global.u8 	%rs1924, [%rd27+123];
	ld.global.u8 	%rs1925, [%rd27+122];
	ld.global.u8 	%rs1926, [%rd27+121];
	ld.global.u8 	%rs1927, [%rd27+120];
	ld.global.u8 	%rs1928, [%rd27+119];
	ld.global.u8 	%rs1929, [%rd27+118];
	ld.global.u8 	%rs1930, [%rd27+117];
	ld.global.u8 	%rs1931, [%rd27+116];
	ld.global.u8 	%rs1932, [%rd27+115];
	ld.global.u8 	%rs1933, [%rd27+114];
	ld.global.u8 	%rs1934, [%rd27+113];
	ld.global.u8 	%rs1935, [%rd27+112];
	ld.global.u8 	%rs1936, [%rd27+111];
	ld.global.u8 	%rs1937, [%rd27+110];
	ld.global.u8 	%rs1938, [%rd27+109];
	ld.global.u8 	%rs1939, [%rd27+108];
	ld.global.u8 	%rs1940, [%rd27+107];
	ld.global.u8 	%rs1941, [%rd27+106];
	ld.global.u8 	%rs1942, [%rd27+105];
	ld.global.u8 	%rs1943, [%rd27+104];
	ld.global.u8 	%rs1944, [%rd27+103];
	ld.global.u8 	%rs1945, [%rd27+102];
	ld.global.u8 	%rs1946, [%rd27+101];
	ld.global.u8 	%rs1947, [%rd27+100];
	ld.global.u8 	%rs1948, [%rd27+99];
	ld.global.u8 	%rs1949, [%rd27+98];
	ld.global.u8 	%rs1950, [%rd27+97];
	ld.global.u8 	%rs1951, [%rd27+96];
	ld.global.u8 	%rs1952, [%rd27+95];
	ld.global.u8 	%rs1953, [%rd27+94];
	ld.global.u8 	%rs1954, [%rd27+93];
	ld.global.u8 	%rs1955, [%rd27+92];
	ld.global.u8 	%rs1956, [%rd27+91];
	ld.global.u8 	%rs1957, [%rd27+90];
	ld.global.u8 	%rs1958, [%rd27+89];
	ld.global.u8 	%rs1959, [%rd27+88];
	ld.global.u8 	%rs1960, [%rd27+87];
	ld.global.u8 	%rs1961, [%rd27+86];
	ld.global.u8 	%rs1962, [%rd27+85];
	ld.global.u8 	%rs1963, [%rd27+84];
	ld.global.u8 	%rs1964, [%rd27+83];
	ld.global.u8 	%rs1965, [%rd27+82];
	ld.global.u8 	%rs1966, [%rd27+81];
	ld.global.u8 	%rs1967, [%rd27+80];
	ld.global.u8 	%rs1968, [%rd27+79];
	ld.global.u8 	%rs1969, [%rd27+78];
	ld.global.u8 	%rs1970, [%rd27+77];
	ld.global.u8 	%rs1971, [%rd27+76];
	ld.global.u8 	%rs1972, [%rd27+75];
	ld.global.u8 	%rs1973, [%rd27+74];
	ld.global.u8 	%rs1974, [%rd27+73];
	ld.global.u8 	%rs1975, [%rd27+72];
	ld.global.u8 	%rs1976, [%rd27+71];
	ld.global.u8 	%rs1977, [%rd27+70];
	ld.global.u8 	%rs1978, [%rd27+69];
	ld.global.u8 	%rs1979, [%rd27+68];
	ld.global.u8 	%rs1980, [%rd27+67];
	ld.global.u8 	%rs1981, [%rd27+66];
	ld.global.u8 	%rs1982, [%rd27+65];
	ld.global.u8 	%rs1983, [%rd27+64];
	ld.global.u8 	%rs1984, [%rd27+63];
	ld.global.u8 	%rs1985, [%rd27+62];
	ld.global.u8 	%rs1986, [%rd27+61];
	ld.global.u8 	%rs1987, [%rd27+60];
	ld.global.u8 	%rs1988, [%rd27+59];
	ld.global.u8 	%rs1989, [%rd27+58];
	ld.global.u8 	%rs1990, [%rd27+57];
	ld.global.u8 	%rs1991, [%rd27+56];
	ld.global.u8 	%rs1992, [%rd27+55];
	ld.global.u8 	%rs1993, [%rd27+54];
	ld.global.u8 	%rs1994, [%rd27+53];
	ld.global.u8 	%rs1995, [%rd27+52];
	ld.global.u8 	%rs1996, [%rd27+51];
	ld.global.u8 	%rs1997, [%rd27+50];
	ld.global.u8 	%rs1998, [%rd27+49];
	ld.global.u8 	%rs1999, [%rd27+48];
	ld.global.u8 	%rs2000, [%rd27+47];
	ld.global.u8 	%rs2001, [%rd27+46];
	ld.global.u8 	%rs2002, [%rd27+45];
	ld.global.u8 	%rs2003, [%rd27+44];
	ld.global.u8 	%rs2004, [%rd27+43];
	ld.global.u8 	%rs2005, [%rd27+42];
	ld.global.u8 	%rs2006, [%rd27+41];
	ld.global.u8 	%rs2007, [%rd27+40];
	ld.global.u8 	%rs2008, [%rd27+39];
	ld.global.u8 	%rs2009, [%rd27+38];
	ld.global.u8 	%rs2010, [%rd27+37];
	ld.global.u8 	%rs2011, [%rd27+36];
	ld.global.u8 	%rs2012, [%rd27+35];
	ld.global.u8 	%rs2013, [%rd27+34];
	ld.global.u8 	%rs2014, [%rd27+33];
	ld.global.u8 	%rs2015, [%rd27+32];
	ld.global.u8 	%rs2016, [%rd27+31];
	ld.global.u8 	%rs2017, [%rd27+30];
	ld.global.u8 	%rs2018, [%rd27+29];
	ld.global.u8 	%rs2019, [%rd27+28];
	ld.global.u8 	%rs2020, [%rd27+27];
	ld.global.u8 	%rs2021, [%rd27+26];
	ld.global.u8 	%rs2022, [%rd27+25];
	ld.global.u8 	%rs2023, [%rd27+24];
	ld.global.u8 	%rs2024, [%rd27+23];
	ld.global.u8 	%rs2025, [%rd27+22];
	ld.global.u8 	%rs2026, [%rd27+21];
	ld.global.u8 	%rs2027, [%rd27+20];
	ld.global.u8 	%rs2028, [%rd27+19];
	ld.global.u8 	%rs2029, [%rd27+18];
	ld.global.u8 	%rs2030, [%rd27+17];
	ld.global.u8 	%rs2031, [%rd27+16];
	ld.global.u8 	%rs2032, [%rd27+15];
	ld.global.u8 	%rs2033, [%rd27+14];
	ld.global.u8 	%rs2034, [%rd27+13];
	ld.global.u8 	%rs2035, [%rd27+12];
	ld.global.u8 	%rs2036, [%rd27+11];
	ld.global.u8 	%rs2037, [%rd27+10];
	ld.global.u8 	%rs2038, [%rd27+9];
	ld.global.u8 	%rs2039, [%rd27+8];
	ld.global.u8 	%rs2040, [%rd27+7];
	ld.global.u8 	%rs2041, [%rd27+6];
	ld.global.u8 	%rs2042, [%rd27+5];
	ld.global.u8 	%rs2043, [%rd27+4];
	ld.global.u8 	%rs2044, [%rd27+3];
	ld.global.u8 	%rs2045, [%rd27+2];
	ld.global.u8 	%rs2046, [%rd27+1];
	ld.global.u8 	%rs2047, [%rd27];
	ld.global.u8 	%rs2048, [%rd27+1055];
	st.local.u8 	[%rd3], %rs2047;
	st.local.u8 	[%rd3+1], %rs2046;
	st.local.u8 	[%rd3+2], %rs2045;
	st.local.u8 	[%rd3+3], %rs2044;
	st.local.u8 	[%rd3+4], %rs2043;
	st.local.u8 	[%rd3+5], %rs2042;
	st.local.u8 	[%rd3+6], %rs2041;
	st.local.u8 	[%rd3+7], %rs2040;
	st.local.u8 	[%rd3+8], %rs2039;
	st.local.u8 	[%rd3+9], %rs2038;
	st.local.u8 	[%rd3+10], %rs2037;
	st.local.u8 	[%rd3+11], %rs2036;
	st.local.u8 	[%rd3+12], %rs2035;
	st.local.u8 	[%rd3+13], %rs2034;
	st.local.u8 	[%rd3+14], %rs2033;
	st.local.u8 	[%rd3+15], %rs2032;
	st.local.u8 	[%rd3+16], %rs2031;
	st.local.u8 	[%rd3+17], %rs2030;
	st.local.u8 	[%rd3+18], %rs2029;
	st.local.u8 	[%rd3+19], %rs2028;
	st.local.u8 	[%rd3+20], %rs2027;
	st.local.u8 	[%rd3+21], %rs2026;
	st.local.u8 	[%rd3+22], %rs2025;
	st.local.u8 	[%rd3+23], %rs2024;
	st.local.u8 	[%rd3+24], %rs2023;
	st.local.u8 	[%rd3+25], %rs2022;
	st.local.u8 	[%rd3+26], %rs2021;
	st.local.u8 	[%rd3+27], %rs2020;
	st.local.u8 	[%rd3+28], %rs2019;
	st.local.u8 	[%rd3+29], %rs2018;
	st.local.u8 	[%rd3+30], %rs2017;
	st.local.u8 	[%rd3+31], %rs2016;
	st.local.u8 	[%rd3+32], %rs2015;
	st.local.u8 	[%rd3+33], %rs2014;
	st.local.u8 	[%rd3+34], %rs2013;
	st.local.u8 	[%rd3+35], %rs2012;
	st.local.u8 	[%rd3+36], %rs2011;
	st.local.u8 	[%rd3+37], %rs2010;
	st.local.u8 	[%rd3+38], %rs2009;
	st.local.u8 	[%rd3+39], %rs2008;
	st.local.u8 	[%rd3+40], %rs2007;
	st.local.u8 	[%rd3+41], %rs2006;
	st.local.u8 	[%rd3+42], %rs2005;
	st.local.u8 	[%rd3+43], %rs2004;
	st.local.u8 	[%rd3+44], %rs2003;
	st.local.u8 	[%rd3+45], %rs2002;
	st.local.u8 	[%rd3+46], %rs2001;
	st.local.u8 	[%rd3+47], %rs2000;
	st.local.u8 	[%rd3+48], %rs1999;
	st.local.u8 	[%rd3+49], %rs1998;
	st.local.u8 	[%rd3+50], %rs1997;
	st.local.u8 	[%rd3+51], %rs1996;
	st.local.u8 	[%rd3+52], %rs1995;
	st.local.u8 	[%rd3+53], %rs1994;
	st.local.u8 	[%rd3+54], %rs1993;
	st.local.u8 	[%rd3+55], %rs1992;
	st.local.u8 	[%rd3+56], %rs1991;
	st.local.u8 	[%rd3+57], %rs1990;
	st.local.u8 	[%rd3+58], %rs1989;
	st.local.u8 	[%rd3+59], %rs1988;
	st.local.u8 	[%rd3+60], %rs1987;
	st.local.u8 	[%rd3+61], %rs1986;
	st.local.u8 	[%rd3+62], %rs1985;
	st.local.u8 	[%rd3+63], %rs1984;
	st.local.u8 	[%rd3+64], %rs1983;
	st.local.u8 	[%rd3+65], %rs1982;
	st.local.u8 	[%rd3+66], %rs1981;
	st.local.u8 	[%rd3+67], %rs1980;
	st.local.u8 	[%rd3+68], %rs1979;
	st.local.u8 	[%rd3+69], %rs1978;
	st.local.u8 	[%rd3+70], %rs1977;
	st.local.u8 	[%rd3+71], %rs1976;
	st.local.u8 	[%rd3+72], %rs1975;
	st.local.u8 	[%rd3+73], %rs1974;
	st.local.u8 	[%rd3+74], %rs1973;
	st.local.u8 	[%rd3+75], %rs1972;
	st.local.u8 	[%rd3+76], %rs1971;
	st.local.u8 	[%rd3+77], %rs1970;
	st.local.u8 	[%rd3+78], %rs1969;
	st.local.u8 	[%rd3+79], %rs1968;
	st.local.u8 	[%rd3+80], %rs1967;
	st.local.u8 	[%rd3+81], %rs1966;
	st.local.u8 	[%rd3+82], %rs1965;
	st.local.u8 	[%rd3+83], %rs1964;
	st.local.u8 	[%rd3+84], %rs1963;
	st.local.u8 	[%rd3+85], %rs1962;
	st.local.u8 	[%rd3+86], %rs1961;
	st.local.u8 	[%rd3+87], %rs1960;
	st.local.u8 	[%rd3+88], %rs1959;
	st.local.u8 	[%rd3+89], %rs1958;
	st.local.u8 	[%rd3+90], %rs1957;
	st.local.u8 	[%rd3+91], %rs1956;
	st.local.u8 	[%rd3+92], %rs1955;
	st.local.u8 	[%rd3+93], %rs1954;
	st.local.u8 	[%rd3+94], %rs1953;
	st.local.u8 	[%rd3+95], %rs1952;
	st.local.u8 	[%rd3+96], %rs1951;
	st.local.u8 	[%rd3+97], %rs1950;
	st.local.u8 	[%rd3+98], %rs1949;
	st.local.u8 	[%rd3+99], %rs1948;
	st.local.u8 	[%rd3+100], %rs1947;
	st.local.u8 	[%rd3+101], %rs1946;
	st.local.u8 	[%rd3+102], %rs1945;
	st.local.u8 	[%rd3+103], %rs1944;
	st.local.u8 	[%rd3+104], %rs1943;
	st.local.u8 	[%rd3+105], %rs1942;
	st.local.u8 	[%rd3+106], %rs1941;
	st.local.u8 	[%rd3+107], %rs1940;
	st.local.u8 	[%rd3+108], %rs1939;
	st.local.u8 	[%rd3+109], %rs1938;
	st.local.u8 	[%rd3+110], %rs1937;
	st.local.u8 	[%rd3+111], %rs1936;
	st.local.u8 	[%rd3+112], %rs1935;
	st.local.u8 	[%rd3+113], %rs1934;
	st.local.u8 	[%rd3+114], %rs1933;
	st.local.u8 	[%rd3+115], %rs1932;
	st.local.u8 	[%rd3+116], %rs1931;
	st.local.u8 	[%rd3+117], %rs1930;
	st.local.u8 	[%rd3+118], %rs1929;
	st.local.u8 	[%rd3+119], %rs1928;
	st.local.u8 	[%rd3+120], %rs1927;
	st.local.u8 	[%rd3+121], %rs1926;
	st.local.u8 	[%rd3+122], %rs1925;
	st.local.u8 	[%rd3+123], %rs1924;
	st.local.u8 	[%rd3+124], %rs1923;
	st.local.u8 	[%rd3+125], %rs1922;
	st.local.u8 	[%rd3+126], %rs1921;
	st.local.u8 	[%rd3+127], %rs1920;
	st.local.u8 	[%rd3+128], %rs1919;
	st.local.u8 	[%rd3+129], %rs1918;
	st.local.u8 	[%rd3+130], %rs1917;
	st.local.u8 	[%rd3+131], %rs1916;
	st.local.u8 	[%rd3+132], %rs1915;
	st.local.u8 	[%rd3+133], %rs1914;
	st.local.u8 	[%rd3+134], %rs1913;
	st.local.u8 	[%rd3+135], %rs1912;
	st.local.u8 	[%rd3+136], %rs1911;
	st.local.u8 	[%rd3+137], %rs1910;
	st.local.u8 	[%rd3+138], %rs1909;
	st.local.u8 	[%rd3+139], %rs1908;
	st.local.u8 	[%rd3+140], %rs1907;
	st.local.u8 	[%rd3+141], %rs1906;
	st.local.u8 	[%rd3+142], %rs1905;
	st.local.u8 	[%rd3+143], %rs1904;
	st.local.u8 	[%rd3+144], %rs1903;
	st.local.u8 	[%rd3+145], %rs1902;
	st.local.u8 	[%rd3+146], %rs1901;
	st.local.u8 	[%rd3+147], %rs1900;
	st.local.u8 	[%rd3+148], %rs1899;
	st.local.u8 	[%rd3+149], %rs1898;
	st.local.u8 	[%rd3+150], %rs1897;
	st.local.u8 	[%rd3+151], %rs1896;
	st.local.u8 	[%rd3+152], %rs1895;
	st.local.u8 	[%rd3+153], %rs1894;
	st.local.u8 	[%rd3+154], %rs1893;
	st.local.u8 	[%rd3+155], %rs1892;
	st.local.u8 	[%rd3+156], %rs1891;
	st.local.u8 	[%rd3+157], %rs1890;
	st.local.u8 	[%rd3+158], %rs1889;
	st.local.u8 	[%rd3+159], %rs1888;
	st.local.u8 	[%rd3+160], %rs1887;
	st.local.u8 	[%rd3+161], %rs1886;
	st.local.u8 	[%rd3+162], %rs1885;
	st.local.u8 	[%rd3+163], %rs1884;
	st.local.u8 	[%rd3+164], %rs1883;
	st.local.u8 	[%rd3+165], %rs1882;
	st.local.u8 	[%rd3+166], %rs1881;
	st.local.u8 	[%rd3+167], %rs1880;
	st.local.u8 	[%rd3+168], %rs1879;
	st.local.u8 	[%rd3+169], %rs1878;
	st.local.u8 	[%rd3+170], %rs1877;
	st.local.u8 	[%rd3+171], %rs1876;
	st.local.u8 	[%rd3+172], %rs1875;
	st.local.u8 	[%rd3+173], %rs1874;
	st.local.u8 	[%rd3+174], %rs1873;
	st.local.u8 	[%rd3+175], %rs1872;
	st.local.u8 	[%rd3+176], %rs1871;
	st.local.u8 	[%rd3+177], %rs1870;
	st.local.u8 	[%rd3+178], %rs1869;
	st.local.u8 	[%rd3+179], %rs1868;
	st.local.u8 	[%rd3+180], %rs1867;
	st.local.u8 	[%rd3+181], %rs1866;
	st.local.u8 	[%rd3+182], %rs1865;
	st.local.u8 	[%rd3+183], %rs1864;
	st.local.u8 	[%rd3+184], %rs1863;
	st.local.u8 	[%rd3+185], %rs1862;
	st.local.u8 	[%rd3+186], %rs1861;
	st.local.u8 	[%rd3+187], %rs1860;
	st.local.u8 	[%rd3+188], %rs1859;
	st.local.u8 	[%rd3+189], %rs1858;
	st.local.u8 	[%rd3+190], %rs1857;
	st.local.u8 	[%rd3+191], %rs1856;
	st.local.u8 	[%rd3+192], %rs1855;
	st.local.u8 	[%rd3+193], %rs1854;
	st.local.u8 	[%rd3+194], %rs1853;
	st.local.u8 	[%rd3+195], %rs1852;
	st.local.u8 	[%rd3+196], %rs1851;
	st.local.u8 	[%rd3+197], %rs1850;
	st.local.u8 	[%rd3+198], %rs1849;
	st.local.u8 	[%rd3+199], %rs1848;
	st.local.u8 	[%rd3+200], %rs1847;
	st.local.u8 	[%rd3+201], %rs1846;
	st.local.u8 	[%rd3+202], %rs1845;
	st.local.u8 	[%rd3+203], %rs1844;
	st.local.u8 	[%rd3+204], %rs1843;
	st.local.u8 	[%rd3+205], %rs1842;
	st.local.u8 	[%rd3+206], %rs1841;
	st.local.u8 	[%rd3+207], %rs1840;
	st.local.u8 	[%rd3+208], %rs1839;
	st.local.u8 	[%rd3+209], %rs1838;
	st.local.u8 	[%rd3+210], %rs1837;
	st.local.u8 	[%rd3+211], %rs1836;
	st.local.u8 	[%rd3+212], %rs1835;
	st.local.u8 	[%rd3+213], %rs1834;
	st.local.u8 	[%rd3+214], %rs1833;
	st.local.u8 	[%rd3+215], %rs1832;
	st.local.u8 	[%rd3+216], %rs1831;
	st.local.u8 	[%rd3+217], %rs1830;
	st.local.u8 	[%rd3+218], %rs1829;
	st.local.u8 	[%rd3+219], %rs1828;
	st.local.u8 	[%rd3+220], %rs1827;
	st.local.u8 	[%rd3+221], %rs1826;
	st.local.u8 	[%rd3+222], %rs1825;
	st.local.u8 	[%rd3+223], %rs1824;
	st.local.u8 	[%rd3+224], %rs1823;
	st.local.u8 	[%rd3+225], %rs1822;
	st.local.u8 	[%rd3+226], %rs1821;
	st.local.u8 	[%rd3+227], %rs1820;
	st.local.u8 	[%rd3+228], %rs1819;
	st.local.u8 	[%rd3+229], %rs1818;
	st.local.u8 	[%rd3+230], %rs1817;
	st.local.u8 	[%rd3+231], %rs1816;
	st.local.u8 	[%rd3+232], %rs1815;
	st.local.u8 	[%rd3+233], %rs1814;
	st.local.u8 	[%rd3+234], %rs1813;
	st.local.u8 	[%rd3+235], %rs1812;
	st.local.u8 	[%rd3+236], %rs1811;
	st.local.u8 	[%rd3+237], %rs1810;
	st.local.u8 	[%rd3+238], %rs1809;
	st.local.u8 	[%rd3+239], %rs1808;
	st.local.u8 	[%rd3+240], %rs1807;
	st.local.u8 	[%rd3+241], %rs1806;
	st.local.u8 	[%rd3+242], %rs1805;
	st.local.u8 	[%rd3+243], %rs1804;
	st.local.u8 	[%rd3+244], %rs1803;
	st.local.u8 	[%rd3+245], %rs1802;
	st.local.u8 	[%rd3+246], %rs1801;
	st.local.u8 	[%rd3+247], %rs1800;
	st.local.u8 	[%rd3+248], %rs1799;
	st.local.u8 	[%rd3+249], %rs1798;
	st.local.u8 	[%rd3+250], %rs1797;
	st.local.u8 	[%rd3+251], %rs1796;
	st.local.u8 	[%rd3+252], %rs1795;
	st.local.u8 	[%rd3+253], %rs1794;
	st.local.u8 	[%rd3+254], %rs1793;
	st.local.u8 	[%rd3+255], %rs1792;
	st.local.u8 	[%rd3+256], %rs1791;
	st.local.u8 	[%rd3+257], %rs1790;
	st.local.u8 	[%rd3+258], %rs1789;
	st.local.u8 	[%rd3+259], %rs1788;
	st.local.u8 	[%rd3+260], %rs1787;
	st.local.u8 	[%rd3+261], %rs1786;
	st.local.u8 	[%rd3+262], %rs1785;
	st.local.u8 	[%rd3+263], %rs1784;
	st.local.u8 	[%rd3+264], %rs1783;
	st.local.u8 	[%rd3+265], %rs1782;
	st.local.u8 	[%rd3+266], %rs1781;
	st.local.u8 	[%rd3+267], %rs1780;
	st.local.u8 	[%rd3+268], %rs1779;
	st.local.u8 	[%rd3+269], %rs1778;
	st.local.u8 	[%rd3+270], %rs1777;
	st.local.u8 	[%rd3+271], %rs1776;
	st.local.u8 	[%rd3+272], %rs1775;
	st.local.u8 	[%rd3+273], %rs1774;
	st.local.u8 	[%rd3+274], %rs1773;
	st.local.u8 	[%rd3+275], %rs1772;
	st.local.u8 	[%rd3+276], %rs1771;
	st.local.u8 	[%rd3+277], %rs1770;
	st.local.u8 	[%rd3+278], %rs1769;
	st.local.u8 	[%rd3+279], %rs1768;
	st.local.u8 	[%rd3+280], %rs1767;
	st.local.u8 	[%rd3+281], %rs1766;
	st.local.u8 	[%rd3+282], %rs1765;
	st.local.u8 	[%rd3+283], %rs1764;
	st.local.u8 	[%rd3+284], %rs1763;
	st.local.u8 	[%rd3+285], %rs1762;
	st.local.u8 	[%rd3+286], %rs1761;
	st.local.u8 	[%rd3+287], %rs1760;
	st.local.u8 	[%rd3+288], %rs1759;
	st.local.u8 	[%rd3+289], %rs1758;
	st.local.u8 	[%rd3+290], %rs1757;
	st.local.u8 	[%rd3+291], %rs1756;
	st.local.u8 	[%rd3+292], %rs1755;
	st.local.u8 	[%rd3+293], %rs1754;
	st.local.u8 	[%rd3+294], %rs1753;
	st.local.u8 	[%rd3+295], %rs1752;
	st.local.u8 	[%rd3+296], %rs1751;
	st.local.u8 	[%rd3+297], %rs1750;
	st.local.u8 	[%rd3+298], %rs1749;
	st.local.u8 	[%rd3+299], %rs1748;
	st.local.u8 	[%rd3+300], %rs1747;
	st.local.u8 	[%rd3+301], %rs1746;
	st.local.u8 	[%rd3+302], %rs1745;
	st.local.u8 	[%rd3+303], %rs1744;
	st.local.u8 	[%rd3+304], %rs1743;
	st.local.u8 	[%rd3+305], %rs1742;
	st.local.u8 	[%rd3+306], %rs1741;
	st.local.u8 	[%rd3+307], %rs1740;
	st.local.u8 	[%rd3+308], %rs1739;
	st.local.u8 	[%rd3+309], %rs1738;
	st.local.u8 	[%rd3+310], %rs1737;
	st.local.u8 	[%rd3+311], %rs1736;
	st.local.u8 	[%rd3+312], %rs1735;
	st.local.u8 	[%rd3+313], %rs1734;
	st.local.u8 	[%rd3+314], %rs1733;
	st.local.u8 	[%rd3+315], %rs1732;
	st.local.u8 	[%rd3+316], %rs1731;
	st.local.u8 	[%rd3+317], %rs1730;
	st.local.u8 	[%rd3+318], %rs1729;
	st.local.u8 	[%rd3+319], %rs1728;
	st.local.u8 	[%rd3+320], %rs1727;
	st.local.u8 	[%rd3+321], %rs1726;
	st.local.u8 	[%rd3+322], %rs1725;
	st.local.u8 	[%rd3+323], %rs1724;
	st.local.u8 	[%rd3+324], %rs1723;
	st.local.u8 	[%rd3+325], %rs1722;
	st.local.u8 	[%rd3+326], %rs1721;
	st.local.u8 	[%rd3+327], %rs1720;
	st.local.u8 	[%rd3+328], %rs1719;
	st.local.u8 	[%rd3+329], %rs1718;
	st.local.u8 	[%rd3+330], %rs1717;
	st.local.u8 	[%rd3+331], %rs1716;
	st.local.u8 	[%rd3+332], %rs1715;
	st.local.u8 	[%rd3+333], %rs1714;
	st.local.u8 	[%rd3+334], %rs1713;
	st.local.u8 	[%rd3+335], %rs1712;
	st.local.u8 	[%rd3+336], %rs1711;
	st.local.u8 	[%rd3+337], %rs1710;
	st.local.u8 	[%rd3+338], %rs1709;
	st.local.u8 	[%rd3+339], %rs1708;
	st.local.u8 	[%rd3+340], %rs1707;
	st.local.u8 	[%rd3+341], %rs1706;
	st.local.u8 	[%rd3+342], %rs1705;
	st.local.u8 	[%rd3+343], %rs1704;
	st.local.u8 	[%rd3+344], %rs1703;
	st.local.u8 	[%rd3+345], %rs1702;
	st.local.u8 	[%rd3+346], %rs1701;
	st.local.u8 	[%rd3+347], %rs1700;
	st.local.u8 	[%rd3+348], %rs1699;
	st.local.u8 	[%rd3+349], %rs1698;
	st.local.u8 	[%rd3+350], %rs1697;
	st.local.u8 	[%rd3+351], %rs1696;
	st.local.u8 	[%rd3+352], %rs1695;
	st.local.u8 	[%rd3+353], %rs1694;
	st.local.u8 	[%rd3+354], %rs1693;
	st.local.u8 	[%rd3+355], %rs1692;
	st.local.u8 	[%rd3+356], %rs1691;
	st.local.u8 	[%rd3+357], %rs1690;
	st.local.u8 	[%rd3+358], %rs1689;
	st.local.u8 	[%rd3+359], %rs1688;
	st.local.u8 	[%rd3+360], %rs1687;
	st.local.u8 	[%rd3+361], %rs1686;
	st.local.u8 	[%rd3+362], %rs1685;
	st.local.u8 	[%rd3+363], %rs1684;
	st.local.u8 	[%rd3+364], %rs1683;
	st.local.u8 	[%rd3+365], %rs1682;
	st.local.u8 	[%rd3+366], %rs1681;
	st.local.u8 	[%rd3+367], %rs1680;
	st.local.u8 	[%rd3+368], %rs1679;
	st.local.u8 	[%rd3+369], %rs1678;
	st.local.u8 	[%rd3+370], %rs1677;
	st.local.u8 	[%rd3+371], %rs1676;
	st.local.u8 	[%rd3+372], %rs1675;
	st.local.u8 	[%rd3+373], %rs1674;
	st.local.u8 	[%rd3+374], %rs1673;
	st.local.u8 	[%rd3+375], %rs1672;
	st.local.u8 	[%rd3+376], %rs1671;
	st.local.u8 	[%rd3+377], %rs1670;
	st.local.u8 	[%rd3+378], %rs1669;
	st.local.u8 	[%rd3+379], %rs1668;
	st.local.u8 	[%rd3+380], %rs1667;
	st.local.u8 	[%rd3+381], %rs1666;
	st.local.u8 	[%rd3+382], %rs1665;
	st.local.u8 	[%rd3+383], %rs1664;
	st.local.u8 	[%rd3+384], %rs1663;
	st.local.u8 	[%rd3+385], %rs1662;
	st.local.u8 	[%rd3+386], %rs1661;
	st.local.u8 	[%rd3+387], %rs1660;
	st.local.u8 	[%rd3+388], %rs1659;
	st.local.u8 	[%rd3+389], %rs1658;
	st.local.u8 	[%rd3+390], %rs1657;
	st.local.u8 	[%rd3+391], %rs1656;
	st.local.u8 	[%rd3+392], %rs1655;
	st.local.u8 	[%rd3+393], %rs1654;
	st.local.u8 	[%rd3+394], %rs1653;
	st.local.u8 	[%rd3+395], %rs1652;
	st.local.u8 	[%rd3+396], %rs1651;
	st.local.u8 	[%rd3+397], %rs1650;
	st.local.u8 	[%rd3+398], %rs1649;
	st.local.u8 	[%rd3+399], %rs1648;
	st.local.u8 	[%rd3+400], %rs1647;
	st.local.u8 	[%rd3+401], %rs1646;
	st.local.u8 	[%rd3+402], %rs1645;
	st.local.u8 	[%rd3+403], %rs1644;
	st.local.u8 	[%rd3+404], %rs1643;
	st.local.u8 	[%rd3+405], %rs1642;
	st.local.u8 	[%rd3+406], %rs1641;
	st.local.u8 	[%rd3+407], %rs1640;
	st.local.u8 	[%rd3+408], %rs1639;
	st.local.u8 	[%rd3+409], %rs1638;
	st.local.u8 	[%rd3+410], %rs1637;
	st.local.u8 	[%rd3+411], %rs1636;
	st.local.u8 	[%rd3+412], %rs1635;
	st.local.u8 	[%rd3+413], %rs1634;
	st.local.u8 	[%rd3+414], %rs1633;
	st.local.u8 	[%rd3+415], %rs1632;
	st.local.u8 	[%rd3+416], %rs1631;
	st.local.u8 	[%rd3+417], %rs1630;
	st.local.u8 	[%rd3+418], %rs1629;
	st.local.u8 	[%rd3+419], %rs1628;
	st.local.u8 	[%rd3+420], %rs1627;
	st.local.u8 	[%rd3+421], %rs1626;
	st.local.u8 	[%rd3+422], %rs1625;
	st.local.u8 	[%rd3+423], %rs1624;
	st.local.u8 	[%rd3+424], %rs1623;
	st.local.u8 	[%rd3+425], %rs1622;
	st.local.u8 	[%rd3+426], %rs1621;
	st.local.u8 	[%rd3+427], %rs1620;
	st.local.u8 	[%rd3+428], %rs1619;
	st.local.u8 	[%rd3+429], %rs1618;
	st.local.u8 	[%rd3+430], %rs1617;
	st.local.u8 	[%rd3+431], %rs1616;
	st.local.u8 	[%rd3+432], %rs1615;
	st.local.u8 	[%rd3+433], %rs1614;
	st.local.u8 	[%rd3+434], %rs1613;
	st.local.u8 	[%rd3+435], %rs1612;
	st.local.u8 	[%rd3+436], %rs1611;
	st.local.u8 	[%rd3+437], %rs1610;
	st.local.u8 	[%rd3+438], %rs1609;
	st.local.u8 	[%rd3+439], %rs1608;
	st.local.u8 	[%rd3+440], %rs1607;
	st.local.u8 	[%rd3+441], %rs1606;
	st.local.u8 	[%rd3+442], %rs1605;
	st.local.u8 	[%rd3+443], %rs1604;
	st.local.u8 	[%rd3+444], %rs1603;
	st.local.u8 	[%rd3+445], %rs1602;
	st.local.u8 	[%rd3+446], %rs1601;
	st.local.u8 	[%rd3+447], %rs1600;
	st.local.u8 	[%rd3+448], %rs1599;
	st.local.u8 	[%rd3+449], %rs1598;
	st.local.u8 	[%rd3+450], %rs1597;
	st.local.u8 	[%rd3+451], %rs1596;
	st.local.u8 	[%rd3+452], %rs1595;
	st.local.u8 	[%rd3+453], %rs1594;
	st.local.u8 	[%rd3+454], %rs1593;
	st.local.u8 	[%rd3+455], %rs1592;
	st.local.u8 	[%rd3+456], %rs1591;
	st.local.u8 	[%rd3+457], %rs1590;
	st.local.u8 	[%rd3+458], %rs1589;
	st.local.u8 	[%rd3+459], %rs1588;
	st.local.u8 	[%rd3+460], %rs1587;
	st.local.u8 	[%rd3+461], %rs1586;
	st.local.u8 	[%rd3+462], %rs1585;
	st.local.u8 	[%rd3+463], %rs1584;
	st.local.u8 	[%rd3+464], %rs1583;
	st.local.u8 	[%rd3+465], %rs1582;
	st.local.u8 	[%rd3+466], %rs1581;
	st.local.u8 	[%rd3+467], %rs1580;
	st.local.u8 	[%rd3+468], %rs1579;
	st.local.u8 	[%rd3+469], %rs1578;
	st.local.u8 	[%rd3+470], %rs1577;
	st.local.u8 	[%rd3+471], %rs1576;
	st.local.u8 	[%rd3+472], %rs1575;
	st.local.u8 	[%rd3+473], %rs1574;
	st.local.u8 	[%rd3+474], %rs1573;
	st.local.u8 	[%rd3+475], %rs1572;
	st.local.u8 	[%rd3+476], %rs1571;
	st.local.u8 	[%rd3+477], %rs1570;
	st.local.u8 	[%rd3+478], %rs1569;
	st.local.u8 	[%rd3+479], %rs1568;
	st.local.u8 	[%rd3+480], %rs1567;
	st.local.u8 	[%rd3+481], %rs1566;
	st.local.u8 	[%rd3+482], %rs1565;
	st.local.u8 	[%rd3+483], %rs1564;
	st.local.u8 	[%rd3+484], %rs1563;
	st.local.u8 	[%rd3+485], %rs1562;
	st.local.u8 	[%rd3+486], %rs1561;
	st.local.u8 	[%rd3+487], %rs1560;
	st.local.u8 	[%rd3+488], %rs1559;
	st.local.u8 	[%rd3+489], %rs1558;
	st.local.u8 	[%rd3+490], %rs1557;
	st.local.u8 	[%rd3+491], %rs1556;
	st.local.u8 	[%rd3+492], %rs1555;
	st.local.u8 	[%rd3+493], %rs1554;
	st.local.u8 	[%rd3+494], %rs1553;
	st.local.u8 	[%rd3+495], %rs1552;
	st.local.u8 	[%rd3+496], %rs1551;
	st.local.u8 	[%rd3+497], %rs1550;
	st.local.u8 	[%rd3+498], %rs1549;
	st.local.u8 	[%rd3+499], %rs1548;
	st.local.u8 	[%rd3+500], %rs1547;
	st.local.u8 	[%rd3+501], %rs1546;
	st.local.u8 	[%rd3+502], %rs1545;
	st.local.u8 	[%rd3+503], %rs1544;
	st.local.u8 	[%rd3+504], %rs1543;
	st.local.u8 	[%rd3+505], %rs1542;
	st.local.u8 	[%rd3+506], %rs1541;
	st.local.u8 	[%rd3+507], %rs1540;
	st.local.u8 	[%rd3+508], %rs1539;
	st.local.u8 	[%rd3+509], %rs1538;
	st.local.u8 	[%rd3+510], %rs1537;
	st.local.u8 	[%rd3+511], %rs1536;
	st.local.u8 	[%rd3+512], %rs1535;
	st.local.u8 	[%rd3+513], %rs1534;
	st.local.u8 	[%rd3+514], %rs1533;
	st.local.u8 	[%rd3+515], %rs1532;
	st.local.u8 	[%rd3+516], %rs1531;
	st.local.u8 	[%rd3+517], %rs1530;
	st.local.u8 	[%rd3+518], %rs1529;
	st.local.u8 	[%rd3+519], %rs1528;
	st.local.u8 	[%rd3+520], %rs1527;
	st.local.u8 	[%rd3+521], %rs1526;
	st.local.u8 	[%rd3+522], %rs1525;
	st.local.u8 	[%rd3+523], %rs1524;
	st.local.u8 	[%rd3+524], %rs1523;
	st.local.u8 	[%rd3+525], %rs1522;
	st.local.u8 	[%rd3+526], %rs1521;
	st.local.u8 	[%rd3+527], %rs1520;
	st.local.u8 	[%rd3+528], %rs1519;
	st.local.u8 	[%rd3+529], %rs1518;
	st.local.u8 	[%rd3+530], %rs1517;
	st.local.u8 	[%rd3+531], %rs1516;
	st.local.u8 	[%rd3+532], %rs1515;
	st.local.u8 	[%rd3+533], %rs1514;
	st.local.u8 	[%rd3+534], %rs1513;
	st.local.u8 	[%rd3+535], %rs1512;
	st.local.u8 	[%rd3+536], %rs1511;
	st.local.u8 	[%rd3+537], %rs1510;
	st.local.u8 	[%rd3+538], %rs1509;
	st.local.u8 	[%rd3+539], %rs1508;
	st.local.u8 	[%rd3+540], %rs1507;
	st.local.u8 	[%rd3+541], %rs1506;
	st.local.u8 	[%rd3+542], %rs1505;
	st.local.u8 	[%rd3+543], %rs1504;
	st.local.u8 	[%rd3+544], %rs1503;
	st.local.u8 	[%rd3+545], %rs1502;
	st.local.u8 	[%rd3+546], %rs1501;
	st.local.u8 	[%rd3+547], %rs1500;
	st.local.u8 	[%rd3+548], %rs1499;
	st.local.u8 	[%rd3+549], %rs1498;
	st.local.u8 	[%rd3+550], %rs1497;
	st.local.u8 	[%rd3+551], %rs1496;
	st.local.u8 	[%rd3+552], %rs1495;
	st.local.u8 	[%rd3+553], %rs1494;
	st.local.u8 	[%rd3+554], %rs1493;
	st.local.u8 	[%rd3+555], %rs1492;
	st.local.u8 	[%rd3+556], %rs1491;
	st.local.u8 	[%rd3+557], %rs1490;
	st.local.u8 	[%rd3+558], %rs1489;
	st.local.u8 	[%rd3+559], %rs1488;
	st.local.u8 	[%rd3+560], %rs1487;
	st.local.u8 	[%rd3+561], %rs1486;
	st.local.u8 	[%rd3+562], %rs1485;
	st.local.u8 	[%rd3+563], %rs1484;
	st.local.u8 	[%rd3+564], %rs1483;
	st.local.u8 	[%rd3+565], %rs1482;
	st.local.u8 	[%rd3+566], %rs1481;
	st.local.u8 	[%rd3+567], %rs1480;
	st.local.u8 	[%rd3+568], %rs1479;
	st.local.u8 	[%rd3+569], %rs1478;
	st.local.u8 	[%rd3+570], %rs1477;
	st.local.u8 	[%rd3+571], %rs1476;
	st.local.u8 	[%rd3+572], %rs1475;
	st.local.u8 	[%rd3+573], %rs1474;
	st.local.u8 	[%rd3+574], %rs1473;
	st.local.u8 	[%rd3+575], %rs1472;
	st.local.u8 	[%rd3+576], %rs1471;
	st.local.u8 	[%rd3+577], %rs1470;
	st.local.u8 	[%rd3+578], %rs1469;
	st.local.u8 	[%rd3+579], %rs1468;
	st.local.u8 	[%rd3+580], %rs1467;
	st.local.u8 	[%rd3+581], %rs1466;
	st.local.u8 	[%rd3+582], %rs1465;
	st.local.u8 	[%rd3+583], %rs1464;
	st.local.u8 	[%rd3+584], %rs1463;
	st.local.u8 	[%rd3+585], %rs1462;
	st.local.u8 	[%rd3+586], %rs1461;
	st.local.u8 	[%rd3+587], %rs1460;
	st.local.u8 	[%rd3+588], %rs1459;
	st.local.u8 	[%rd3+589], %rs1458;
	st.local.u8 	[%rd3+590], %rs1457;
	st.local.u8 	[%rd3+591], %rs1456;
	st.local.u8 	[%rd3+592], %rs1455;
	st.local.u8 	[%rd3+593], %rs1454;
	st.local.u8 	[%rd3+594], %rs1453;
	st.local.u8 	[%rd3+595], %rs1452;
	st.local.u8 	[%rd3+596], %rs1451;
	st.local.u8 	[%rd3+597], %rs1450;
	st.local.u8 	[%rd3+598], %rs1449;
	st.local.u8 	[%rd3+599], %rs1448;
	st.local.u8 	[%rd3+600], %rs1447;
	st.local.u8 	[%rd3+601], %rs1446;
	st.local.u8 	[%rd3+602], %rs1445;
	st.local.u8 	[%rd3+603], %rs1444;
	st.local.u8 	[%rd3+604], %rs1443;
	st.local.u8 	[%rd3+605], %rs1442;
	st.local.u8 	[%rd3+606], %rs1441;
	st.local.u8 	[%rd3+607], %rs1440;
	st.local.u8 	[%rd3+608], %rs1439;
	st.local.u8 	[%rd3+609], %rs1438;
	st.local.u8 	[%rd3+610], %rs1437;
	st.local.u8 	[%rd3+611], %rs1436;
	st.local.u8 	[%rd3+612], %rs1435;
	st.local.u8 	[%rd3+613], %rs1434;
	st.local.u8 	[%rd3+614], %rs1433;
	st.local.u8 	[%rd3+615], %rs1432;
	st.local.u8 	[%rd3+616], %rs1431;
	st.local.u8 	[%rd3+617], %rs1430;
	st.local.u8 	[%rd3+618], %rs1429;
	st.local.u8 	[%rd3+619], %rs1428;
	st.local.u8 	[%rd3+620], %rs1427;
	st.local.u8 	[%rd3+621], %rs1426;
	st.local.u8 	[%rd3+622], %rs1425;
	st.local.u8 	[%rd3+623], %rs1424;
	st.local.u8 	[%rd3+624], %rs1423;
	st.local.u8 	[%rd3+625], %rs1422;
	st.local.u8 	[%rd3+626], %rs1421;
	st.local.u8 	[%rd3+627], %rs1420;
	st.local.u8 	[%rd3+628], %rs1419;
	st.local.u8 	[%rd3+629], %rs1418;
	st.local.u8 	[%rd3+630], %rs1417;
	st.local.u8 	[%rd3+631], %rs1416;
	st.local.u8 	[%rd3+632], %rs1415;
	st.local.u8 	[%rd3+633], %rs1414;
	st.local.u8 	[%rd3+634], %rs1413;
	st.local.u8 	[%rd3+635], %rs1412;
	st.local.u8 	[%rd3+636], %rs1411;
	st.local.u8 	[%rd3+637], %rs1410;
	st.local.u8 	[%rd3+638], %rs1409;
	st.local.u8 	[%rd3+639], %rs1408;
	st.local.u8 	[%rd3+640], %rs1407;
	st.local.u8 	[%rd3+641], %rs1406;
	st.local.u8 	[%rd3+642], %rs1405;
	st.local.u8 	[%rd3+643], %rs1404;
	st.local.u8 	[%rd3+644], %rs1403;
	st.local.u8 	[%rd3+645], %rs1402;
	st.local.u8 	[%rd3+646], %rs1401;
	st.local.u8 	[%rd3+647], %rs1400;
	st.local.u8 	[%rd3+648], %rs1399;
	st.local.u8 	[%rd3+649], %rs1398;
	st.local.u8 	[%rd3+650], %rs1397;
	st.local.u8 	[%rd3+651], %rs1396;
	st.local.u8 	[%rd3+652], %rs1395;
	st.local.u8 	[%rd3+653], %rs1394;
	st.local.u8 	[%rd3+654], %rs1393;
	st.local.u8 	[%rd3+655], %rs1392;
	st.local.u8 	[%rd3+656], %rs1391;
	st.local.u8 	[%rd3+657], %rs1390;
	st.local.u8 	[%rd3+658], %rs1389;
	st.local.u8 	[%rd3+659], %rs1388;
	st.local.u8 	[%rd3+660], %rs1387;
	st.local.u8 	[%rd3+661], %rs1386;
	st.local.u8 	[%rd3+662], %rs1385;
	st.local.u8 	[%rd3+663], %rs1384;
	st.local.u8 	[%rd3+664], %rs1383;
	st.local.u8 	[%rd3+665], %rs1382;
	st.local.u8 	[%rd3+666], %rs1381;
	st.local.u8 	[%rd3+667], %rs1380;
	st.local.u8 	[%rd3+668], %rs1379;
	st.local.u8 	[%rd3+669], %rs1378;
	st.local.u8 	[%rd3+670], %rs1377;
	st.local.u8 	[%rd3+671], %rs1376;
	st.local.u8 	[%rd3+672], %rs1375;
	st.local.u8 	[%rd3+673], %rs1374;
	st.local.u8 	[%rd3+674], %rs1373;
	st.local.u8 	[%rd3+675], %rs1372;
	st.local.u8 	[%rd3+676], %rs1371;
	st.local.u8 	[%rd3+677], %rs1370;
	st.local.u8 	[%rd3+678], %rs1369;
	st.local.u8 	[%rd3+679], %rs1368;
	st.local.u8 	[%rd3+680], %rs1367;
	st.local.u8 	[%rd3+681], %rs1366;
	st.local.u8 	[%rd3+682], %rs1365;
	st.local.u8 	[%rd3+683], %rs1364;
	st.local.u8 	[%rd3+684], %rs1363;
	st.local.u8 	[%rd3+685], %rs1362;
	st.local.u8 	[%rd3+686], %rs1361;
	st.local.u8 	[%rd3+687], %rs1360;
	st.local.u8 	[%rd3+688], %rs1359;
	st.local.u8 	[%rd3+689], %rs1358;
	st.local.u8 	[%rd3+690], %rs1357;
	st.local.u8 	[%rd3+691], %rs1356;
	st.local.u8 	[%rd3+692], %rs1355;
	st.local.u8 	[%rd3+693], %rs1354;
	st.local.u8 	[%rd3+694], %rs1353;
	st.local.u8 	[%rd3+695], %rs1352;
	st.local.u8 	[%rd3+696], %rs1351;
	st.local.u8 	[%rd3+697], %rs1350;
	st.local.u8 	[%rd3+698], %rs1349;
	st.local.u8 	[%rd3+699], %rs1348;
	st.local.u8 	[%rd3+700], %rs1347;
	st.local.u8 	[%rd3+701], %rs1346;
	st.local.u8 	[%rd3+702], %rs1345;
	st.local.u8 	[%rd3+703], %rs1344;
	st.local.u8 	[%rd3+704], %rs1343;
	st.local.u8 	[%rd3+705], %rs1342;
	st.local.u8 	[%rd3+706], %rs1341;
	st.local.u8 	[%rd3+707], %rs1340;
	st.local.u8 	[%rd3+708], %rs1339;
	st.local.u8 	[%rd3+709], %rs1338;
	st.local.u8 	[%rd3+710], %rs1337;
	st.local.u8 	[%rd3+711], %rs1336;
	st.local.u8 	[%rd3+712], %rs1335;
	st.local.u8 	[%rd3+713], %rs1334;
	st.local.u8 	[%rd3+714], %rs1333;
	st.local.u8 	[%rd3+715], %rs1332;
	st.local.u8 	[%rd3+716], %rs1331;
	st.local.u8 	[%rd3+717], %rs1330;
	st.local.u8 	[%rd3+718], %rs1329;
	st.local.u8 	[%rd3+719], %rs1328;
	st.local.u8 	[%rd3+720], %rs1327;
	st.local.u8 	[%rd3+721], %rs1326;
	st.local.u8 	[%rd3+722], %rs1325;
	st.local.u8 	[%rd3+723], %rs1324;
	st.local.u8 	[%rd3+724], %rs1323;
	st.local.u8 	[%rd3+725], %rs1322;
	st.local.u8 	[%rd3+726], %rs1321;
	st.local.u8 	[%rd3+727], %rs1320;
	st.local.u8 	[%rd3+728], %rs1319;
	st.local.u8 	[%rd3+729], %rs1318;
	st.local.u8 	[%rd3+730], %rs1317;
	st.local.u8 	[%rd3+731], %rs1316;
	st.local.u8 	[%rd3+732], %rs1315;
	st.local.u8 	[%rd3+733], %rs1314;
	st.local.u8 	[%rd3+734], %rs1313;
	st.local.u8 	[%rd3+735], %rs1312;
	st.local.u8 	[%rd3+736], %rs1311;
	st.local.u8 	[%rd3+737], %rs1310;
	st.local.u8 	[%rd3+738], %rs1309;
	st.local.u8 	[%rd3+739], %rs1308;
	st.local.u8 	[%rd3+740], %rs1307;
	st.local.u8 	[%rd3+741], %rs1306;
	st.local.u8 	[%rd3+742], %rs1305;
	st.local.u8 	[%rd3+743], %rs1304;
	st.local.u8 	[%rd3+744], %rs1303;
	st.local.u8 	[%rd3+745], %rs1302;
	st.local.u8 	[%rd3+746], %rs1301;
	st.local.u8 	[%rd3+747], %rs1300;
	st.local.u8 	[%rd3+748], %rs1299;
	st.local.u8 	[%rd3+749], %rs1298;
	st.local.u8 	[%rd3+750], %rs1297;
	st.local.u8 	[%rd3+751], %rs1296;
	st.local.u8 	[%rd3+752], %rs1295;
	st.local.u8 	[%rd3+753], %rs1294;
	st.local.u8 	[%rd3+754], %rs1293;
	st.local.u8 	[%rd3+755], %rs1292;
	st.local.u8 	[%rd3+756], %rs1291;
	st.local.u8 	[%rd3+757], %rs1290;
	st.local.u8 	[%rd3+758], %rs1289;
	st.local.u8 	[%rd3+759], %rs1288;
	st.local.u8 	[%rd3+760], %rs1287;
	st.local.u8 	[%rd3+761], %rs1286;
	st.local.u8 	[%rd3+762], %rs1285;
	st.local.u8 	[%rd3+763], %rs1284;
	st.local.u8 	[%rd3+764], %rs1283;
	st.local.u8 	[%rd3+765], %rs1282;
	st.local.u8 	[%rd3+766], %rs1281;
	st.local.u8 	[%rd3+767], %rs1280;
	st.local.u8 	[%rd3+768], %rs1279;
	st.local.u8 	[%rd3+769], %rs1278;
	st.local.u8 	[%rd3+770], %rs1277;
	st.local.u8 	[%rd3+771], %rs1276;
	st.local.u8 	[%rd3+772], %rs1275;
	st.local.u8 	[%rd3+773], %rs1274;
	st.local.u8 	[%rd3+774], %rs1273;
	st.local.u8 	[%rd3+775], %rs1272;
	st.local.u8 	[%rd3+776], %rs1271;
	st.local.u8 	[%rd3+777], %rs1270;
	st.local.u8 	[%rd3+778], %rs1269;
	st.local.u8 	[%rd3+779], %rs1268;
	st.local.u8 	[%rd3+780], %rs1267;
	st.local.u8 	[%rd3+781], %rs1266;
	st.local.u8 	[%rd3+782], %rs1265;
	st.local.u8 	[%rd3+783], %rs1264;
	st.local.u8 	[%rd3+784], %rs1263;
	st.local.u8 	[%rd3+785], %rs1262;
	st.local.u8 	[%rd3+786], %rs1261;
	st.local.u8 	[%rd3+787], %rs1260;
	st.local.u8 	[%rd3+788], %rs1259;
	st.local.u8 	[%rd3+789], %rs1258;
	st.local.u8 	[%rd3+790], %rs1257;
	st.local.u8 	[%rd3+791], %rs1256;
	st.local.u8 	[%rd3+792], %rs1255;
	st.local.u8 	[%rd3+793], %rs1254;
	st.local.u8 	[%rd3+794], %rs1253;
	st.local.u8 	[%rd3+795], %rs1252;
	st.local.u8 	[%rd3+796], %rs1251;
	st.local.u8 	[%rd3+797], %rs1250;
	st.local.u8 	[%rd3+798], %rs1249;
	st.local.u8 	[%rd3+799], %rs1248;
	st.local.u8 	[%rd3+800], %rs1247;
	st.local.u8 	[%rd3+801], %rs1246;
	st.local.u8 	[%rd3+802], %rs1245;
	st.local.u8 	[%rd3+803], %rs1244;
	st.local.u8 	[%rd3+804], %rs1243;
	st.local.u8 	[%rd3+805], %rs1242;
	st.local.u8 	[%rd3+806], %rs1241;
	st.local.u8 	[%rd3+807], %rs1240;
	st.local.u8 	[%rd3+808], %rs1239;
	st.local.u8 	[%rd3+809], %rs1238;
	st.local.u8 	[%rd3+810], %rs1237;
	st.local.u8 	[%rd3+811], %rs1236;
	st.local.u8 	[%rd3+812], %rs1235;
	st.local.u8 	[%rd3+813], %rs1234;
	st.local.u8 	[%rd3+814], %rs1233;
	st.local.u8 	[%rd3+815], %rs1232;
	st.local.u8 	[%rd3+816], %rs1231;
	st.local.u8 	[%rd3+817], %rs1230;
	st.local.u8 	[%rd3+818], %rs1229;
	st.local.u8 	[%rd3+819], %rs1228;
	st.local.u8 	[%rd3+820], %rs1227;
	st.local.u8 	[%rd3+821], %rs1226;
	st.local.u8 	[%rd3+822], %rs1225;
	st.local.u8 	[%rd3+823], %rs1224;
	st.local.u8 	[%rd3+824], %rs1223;
	st.local.u8 	[%rd3+825], %rs1222;
	st.local.u8 	[%rd3+826], %rs1221;
	st.local.u8 	[%rd3+827], %rs1220;
	st.local.u8 	[%rd3+828], %rs1219;
	st.local.u8 	[%rd3+829], %rs1218;
	st.local.u8 	[%rd3+830], %rs1217;
	st.local.u8 	[%rd3+831], %rs1216;
	st.local.u8 	[%rd3+832], %rs1215;
	st.local.u8 	[%rd3+833], %rs1214;
	st.local.u8 	[%rd3+834], %rs1213;
	st.local.u8 	[%rd3+835], %rs1212;
	st.local.u8 	[%rd3+836], %rs1211;
	st.local.u8 	[%rd3+837], %rs1210;
	st.local.u8 	[%rd3+838], %rs1209;
	st.local.u8 	[%rd3+839], %rs1208;
	st.local.u8 	[%rd3+840], %rs1207;
	st.local.u8 	[%rd3+841], %rs1206;
	st.local.u8 	[%rd3+842], %rs1205;
	st.local.u8 	[%rd3+843], %rs1204;
	st.local.u8 	[%rd3+844], %rs1203;
	st.local.u8 	[%rd3+845], %rs1202;
	st.local.u8 	[%rd3+846], %rs1201;
	st.local.u8 	[%rd3+847], %rs1200;
	st.local.u8 	[%rd3+848], %rs1199;
	st.local.u8 	[%rd3+849], %rs1198;
	st.local.u8 	[%rd3+850], %rs1197;
	st.local.u8 	[%rd3+851], %rs1196;
	st.local.u8 	[%rd3+852], %rs1195;
	st.local.u8 	[%rd3+853], %rs1194;
	st.local.u8 	[%rd3+854], %rs1193;
	st.local.u8 	[%rd3+855], %rs1192;
	st.local.u8 	[%rd3+856], %rs1191;
	st.local.u8 	[%rd3+857], %rs1190;
	st.local.u8 	[%rd3+858], %rs1189;
	st.local.u8 	[%rd3+859], %rs1188;
	st.local.u8 	[%rd3+860], %rs1187;
	st.local.u8 	[%rd3+861], %rs1186;
	st.local.u8 	[%rd3+862], %rs1185;
	st.local.u8 	[%rd3+863], %rs1184;
	st.local.u8 	[%rd3+864], %rs1183;
	st.local.u8 	[%rd3+865], %rs1182;
	st.local.u8 	[%rd3+866], %rs1181;
	st.local.u8 	[%rd3+867], %rs1180;
	st.local.u8 	[%rd3+868], %rs1179;
	st.local.u8 	[%rd3+869], %rs1178;
	st.local.u8 	[%rd3+870], %rs1177;
	st.local.u8 	[%rd3+871], %rs1176;
	st.local.u8 	[%rd3+872], %rs1175;
	st.local.u8 	[%rd3+873], %rs1174;
	st.local.u8 	[%rd3+874], %rs1173;
	st.local.u8 	[%rd3+875], %rs1172;
	st.local.u8 	[%rd3+876], %rs1171;
	st.local.u8 	[%rd3+877], %rs1170;
	st.local.u8 	[%rd3+878], %rs1169;
	st.local.u8 	[%rd3+879], %rs1168;
	st.local.u8 	[%rd3+880], %rs1167;
	st.local.u8 	[%rd3+881], %rs1166;
	st.local.u8 	[%rd3+882], %rs1165;
	st.local.u8 	[%rd3+883], %rs1164;
	st.local.u8 	[%rd3+884], %rs1163;
	st.local.u8 	[%rd3+885], %rs1162;
	st.local.u8 	[%rd3+886], %rs1161;
	st.local.u8 	[%rd3+887], %rs1160;
	st.local.u8 	[%rd3+888], %rs1159;
	st.local.u8 	[%rd3+889], %rs1158;
	st.local.u8 	[%rd3+890], %rs1157;
	st.local.u8 	[%rd3+891], %rs1156;
	st.local.u8 	[%rd3+892], %rs1155;
	st.local.u8 	[%rd3+893], %rs1154;
	st.local.u8 	[%rd3+894], %rs1153;
	st.local.u8 	[%rd3+895], %rs1152;
	st.local.u8 	[%rd3+896], %rs1151;
	st.local.u8 	[%rd3+897], %rs1150;
	st.local.u8 	[%rd3+898], %rs1149;
	st.local.u8 	[%rd3+899], %rs1148;
	st.local.u8 	[%rd3+900], %rs1147;
	st.local.u8 	[%rd3+901], %rs1146;
	st.local.u8 	[%rd3+902], %rs1145;
	st.local.u8 	[%rd3+903], %rs1144;
	st.local.u8 	[%rd3+904], %rs1143;
	st.local.u8 	[%rd3+905], %rs1142;
	st.local.u8 	[%rd3+906], %rs1141;
	st.local.u8 	[%rd3+907], %rs1140;
	st.local.u8 	[%rd3+908], %rs1139;
	st.local.u8 	[%rd3+909], %rs1138;
	st.local.u8 	[%rd3+910], %rs1137;
	st.local.u8 	[%rd3+911], %rs1136;
	st.local.u8 	[%rd3+912], %rs1135;
	st.local.u8 	[%rd3+913], %rs1134;
	st.local.u8 	[%rd3+914], %rs1133;
	st.local.u8 	[%rd3+915], %rs1132;
	st.local.u8 	[%rd3+916], %rs1131;
	st.local.u8 	[%rd3+917], %rs1130;
	st.local.u8 	[%rd3+918], %rs1129;
	st.local.u8 	[%rd3+919], %rs1128;
	st.local.u8 	[%rd3+920], %rs1127;
	st.local.u8 	[%rd3+921], %rs1126;
	st.local.u8 	[%rd3+922], %rs1125;
	st.local.u8 	[%rd3+923], %rs1124;
	st.local.u8 	[%rd3+924], %rs1123;
	st.local.u8 	[%rd3+925], %rs1122;
	st.local.u8 	[%rd3+926], %rs1121;
	st.local.u8 	[%rd3+927], %rs1120;
	st.local.u8 	[%rd3+928], %rs1119;
	st.local.u8 	[%rd3+929], %rs1118;
	st.local.u8 	[%rd3+930], %rs1117;
	st.local.u8 	[%rd3+931], %rs1116;
	st.local.u8 	[%rd3+932], %rs1115;
	st.local.u8 	[%rd3+933], %rs1114;
	st.local.u8 	[%rd3+934], %rs1113;
	st.local.u8 	[%rd3+935], %rs1112;
	st.local.u8 	[%rd3+936], %rs1111;
	st.local.u8 	[%rd3+937], %rs1110;
	st.local.u8 	[%rd3+938], %rs1109;
	st.local.u8 	[%rd3+939], %rs1108;
	st.local.u8 	[%rd3+940], %rs1107;
	st.local.u8 	[%rd3+941], %rs1106;
	st.local.u8 	[%rd3+942], %rs1105;
	st.local.u8 	[%rd3+943], %rs1104;
	st.local.u8 	[%rd3+944], %rs1103;
	st.local.u8 	[%rd3+945], %rs1102;
	st.local.u8 	[%rd3+946], %rs1101;
	st.local.u8 	[%rd3+947], %rs1100;
	st.local.u8 	[%rd3+948], %rs1099;
	st.local.u8 	[%rd3+949], %rs1098;
	st.local.u8 	[%rd3+950], %rs1097;
	st.local.u8 	[%rd3+951], %rs1096;
	st.local.u8 	[%rd3+952], %rs1095;
	st.local.u8 	[%rd3+953], %rs1094;
	st.local.u8 	[%rd3+954], %rs1093;
	st.local.u8 	[%rd3+955], %rs1092;
	st.local.u8 	[%rd3+956], %rs1091;
	st.local.u8 	[%rd3+957], %rs1090;
	st.local.u8 	[%rd3+958], %rs1089;
	st.local.u8 	[%rd3+959], %rs1088;
	st.local.u8 	[%rd3+960], %rs1087;
	st.local.u8 	[%rd3+961], %rs1086;
	st.local.u8 	[%rd3+962], %rs1085;
	st.local.u8 	[%rd3+963], %rs1084;
	st.local.u8 	[%rd3+964], %rs1083;
	st.local.u8 	[%rd3+965], %rs1082;
	st.local.u8 	[%rd3+966], %rs1081;
	st.local.u8 	[%rd3+967], %rs1080;
	st.local.u8 	[%rd3+968], %rs1079;
	st.local.u8 	[%rd3+969], %rs1078;
	st.local.u8 	[%rd3+970], %rs1077;
	st.local.u8 	[%rd3+971], %rs1076;
	st.local.u8 	[%rd3+972], %rs1075;
	st.local.u8 	[%rd3+973], %rs1074;
	st.local.u8 	[%rd3+974], %rs1073;
	st.local.u8 	[%rd3+975], %rs1072;
	st.local.u8 	[%rd3+976], %rs1071;
	st.local.u8 	[%rd3+977], %rs1070;
	st.local.u8 	[%rd3+978], %rs1069;
	st.local.u8 	[%rd3+979], %rs1068;
	st.local.u8 	[%rd3+980], %rs1067;
	st.local.u8 	[%rd3+981], %rs1066;
	st.local.u8 	[%rd3+982], %rs1065;
	st.local.u8 	[%rd3+983], %rs1064;
	st.local.u8 	[%rd3+984], %rs1063;
	st.local.u8 	[%rd3+985], %rs1062;
	st.local.u8 	[%rd3+986], %rs1061;
	st.local.u8 	[%rd3+987], %rs1060;
	st.local.u8 	[%rd3+988], %rs1059;
	st.local.u8 	[%rd3+989], %rs1058;
	st.local.u8 	[%rd3+990], %rs1057;
	st.local.u8 	[%rd3+991], %rs1056;
	st.local.u8 	[%rd3+993], %rs1054;
	st.local.u8 	[%rd3+994], %rs1053;
	st.local.u8 	[%rd3+995], %rs1052;
	st.local.u8 	[%rd3+996], %rs1051;
	st.local.u8 	[%rd3+997], %rs1050;
	st.local.u8 	[%rd3+998], %rs1049;
	st.local.u8 	[%rd3+999], %rs1048;
	st.local.u8 	[%rd3+1000], %rs1047;
	st.local.u8 	[%rd3+1001], %rs1046;
	st.local.u8 	[%rd3+1002], %rs1045;
	st.local.u8 	[%rd3+1003], %rs1044;
	st.local.u8 	[%rd3+1004], %rs1043;
	st.local.u8 	[%rd3+1005], %rs1042;
	st.local.u8 	[%rd3+1006], %rs1041;
	st.local.u8 	[%rd3+1007], %rs1040;
	st.local.u8 	[%rd3+1008], %rs1039;
	st.local.u8 	[%rd3+1009], %rs1038;
	st.local.u8 	[%rd3+1010], %rs1037;
	st.local.u8 	[%rd3+1011], %rs1036;
	st.local.u8 	[%rd3+1012], %rs1035;
	st.local.u8 	[%rd3+1013], %rs1034;
	st.local.u8 	[%rd3+1014], %rs1033;
	st.local.u8 	[%rd3+1015], %rs1032;
	st.local.u8 	[%rd3+1016], %rs1031;
	st.local.u8 	[%rd3+1017], %rs1030;
	st.local.u8 	[%rd3+1018], %rs1029;
	st.local.u8 	[%rd3+1019], %rs1028;
	st.local.u8 	[%rd3+1020], %rs1027;
	st.local.u8 	[%rd3+1021], %rs1026;
	st.local.u8 	[%rd3+1022], %rs1025;
	st.local.u8 	[%rd3+1023], %rs1024;
	st.local.u8 	[%rd3+1024], %rs1023;
	st.local.u8 	[%rd3+1025], %rs1022;
	st.local.u8 	[%rd3+1026], %rs1021;
	st.local.u8 	[%rd3+1027], %rs1020;
	st.local.u8 	[%rd3+1028], %rs1019;
	st.local.u8 	[%rd3+1029], %rs1018;
	st.local.u8 	[%rd3+1030], %rs1017;
	st.local.u8 	[%rd3+1031], %rs1016;
	st.local.u8 	[%rd3+1032], %rs1015;
	st.local.u8 	[%rd3+1033], %rs1014;
	st.local.u8 	[%rd3+1034], %rs1013;
	st.local.u8 	[%rd3+1035], %rs1012;
	st.local.u8 	[%rd3+1036], %rs1011;
	st.local.u8 	[%rd3+1037], %rs1010;
	st.local.u8 	[%rd3+1038], %rs1009;
	st.local.u8 	[%rd3+1039], %rs1008;
	st.local.u8 	[%rd3+1040], %rs1007;
	st.local.u8 	[%rd3+1041], %rs1006;
	st.local.u8 	[%rd3+1042], %rs1005;
	st.local.u8 	[%rd3+1043], %rs1004;
	st.local.u8 	[%rd3+1044], %rs1003;
	st.local.u8 	[%rd3+1045], %rs1002;
	st.local.u8 	[%rd3+1046], %rs1001;
	st.local.u8 	[%rd3+1047], %rs1000;
	st.local.u8 	[%rd3+1048], %rs999;
	st.local.u8 	[%rd3+1049], %rs998;
	st.local.u8 	[%rd3+1050], %rs997;
	st.local.u8 	[%rd3+1051], %rs996;
	st.local.u8 	[%rd3+1052], %rs995;
	st.local.u8 	[%rd3+1053], %rs994;
	st.local.u8 	[%rd3+1054], %rs993;
	st.local.u8 	[%rd3+1055], %rs2048;
	st.local.u8 	[%rd3+1056], %rs992;
	st.local.u8 	[%rd3+1057], %rs991;
	st.local.u8 	[%rd3+1058], %rs990;
	st.local.u8 	[%rd3+1059], %rs989;
	st.local.u8 	[%rd3+1060], %rs988;
	st.local.u8 	[%rd3+1061], %rs987;
	st.local.u8 	[%rd3+1062], %rs986;
	st.local.u8 	[%rd3+1063], %rs985;
	st.local.u8 	[%rd3+1064], %rs984;
	st.local.u8 	[%rd3+1065], %rs983;
	st.local.u8 	[%rd3+1066], %rs982;
	st.local.u8 	[%rd3+1067], %rs981;
	st.local.u8 	[%rd3+1068], %rs980;
	st.local.u8 	[%rd3+1069], %rs979;
	st.local.u8 	[%rd3+1070], %rs978;
	st.local.u8 	[%rd3+1071], %rs977;
	st.local.u8 	[%rd3+1072], %rs976;
	st.local.u8 	[%rd3+1073], %rs975;
	st.local.u8 	[%rd3+1074], %rs974;
	st.local.u8 	[%rd3+1075], %rs973;
	st.local.u8 	[%rd3+1076], %rs972;
	st.local.u8 	[%rd3+1077], %rs971;
	st.local.u8 	[%rd3+1078], %rs970;
	st.local.u8 	[%rd3+1079], %rs969;
	st.local.u8 	[%rd3+1080], %rs968;
	st.local.u8 	[%rd3+1081], %rs967;
	st.local.u8 	[%rd3+1082], %rs966;
	st.local.u8 	[%rd3+1083], %rs965;
	st.local.u8 	[%rd3+1084], %rs964;
	st.local.u8 	[%rd3+1085], %rs963;
	st.local.u8 	[%rd3+1086], %rs962;
	st.local.u8 	[%rd3+1087], %rs961;
	st.local.u8 	[%rd3+1088], %rs960;
	st.local.u8 	[%rd3+1089], %rs959;
	st.local.u8 	[%rd3+1090], %rs958;
	st.local.u8 	[%rd3+1091], %rs957;
	st.local.u8 	[%rd3+1092], %rs956;
	st.local.u8 	[%rd3+1093], %rs955;
	st.local.u8 	[%rd3+1094], %rs954;
	st.local.u8 	[%rd3+1095], %rs953;
	st.local.u8 	[%rd3+1096], %rs952;
	st.local.u8 	[%rd3+1097], %rs951;
	st.local.u8 	[%rd3+1098], %rs950;
	st.local.u8 	[%rd3+1099], %rs949;
	st.local.u8 	[%rd3+1100], %rs948;
	st.local.u8 	[%rd3+1101], %rs947;
	st.local.u8 	[%rd3+1102], %rs946;
	st.local.u8 	[%rd3+1103], %rs945;
	st.local.u8 	[%rd3+1104], %rs944;
	st.local.u8 	[%rd3+1105], %rs943;
	st.local.u8 	[%rd3+1106], %rs942;
	st.local.u8 	[%rd3+1107], %rs941;
	st.local.u8 	[%rd3+1108], %rs940;
	st.local.u8 	[%rd3+1109], %rs939;
	st.local.u8 	[%rd3+1110], %rs938;
	st.local.u8 	[%rd3+1111], %rs937;
	st.local.u8 	[%rd3+1112], %rs936;
	st.local.u8 	[%rd3+1113], %rs935;
	st.local.u8 	[%rd3+1114], %rs934;
	st.local.u8 	[%rd3+1115], %rs933;
	st.local.u8 	[%rd3+1116], %rs932;
	st.local.u8 	[%rd3+1117], %rs931;
	st.local.u8 	[%rd3+1118], %rs930;
	st.local.u8 	[%rd3+1119], %rs929;
	st.local.u8 	[%rd3+1120], %rs928;
	st.local.u8 	[%rd3+1121], %rs927;
	st.local.u8 	[%rd3+1122], %rs926;
	st.local.u8 	[%rd3+1123], %rs925;
	st.local.u8 	[%rd3+1124], %rs924;
	st.local.u8 	[%rd3+1125], %rs923;
	st.local.u8 	[%rd3+1126], %rs922;
	st.local.u8 	[%rd3+1127], %rs921;
	st.local.u8 	[%rd3+1128], %rs920;
	st.local.u8 	[%rd3+1129], %rs919;
	st.local.u8 	[%rd3+1130], %rs918;
	st.local.u8 	[%rd3+1131], %rs917;
	st.local.u8 	[%rd3+1132], %rs916;
	st.local.u8 	[%rd3+1133], %rs915;
	st.local.u8 	[%rd3+1134], %rs914;
	st.local.u8 	[%rd3+1135], %rs913;
	st.local.u8 	[%rd3+1136], %rs912;
	st.local.u8 	[%rd3+1137], %rs911;
	st.local.u8 	[%rd3+1138], %rs910;
	st.local.u8 	[%rd3+1139], %rs909;
	st.local.u8 	[%rd3+1140], %rs908;
	st.local.u8 	[%rd3+1141], %rs907;
	st.local.u8 	[%rd3+1142], %rs906;
	st.local.u8 	[%rd3+1143], %rs905;
	st.local.u8 	[%rd3+1144], %rs904;
	st.local.u8 	[%rd3+1145], %rs903;
	st.local.u8 	[%rd3+1146], %rs902;
	st.local.u8 	[%rd3+1147], %rs901;
	st.local.u8 	[%rd3+1148], %rs900;
	st.local.u8 	[%rd3+1149], %rs899;
	st.local.u8 	[%rd3+1150], %rs898;
	st.local.u8 	[%rd3+1151], %rs897;
	st.local.u8 	[%rd3+1152], %rs896;
	st.local.u8 	[%rd3+1153], %rs895;
	st.local.u8 	[%rd3+1154], %rs894;
	st.local.u8 	[%rd3+1155], %rs893;
	st.local.u8 	[%rd3+1156], %rs892;
	st.local.u8 	[%rd3+1157], %rs891;
	st.local.u8 	[%rd3+1158], %rs890;
	st.local.u8 	[%rd3+1159], %rs889;
	st.local.u8 	[%rd3+1160], %rs888;
	st.local.u8 	[%rd3+1161], %rs887;
	st.local.u8 	[%rd3+1162], %rs886;
	st.local.u8 	[%rd3+1163], %rs885;
	st.local.u8 	[%rd3+1164], %rs884;
	st.local.u8 	[%rd3+1165], %rs883;
	st.local.u8 	[%rd3+1166], %rs882;
	st.local.u8 	[%rd3+1167], %rs881;
	st.local.u8 	[%rd3+1168], %rs880;
	st.local.u8 	[%rd3+1169], %rs879;
	st.local.u8 	[%rd3+1170], %rs878;
	st.local.u8 	[%rd3+1171], %rs877;
	st.local.u8 	[%rd3+1172], %rs876;
	st.local.u8 	[%rd3+1173], %rs875;
	st.local.u8 	[%rd3+1174], %rs874;
	st.local.u8 	[%rd3+1175], %rs873;
	st.local.u8 	[%rd3+1176], %rs872;
	st.local.u8 	[%rd3+1177], %rs871;
	st.local.u8 	[%rd3+1178], %rs870;
	st.local.u8 	[%rd3+1179], %rs869;
	st.local.u8 	[%rd3+1180], %rs868;
	st.local.u8 	[%rd3+1181], %rs867;
	st.local.u8 	[%rd3+1182], %rs866;
	st.local.u8 	[%rd3+1183], %rs865;
	st.local.u8 	[%rd3+1184], %rs864;
	st.local.u8 	[%rd3+1185], %rs863;
	st.local.u8 	[%rd3+1186], %rs862;
	st.local.u8 	[%rd3+1187], %rs861;
	st.local.u8 	[%rd3+1188], %rs860;
	st.local.u8 	[%rd3+1189], %rs859;
	st.local.u8 	[%rd3+1190], %rs858;
	st.local.u8 	[%rd3+1191], %rs857;
	st.local.u8 	[%rd3+1192], %rs856;
	st.local.u8 	[%rd3+1193], %rs855;
	st.local.u8 	[%rd3+1194], %rs854;
	st.local.u8 	[%rd3+1195], %rs853;
	st.local.u8 	[%rd3+1196], %rs852;
	st.local.u8 	[%rd3+1197], %rs851;
	st.local.u8 	[%rd3+1198], %rs850;
	st.local.u8 	[%rd3+1199], %rs849;
	st.local.u8 	[%rd3+1200], %rs848;
	st.local.u8 	[%rd3+1201], %rs847;
	st.local.u8 	[%rd3+1202], %rs846;
	st.local.u8 	[%rd3+1203], %rs845;
	st.local.u8 	[%rd3+1204], %rs844;
	st.local.u8 	[%rd3+1205], %rs843;
	st.local.u8 	[%rd3+1206], %rs842;
	st.local.u8 	[%rd3+1207], %rs841;
	st.local.u8 	[%rd3+1208], %rs840;
	st.local.u8 	[%rd3+1209], %rs839;
	st.local.u8 	[%rd3+1210], %rs838;
	st.local.u8 	[%rd3+1211], %rs837;
	st.local.u8 	[%rd3+1212], %rs836;
	st.local.u8 	[%rd3+1213], %rs835;
	st.local.u8 	[%rd3+1214], %rs834;
	st.local.u8 	[%rd3+1215], %rs833;
	st.local.u8 	[%rd3+1216], %rs832;
	st.local.u8 	[%rd3+1217], %rs831;
	st.local.u8 	[%rd3+1218], %rs830;
	st.local.u8 	[%rd3+1219], %rs829;
	st.local.u8 	[%rd3+1220], %rs828;
	st.local.u8 	[%rd3+1221], %rs827;
	st.local.u8 	[%rd3+1222], %rs826;
	st.local.u8 	[%rd3+1223], %rs825;
	st.local.u8 	[%rd3+1224], %rs824;
	st.local.u8 	[%rd3+1225], %rs823;
	st.local.u8 	[%rd3+1226], %rs822;
	st.local.u8 	[%rd3+1227], %rs821;
	st.local.u8 	[%rd3+1228], %rs820;
	st.local.u8 	[%rd3+1229], %rs819;
	st.local.u8 	[%rd3+1230], %rs818;
	st.local.u8 	[%rd3+1231], %rs817;
	st.local.u8 	[%rd3+1232], %rs816;
	st.local.u8 	[%rd3+1233], %rs815;
	st.local.u8 	[%rd3+1234], %rs814;
	st.local.u8 	[%rd3+1235], %rs813;
	st.local.u8 	[%rd3+1236], %rs812;
	st.local.u8 	[%rd3+1237], %rs811;
	st.local.u8 	[%rd3+1238], %rs810;
	st.local.u8 	[%rd3+1239], %rs809;
	st.local.u8 	[%rd3+1240], %rs808;
	st.local.u8 	[%rd3+1241], %rs807;
	st.local.u8 	[%rd3+1242], %rs806;
	st.local.u8 	[%rd3+1243], %rs805;
	st.local.u8 	[%rd3+1244], %rs804;
	st.local.u8 	[%rd3+1245], %rs803;
	st.local.u8 	[%rd3+1246], %rs802;
	st.local.u8 	[%rd3+1247], %rs801;
	st.local.u8 	[%rd3+1248], %rs800;
	st.local.u8 	[%rd3+1249], %rs799;
	st.local.u8 	[%rd3+1250], %rs798;
	st.local.u8 	[%rd3+1251], %rs797;
	st.local.u8 	[%rd3+1252], %rs796;
	st.local.u8 	[%rd3+1253], %rs795;
	st.local.u8 	[%rd3+1254], %rs794;
	st.local.u8 	[%rd3+1255], %rs793;
	st.local.u8 	[%rd3+1256], %rs792;
	st.local.u8 	[%rd3+1257], %rs791;
	st.local.u8 	[%rd3+1258], %rs790;
	st.local.u8 	[%rd3+1259], %rs789;
	st.local.u8 	[%rd3+1260], %rs788;
	st.local.u8 	[%rd3+1261], %rs787;
	st.local.u8 	[%rd3+1262], %rs786;
	st.local.u8 	[%rd3+1263], %rs785;
	st.local.u8 	[%rd3+1264], %rs784;
	st.local.u8 	[%rd3+1265], %rs783;
	st.local.u8 	[%rd3+1266], %rs782;
	st.local.u8 	[%rd3+1267], %rs781;
	st.local.u8 	[%rd3+1268], %rs780;
	st.local.u8 	[%rd3+1269], %rs779;
	st.local.u8 	[%rd3+1270], %rs778;
	st.local.u8 	[%rd3+1271], %rs777;
	st.local.u8 	[%rd3+1272], %rs776;
	st.local.u8 	[%rd3+1273], %rs775;
	st.local.u8 	[%rd3+1274], %rs774;
	st.local.u8 	[%rd3+1275], %rs773;
	st.local.u8 	[%rd3+1276], %rs772;
	st.local.u8 	[%rd3+1277], %rs771;
	st.local.u8 	[%rd3+1278], %rs770;
	st.local.u8 	[%rd3+1279], %rs769;
	st.local.u8 	[%rd3+1280], %rs768;
	st.local.u8 	[%rd3+1281], %rs767;
	st.local.u8 	[%rd3+1282], %rs766;
	st.local.u8 	[%rd3+1283], %rs765;
	st.local.u8 	[%rd3+1284], %rs764;
	st.local.u8 	[%rd3+1285], %rs763;
	st.local.u8 	[%rd3+1286], %rs762;
	st.local.u8 	[%rd3+1287], %rs761;
	st.local.u8 	[%rd3+1288], %rs760;
	st.local.u8 	[%rd3+1289], %rs759;
	st.local.u8 	[%rd3+1290], %rs758;
	st.local.u8 	[%rd3+1291], %rs757;
	st.local.u8 	[%rd3+1292], %rs756;
	st.local.u8 	[%rd3+1293], %rs755;
	st.local.u8 	[%rd3+1294], %rs754;
	st.local.u8 	[%rd3+1295], %rs753;
	st.local.u8 	[%rd3+1296], %rs752;
	st.local.u8 	[%rd3+1297], %rs751;
	st.local.u8 	[%rd3+1298], %rs750;
	st.local.u8 	[%rd3+1299], %rs749;
	st.local.u8 	[%rd3+1300], %rs748;
	st.local.u8 	[%rd3+1301], %rs747;
	st.local.u8 	[%rd3+1302], %rs746;
	st.local.u8 	[%rd3+1303], %rs745;
	st.local.u8 	[%rd3+1304], %rs744;
	st.local.u8 	[%rd3+1305], %rs743;
	st.local.u8 	[%rd3+1306], %rs742;
	st.local.u8 	[%rd3+1307], %rs741;
	st.local.u8 	[%rd3+1308], %rs740;
	st.local.u8 	[%rd3+1309], %rs739;
	st.local.u8 	[%rd3+1310], %rs738;
	st.local.u8 	[%rd3+1311], %rs737;
	st.local.u8 	[%rd3+1312], %rs736;
	st.local.u8 	[%rd3+1313], %rs735;
	st.local.u8 	[%rd3+1314], %rs734;
	st.local.u8 	[%rd3+1315], %rs733;
	st.local.u8 	[%rd3+1316], %rs732;
	st.local.u8 	[%rd3+1317], %rs731;
	st.local.u8 	[%rd3+1318], %rs730;
	st.local.u8 	[%rd3+1319], %rs729;
	st.local.u8 	[%rd3+1320], %rs728;
	st.local.u8 	[%rd3+1321], %rs727;
	st.local.u8 	[%rd3+1322], %rs726;
	st.local.u8 	[%rd3+1323], %rs725;
	st.local.u8 	[%rd3+1324], %rs724;
	st.local.u8 	[%rd3+1325], %rs723;
	st.local.u8 	[%rd3+1326], %rs722;
	st.local.u8 	[%rd3+1327], %rs721;
	st.local.u8 	[%rd3+1328], %rs720;
	st.local.u8 	[%rd3+1329], %rs719;
	st.local.u8 	[%rd3+1330], %rs718;
	st.local.u8 	[%rd3+1331], %rs717;
	st.local.u8 	[%rd3+1332], %rs716;
	st.local.u8 	[%rd3+1333], %rs715;
	st.local.u8 	[%rd3+1334], %rs714;
	st.local.u8 	[%rd3+1335], %rs713;
	st.local.u8 	[%rd3+1336], %rs712;
	st.local.u8 	[%rd3+1337], %rs711;
	st.local.u8 	[%rd3+1338], %rs710;
	st.local.u8 	[%rd3+1339], %rs709;
	st.local.u8 	[%rd3+1340], %rs708;
	st.local.u8 	[%rd3+1341], %rs707;
	st.local.u8 	[%rd3+1342], %rs706;
	st.local.u8 	[%rd3+1343], %rs705;
	st.local.u8 	[%rd3+1344], %rs704;
	st.local.u8 	[%rd3+1345], %rs703;
	st.local.u8 	[%rd3+1346], %rs702;
	st.local.u8 	[%rd3+1347], %rs701;
	st.local.u8 	[%rd3+1348], %rs700;
	st.local.u8 	[%rd3+1349], %rs699;
	st.local.u8 	[%rd3+1350], %rs698;
	st.local.u8 	[%rd3+1351], %rs697;
	st.local.u8 	[%rd3+1352], %rs696;
	st.local.u8 	[%rd3+1353], %rs695;
	st.local.u8 	[%rd3+1354], %rs694;
	st.local.u8 	[%rd3+1355], %rs693;
	st.local.u8 	[%rd3+1356], %rs692;
	st.local.u8 	[%rd3+1357], %rs691;
	st.local.u8 	[%rd3+1358], %rs690;
	st.local.u8 	[%rd3+1359], %rs689;
	st.local.u8 	[%rd3+1360], %rs688;
	st.local.u8 	[%rd3+1361], %rs687;
	st.local.u8 	[%rd3+1362], %rs686;
	st.local.u8 	[%rd3+1363], %rs685;
	st.local.u8 	[%rd3+1364], %rs684;
	st.local.u8 	[%rd3+1365], %rs683;
	st.local.u8 	[%rd3+1366], %rs682;
	st.local.u8 	[%rd3+1367], %rs681;
	st.local.u8 	[%rd3+1368], %rs680;
	st.local.u8 	[%rd3+1369], %rs679;
	st.local.u8 	[%rd3+1370], %rs678;
	st.local.u8 	[%rd3+1371], %rs677;
	st.local.u8 	[%rd3+1372], %rs676;
	st.local.u8 	[%rd3+1373], %rs675;
	st.local.u8 	[%rd3+1374], %rs674;
	st.local.u8 	[%rd3+1375], %rs673;
	st.local.u8 	[%rd3+1376], %rs672;
	st.local.u8 	[%rd3+1377], %rs671;
	st.local.u8 	[%rd3+1378], %rs670;
	st.local.u8 	[%rd3+1379], %rs669;
	st.local.u8 	[%rd3+1380], %rs668;
	st.local.u8 	[%rd3+1381], %rs667;
	st.local.u8 	[%rd3+1382], %rs666;
	st.local.u8 	[%rd3+1383], %rs665;
	st.local.u8 	[%rd3+1384], %rs664;
	st.local.u8 	[%rd3+1385], %rs663;
	st.local.u8 	[%rd3+1386], %rs662;
	st.local.u8 	[%rd3+1387], %rs661;
	st.local.u8 	[%rd3+1388], %rs660;
	st.local.u8 	[%rd3+1389], %rs659;
	st.local.u8 	[%rd3+1390], %rs658;
	st.local.u8 	[%rd3+1391], %rs657;
	st.local.u8 	[%rd3+1392], %rs656;
	st.local.u8 	[%rd3+1393], %rs655;
	st.local.u8 	[%rd3+1394], %rs654;
	st.local.u8 	[%rd3+1395], %rs653;
	st.local.u8 	[%rd3+1396], %rs652;
	st.local.u8 	[%rd3+1397], %rs651;
	st.local.u8 	[%rd3+1398], %rs650;
	st.local.u8 	[%rd3+1399], %rs649;
	st.local.u8 	[%rd3+1400], %rs648;
	st.local.u8 	[%rd3+1401], %rs647;
	st.local.u8 	[%rd3+1402], %rs646;
	st.local.u8 	[%rd3+1403], %rs645;
	st.local.u8 	[%rd3+1404], %rs644;
	st.local.u8 	[%rd3+1405], %rs643;
	st.local.u8 	[%rd3+1406], %rs642;
	st.local.u8 	[%rd3+1407], %rs641;
	st.local.u8 	[%rd3+1408], %rs640;
	st.local.u8 	[%rd3+1409], %rs639;
	st.local.u8 	[%rd3+1410], %rs638;
	st.local.u8 	[%rd3+1411], %rs637;
	st.local.u8 	[%rd3+1412], %rs636;
	st.local.u8 	[%rd3+1413], %rs635;
	st.local.u8 	[%rd3+1414], %rs634;
	st.local.u8 	[%rd3+1415], %rs633;
	st.local.u8 	[%rd3+1416], %rs632;
	st.local.u8 	[%rd3+1417], %rs631;
	st.local.u8 	[%rd3+1418], %rs630;
	st.local.u8 	[%rd3+1419], %rs629;
	st.local.u8 	[%rd3+1420], %rs628;
	st.local.u8 	[%rd3+1421], %rs627;
	st.local.u8 	[%rd3+1422], %rs626;
	st.local.u8 	[%rd3+1423], %rs625;
	st.local.u8 	[%rd3+1424], %rs624;
	st.local.u8 	[%rd3+1425], %rs623;
	st.local.u8 	[%rd3+1426], %rs622;
	st.local.u8 	[%rd3+1427], %rs621;
	st.local.u8 	[%rd3+1428], %rs620;
	st.local.u8 	[%rd3+1429], %rs619;
	st.local.u8 	[%rd3+1430], %rs618;
	st.local.u8 	[%rd3+1431], %rs617;
	st.local.u8 	[%rd3+1432], %rs616;
	st.local.u8 	[%rd3+1433], %rs615;
	st.local.u8 	[%rd3+1434], %rs614;
	st.local.u8 	[%rd3+1435], %rs613;
	st.local.u8 	[%rd3+1436], %rs612;
	st.local.u8 	[%rd3+1437], %rs611;
	st.local.u8 	[%rd3+1438], %rs610;
	st.local.u8 	[%rd3+1439], %rs609;
	st.local.u8 	[%rd3+1440], %rs608;
	st.local.u8 	[%rd3+1441], %rs607;
	st.local.u8 	[%rd3+1442], %rs606;
	st.local.u8 	[%rd3+1443], %rs605;
	st.local.u8 	[%rd3+1444], %rs604;
	st.local.u8 	[%rd3+1445], %rs603;
	st.local.u8 	[%rd3+1446], %rs602;
	st.local.u8 	[%rd3+1447], %rs601;
	st.local.u8 	[%rd3+1448], %rs600;
	st.local.u8 	[%rd3+1449], %rs599;
	st.local.u8 	[%rd3+1450], %rs598;
	st.local.u8 	[%rd3+1451], %rs597;
	st.local.u8 	[%rd3+1452], %rs596;
	st.local.u8 	[%rd3+1453], %rs595;
	st.local.u8 	[%rd3+1454], %rs594;
	st.local.u8 	[%rd3+1455], %rs593;
	st.local.u8 	[%rd3+1456], %rs592;
	st.local.u8 	[%rd3+1457], %rs591;
	st.local.u8 	[%rd3+1458], %rs590;
	st.local.u8 	[%rd3+1459], %rs589;
	st.local.u8 	[%rd3+1460], %rs588;
	st.local.u8 	[%rd3+1461], %rs587;
	st.local.u8 	[%rd3+1462], %rs586;
	st.local.u8 	[%rd3+1463], %rs585;
	st.local.u8 	[%rd3+1464], %rs584;
	st.local.u8 	[%rd3+1465], %rs583;
	st.local.u8 	[%rd3+1466], %rs582;
	st.local.u8 	[%rd3+1467], %rs581;
	st.local.u8 	[%rd3+1468], %rs580;
	st.local.u8 	[%rd3+1469], %rs579;
	st.local.u8 	[%rd3+1470], %rs578;
	st.local.u8 	[%rd3+1471], %rs577;
	st.local.u8 	[%rd3+1472], %rs576;
	st.local.u8 	[%rd3+1473], %rs575;
	st.local.u8 	[%rd3+1474], %rs574;
	st.local.u8 	[%rd3+1475], %rs573;
	st.local.u8 	[%rd3+1476], %rs572;
	st.local.u8 	[%rd3+1477], %rs571;
	st.local.u8 	[%rd3+1478], %rs570;
	st.local.u8 	[%rd3+1479], %rs569;
	st.local.u8 	[%rd3+1480], %rs568;
	st.local.u8 	[%rd3+1481], %rs567;
	st.local.u8 	[%rd3+1482], %rs566;
	st.local.u8 	[%rd3+1483], %rs565;
	st.local.u8 	[%rd3+1484], %rs564;
	st.local.u8 	[%rd3+1485], %rs563;
	st.local.u8 	[%rd3+1486], %rs562;
	st.local.u8 	[%rd3+1487], %rs561;
	st.local.u8 	[%rd3+1488], %rs560;
	st.local.u8 	[%rd3+1489], %rs559;
	st.local.u8 	[%rd3+1490], %rs558;
	st.local.u8 	[%rd3+1491], %rs557;
	st.local.u8 	[%rd3+1492], %rs556;
	st.local.u8 	[%rd3+1493], %rs555;
	st.local.u8 	[%rd3+1494], %rs554;
	st.local.u8 	[%rd3+1495], %rs553;
	st.local.u8 	[%rd3+1496], %rs552;
	st.local.u8 	[%rd3+1497], %rs551;
	st.local.u8 	[%rd3+1498], %rs550;
	st.local.u8 	[%rd3+1499], %rs549;
	st.local.u8 	[%rd3+1500], %rs548;
	st.local.u8 	[%rd3+1501], %rs547;
	st.local.u8 	[%rd3+1502], %rs546;
	st.local.u8 	[%rd3+1503], %rs545;
	st.local.u8 	[%rd3+1504], %rs544;
	st.local.u8 	[%rd3+1505], %rs543;
	st.local.u8 	[%rd3+1506], %rs542;
	st.local.u8 	[%rd3+1507], %rs541;
	st.local.u8 	[%rd3+1508], %rs540;
	st.local.u8 	[%rd3+1509], %rs539;
	st.local.u8 	[%rd3+1510], %rs538;
	st.local.u8 	[%rd3+1511], %rs537;
	st.local.u8 	[%rd3+1512], %rs536;
	st.local.u8 	[%rd3+1513], %rs535;
	st.local.u8 	[%rd3+1514], %rs534;
	st.local.u8 	[%rd3+1515], %rs533;
	st.local.u8 	[%rd3+1516], %rs532;
	st.local.u8 	[%rd3+1517], %rs531;
	st.local.u8 	[%rd3+1518], %rs530;
	st.local.u8 	[%rd3+1519], %rs529;
	st.local.u8 	[%rd3+1520], %rs528;
	st.local.u8 	[%rd3+1521], %rs527;
	st.local.u8 	[%rd3+1522], %rs526;
	st.local.u8 	[%rd3+1523], %rs525;
	st.local.u8 	[%rd3+1524], %rs524;
	st.local.u8 	[%rd3+1525], %rs523;
	st.local.u8 	[%rd3+1526], %rs522;
	st.local.u8 	[%rd3+1527], %rs521;
	st.local.u8 	[%rd3+1528], %rs520;
	st.local.u8 	[%rd3+1529], %rs519;
	st.local.u8 	[%rd3+1530], %rs518;
	st.local.u8 	[%rd3+1531], %rs517;
	st.local.u8 	[%rd3+1532], %rs516;
	st.local.u8 	[%rd3+1533], %rs515;
	st.local.u8 	[%rd3+1534], %rs514;
	st.local.u8 	[%rd3+1535], %rs513;
	st.local.u8 	[%rd3+1536], %rs512;
	st.local.u8 	[%rd3+1537], %rs511;
	st.local.u8 	[%rd3+1538], %rs510;
	st.local.u8 	[%rd3+1539], %rs509;
	st.local.u8 	[%rd3+1540], %rs508;
	st.local.u8 	[%rd3+1541], %rs507;
	st.local.u8 	[%rd3+1542], %rs506;
	st.local.u8 	[%rd3+1543], %rs505;
	st.local.u8 	[%rd3+1544], %rs504;
	st.local.u8 	[%rd3+1545], %rs503;
	st.local.u8 	[%rd3+1546], %rs502;
	st.local.u8 	[%rd3+1547], %rs501;
	st.local.u8 	[%rd3+1548], %rs500;
	st.local.u8 	[%rd3+1549], %rs499;
	st.local.u8 	[%rd3+1550], %rs498;
	st.local.u8 	[%rd3+1551], %rs497;
	st.local.u8 	[%rd3+1552], %rs496;
	st.local.u8 	[%rd3+1553], %rs495;
	st.local.u8 	[%rd3+1554], %rs494;
	st.local.u8 	[%rd3+1555], %rs493;
	st.local.u8 	[%rd3+1556], %rs492;
	st.local.u8 	[%rd3+1557], %rs491;
	st.local.u8 	[%rd3+1558], %rs490;
	st.local.u8 	[%rd3+1559], %rs489;
	st.local.u8 	[%rd3+1560], %rs488;
	st.local.u8 	[%rd3+1561], %rs487;
	st.local.u8 	[%rd3+1562], %rs486;
	st.local.u8 	[%rd3+1563], %rs485;
	st.local.u8 	[%rd3+1564], %rs484;
	st.local.u8 	[%rd3+1565], %rs483;
	st.local.u8 	[%rd3+1566], %rs482;
	st.local.u8 	[%rd3+1567], %rs481;
	st.local.u8 	[%rd3+1568], %rs480;
	st.local.u8 	[%rd3+1569], %rs479;
	st.local.u8 	[%rd3+1570], %rs478;
	st.local.u8 	[%rd3+1571], %rs477;
	st.local.u8 	[%rd3+1572], %rs476;
	st.local.u8 	[%rd3+1573], %rs475;
	st.local.u8 	[%rd3+1574], %rs474;
	st.local.u8 	[%rd3+1575], %rs473;
	st.local.u8 	[%rd3+1576], %rs472;
	st.local.u8 	[%rd3+1577], %rs471;
	st.local.u8 	[%rd3+1578], %rs470;
	st.local.u8 	[%rd3+1579], %rs469;
	st.local.u8 	[%rd3+1580], %rs468;
	st.local.u8 	[%rd3+1581], %rs467;
	st.local.u8 	[%rd3+1582], %rs466;
	st.local.u8 	[%rd3+1583], %rs465;
	st.local.u8 	[%rd3+1584], %rs464;
	st.local.u8 	[%rd3+1585], %rs463;
	st.local.u8 	[%rd3+1586], %rs462;
	st.local.u8 	[%rd3+1587], %rs461;
	st.local.u8 	[%rd3+1588], %rs460;
	st.local.u8 	[%rd3+1589], %rs459;
	st.local.u8 	[%rd3+1590], %rs458;
	st.local.u8 	[%rd3+1591], %rs457;
	st.local.u8 	[%rd3+1592], %rs456;
	st.local.u8 	[%rd3+1593], %rs455;
	st.local.u8 	[%rd3+1594], %rs454;
	st.local.u8 	[%rd3+1595], %rs453;
	st.local.u8 	[%rd3+1596], %rs452;
	st.local.u8 	[%rd3+1597], %rs451;
	st.local.u8 	[%rd3+1598], %rs450;
	st.local.u8 	[%rd3+1599], %rs449;
	st.local.u8 	[%rd3+1600], %rs448;
	st.local.u8 	[%rd3+1601], %rs447;
	st.local.u8 	[%rd3+1602], %rs446;
	st.local.u8 	[%rd3+1603], %rs445;
	st.local.u8 	[%rd3+1604], %rs444;
	st.local.u8 	[%rd3+1605], %rs443;
	st.local.u8 	[%rd3+1606], %rs442;
	st.local.u8 	[%rd3+1607], %rs441;
	st.local.u8 	[%rd3+1608], %rs440;
	st.local.u8 	[%rd3+1609], %rs439;
	st.local.u8 	[%rd3+1610], %rs438;
	st.local.u8 	[%rd3+1611], %rs437;
	st.local.u8 	[%rd3+1612], %rs436;
	st.local.u8 	[%rd3+1613], %rs435;
	st.local.u8 	[%rd3+1614], %rs434;
	st.local.u8 	[%rd3+1615], %rs433;
	st.local.u8 	[%rd3+1616], %rs432;
	st.local.u8 	[%rd3+1617], %rs431;
	st.local.u8 	[%rd3+1618], %rs430;
	st.local.u8 	[%rd3+1619], %rs429;
	st.local.u8 	[%rd3+1620], %rs428;
	st.local.u8 	[%rd3+1621], %rs427;
	st.local.u8 	[%rd3+1622], %rs426;
	st.local.u8 	[%rd3+1623], %rs425;
	st.local.u8 	[%rd3+1624], %rs424;
	st.local.u8 	[%rd3+1625], %rs423;
	st.local.u8 	[%rd3+1626], %rs422;
	st.local.u8 	[%rd3+1627], %rs421;
	st.local.u8 	[%rd3+1628], %rs420;
	st.local.u8 	[%rd3+1629], %rs419;
	st.local.u8 	[%rd3+1630], %rs418;
	st.local.u8 	[%rd3+1631], %rs417;
	st.local.u8 	[%rd3+1632], %rs416;
	st.local.u8 	[%rd3+1633], %rs415;
	st.local.u8 	[%rd3+1634], %rs414;
	st.local.u8 	[%rd3+1635], %rs413;
	st.local.u8 	[%rd3+1636], %rs412;
	st.local.u8 	[%rd3+1637], %rs411;
	st.local.u8 	[%rd3+1638], %rs410;
	st.local.u8 	[%rd3+1639], %rs409;
	st.local.u8 	[%rd3+1640], %rs408;
	st.local.u8 	[%rd3+1641], %rs407;
	st.local.u8 	[%rd3+1642], %rs406;
	st.local.u8 	[%rd3+1643], %rs405;
	st.local.u8 	[%rd3+1644], %rs404;
	st.local.u8 	[%rd3+1645], %rs403;
	st.local.u8 	[%rd3+1646], %rs402;
	st.local.u8 	[%rd3+1647], %rs401;
	st.local.u8 	[%rd3+1648], %rs400;
	st.local.u8 	[%rd3+1649], %rs399;
	st.local.u8 	[%rd3+1650], %rs398;
	st.local.u8 	[%rd3+1651], %rs397;
	st.local.u8 	[%rd3+1652], %rs396;
	st.local.u8 	[%rd3+1653], %rs395;
	st.local.u8 	[%rd3+1654], %rs394;
	st.local.u8 	[%rd3+1655], %rs393;
	st.local.u8 	[%rd3+1656], %rs392;
	st.local.u8 	[%rd3+1657], %rs391;
	st.local.u8 	[%rd3+1658], %rs390;
	st.local.u8 	[%rd3+1659], %rs389;
	st.local.u8 	[%rd3+1660], %rs388;
	st.local.u8 	[%rd3+1661], %rs387;
	st.local.u8 	[%rd3+1662], %rs386;
	st.local.u8 	[%rd3+1663], %rs385;
	st.local.u8 	[%rd3+1664], %rs384;
	st.local.u8 	[%rd3+1665], %rs383;
	st.local.u8 	[%rd3+1666], %rs382;
	st.local.u8 	[%rd3+1667], %rs381;
	st.local.u8 	[%rd3+1668], %rs380;
	st.local.u8 	[%rd3+1669], %rs379;
	st.local.u8 	[%rd3+1670], %rs378;
	st.local.u8 	[%rd3+1671], %rs377;
	st.local.u8 	[%rd3+1672], %rs376;
	st.local.u8 	[%rd3+1673], %rs375;
	st.local.u8 	[%rd3+1674], %rs374;
	st.local.u8 	[%rd3+1675], %rs373;
	st.local.u8 	[%rd3+1676], %rs372;
	st.local.u8 	[%rd3+1677], %rs371;
	st.local.u8 	[%rd3+1678], %rs370;
	st.local.u8 	[%rd3+1679], %rs369;
	st.local.u8 	[%rd3+1680], %rs368;
	st.local.u8 	[%rd3+1681], %rs367;
	st.local.u8 	[%rd3+1682], %rs366;
	st.local.u8 	[%rd3+1683], %rs365;
	st.local.u8 	[%rd3+1684], %rs364;
	st.local.u8 	[%rd3+1685], %rs363;
	st.local.u8 	[%rd3+1686], %rs362;
	st.local.u8 	[%rd3+1687], %rs361;
	st.local.u8 	[%rd3+1688], %rs360;
	st.local.u8 	[%rd3+1689], %rs359;
	st.local.u8 	[%rd3+1690], %rs358;
	st.local.u8 	[%rd3+1691], %rs357;
	st.local.u8 	[%rd3+1692], %rs356;
	st.local.u8 	[%rd3+1693], %rs355;
	st.local.u8 	[%rd3+1694], %rs354;
	st.local.u8 	[%rd3+1695], %rs353;
	st.local.u8 	[%rd3+1696], %rs352;
	st.local.u8 	[%rd3+1697], %rs351;
	st.local.u8 	[%rd3+1698], %rs350;
	st.local.u8 	[%rd3+1699], %rs349;
	st.local.u8 	[%rd3+1700], %rs348;
	st.local.u8 	[%rd3+1701], %rs347;
	st.local.u8 	[%rd3+1702], %rs346;
	st.local.u8 	[%rd3+1703], %rs345;
	st.local.u8 	[%rd3+1704], %rs344;
	st.local.u8 	[%rd3+1705], %rs343;
	st.local.u8 	[%rd3+1706], %rs342;
	st.local.u8 	[%rd3+1707], %rs341;
	st.local.u8 	[%rd3+1708], %rs340;
	st.local.u8 	[%rd3+1709], %rs339;
	st.local.u8 	[%rd3+1710], %rs338;
	st.local.u8 	[%rd3+1711], %rs337;
	st.local.u8 	[%rd3+1712], %rs336;
	st.local.u8 	[%rd3+1713], %rs335;
	st.local.u8 	[%rd3+1714], %rs334;
	st.local.u8 	[%rd3+1715], %rs333;
	st.local.u8 	[%rd3+1716], %rs332;
	st.local.u8 	[%rd3+1717], %rs331;
	st.local.u8 	[%rd3+1718], %rs330;
	st.local.u8 	[%rd3+1719], %rs329;
	st.local.u8 	[%rd3+1720], %rs328;
	st.local.u8 	[%rd3+1721], %rs327;
	st.local.u8 	[%rd3+1722], %rs326;
	st.local.u8 	[%rd3+1723], %rs325;
	st.local.u8 	[%rd3+1724], %rs324;
	st.local.u8 	[%rd3+1725], %rs323;
	st.local.u8 	[%rd3+1726], %rs322;
	st.local.u8 	[%rd3+1727], %rs321;
	st.local.u8 	[%rd3+1728], %rs320;
	st.local.u8 	[%rd3+1729], %rs319;
	st.local.u8 	[%rd3+1730], %rs318;
	st.local.u8 	[%rd3+1731], %rs317;
	st.local.u8 	[%rd3+1732], %rs316;
	st.local.u8 	[%rd3+1733], %rs315;
	st.local.u8 	[%rd3+1734], %rs314;
	st.local.u8 	[%rd3+1735], %rs313;
	st.local.u8 	[%rd3+1736], %rs312;
	st.local.u8 	[%rd3+1737], %rs311;
	st.local.u8 	[%rd3+1738], %rs310;
	st.local.u8 	[%rd3+1739], %rs309;
	st.local.u8 	[%rd3+1740], %rs308;
	st.local.u8 	[%rd3+1741], %rs307;
	st.local.u8 	[%rd3+1742], %rs306;
	st.local.u8 	[%rd3+1743], %rs305;
	st.local.u8 	[%rd3+1744], %rs304;
	st.local.u8 	[%rd3+1745], %rs303;
	st.local.u8 	[%rd3+1746], %rs302;
	st.local.u8 	[%rd3+1747], %rs301;
	st.local.u8 	[%rd3+1748], %rs300;
	st.local.u8 	[%rd3+1749], %rs299;
	st.local.u8 	[%rd3+1750], %rs298;
	st.local.u8 	[%rd3+1751], %rs297;
	st.local.u8 	[%rd3+1752], %rs296;
	st.local.u8 	[%rd3+1753], %rs295;
	st.local.u8 	[%rd3+1754], %rs294;
	st.local.u8 	[%rd3+1755], %rs293;
	st.local.u8 	[%rd3+1756], %rs292;
	st.local.u8 	[%rd3+1757], %rs291;
	st.local.u8 	[%rd3+1758], %rs290;
	st.local.u8 	[%rd3+1759], %rs289;
	st.local.u8 	[%rd3+1760], %rs288;
	st.local.u8 	[%rd3+1761], %rs287;
	st.local.u8 	[%rd3+1762], %rs286;
	st.local.u8 	[%rd3+1763], %rs285;
	st.local.u8 	[%rd3+1764], %rs284;
	st.local.u8 	[%rd3+1765], %rs283;
	st.local.u8 	[%rd3+1766], %rs282;
	st.local.u8 	[%rd3+1767], %rs281;
	st.local.u8 	[%rd3+1768], %rs280;
	st.local.u8 	[%rd3+1769], %rs279;
	st.local.u8 	[%rd3+1770], %rs278;
	st.local.u8 	[%rd3+1771], %rs277;
	st.local.u8 	[%rd3+1772], %rs276;
	st.local.u8 	[%rd3+1773], %rs275;
	st.local.u8 	[%rd3+1774], %rs274;
	st.local.u8 	[%rd3+1775], %rs273;
	st.local.u8 	[%rd3+1776], %rs272;
	st.local.u8 	[%rd3+1777], %rs271;
	st.local.u8 	[%rd3+1778], %rs270;
	st.local.u8 	[%rd3+1779], %rs269;
	st.local.u8 	[%rd3+1780], %rs268;
	st.local.u8 	[%rd3+1781], %rs267;
	st.local.u8 	[%rd3+1782], %rs266;
	st.local.u8 	[%rd3+1783], %rs265;
	st.local.u8 	[%rd3+1784], %rs264;
	st.local.u8 	[%rd3+1785], %rs263;
	st.local.u8 	[%rd3+1786], %rs262;
	st.local.u8 	[%rd3+1787], %rs261;
	st.local.u8 	[%rd3+1788], %rs260;
	st.local.u8 	[%rd3+1789], %rs259;
	st.local.u8 	[%rd3+1790], %rs258;
	st.local.u8 	[%rd3+1791], %rs257;
	st.local.u8 	[%rd3+1792], %rs256;
	st.local.u8 	[%rd3+1793], %rs255;
	st.local.u8 	[%rd3+1794], %rs254;
	st.local.u8 	[%rd3+1795], %rs253;
	st.local.u8 	[%rd3+1796], %rs252;
	st.local.u8 	[%rd3+1797], %rs251;
	st.local.u8 	[%rd3+1798], %rs250;
	st.local.u8 	[%rd3+1799], %rs249;
	st.local.u8 	[%rd3+1800], %rs248;
	st.local.u8 	[%rd3+1801], %rs247;
	st.local.u8 	[%rd3+1802], %rs246;
	st.local.u8 	[%rd3+1803], %rs245;
	st.local.u8 	[%rd3+1804], %rs244;
	st.local.u8 	[%rd3+1805], %rs243;
	st.local.u8 	[%rd3+1806], %rs242;
	st.local.u8 	[%rd3+1807], %rs241;
	st.local.u8 	[%rd3+1808], %rs240;
	st.local.u8 	[%rd3+1809], %rs239;
	st.local.u8 	[%rd3+1810], %rs238;
	st.local.u8 	[%rd3+1811], %rs237;
	st.local.u8 	[%rd3+1812], %rs236;
	st.local.u8 	[%rd3+1813], %rs235;
	st.local.u8 	[%rd3+1814], %rs234;
	st.local.u8 	[%rd3+1815], %rs233;
	st.local.u8 	[%rd3+1816], %rs232;
	st.local.u8 	[%rd3+1817], %rs231;
	st.local.u8 	[%rd3+1818], %rs230;
	st.local.u8 	[%rd3+1819], %rs229;
	st.local.u8 	[%rd3+1820], %rs228;
	st.local.u8 	[%rd3+1821], %rs227;
	st.local.u8 	[%rd3+1822], %rs226;
	st.local.u8 	[%rd3+1823], %rs225;
	st.local.u8 	[%rd3+1824], %rs224;
	st.local.u8 	[%rd3+1825], %rs223;
	st.local.u8 	[%rd3+1826], %rs222;
	st.local.u8 	[%rd3+1827], %rs221;
	st.local.u8 	[%rd3+1828], %rs220;
	st.local.u8 	[%rd3+1829], %rs219;
	st.local.u8 	[%rd3+1830], %rs218;
	st.local.u8 	[%rd3+1831], %rs217;
	st.local.u8 	[%rd3+1832], %rs216;
	st.local.u8 	[%rd3+1833], %rs215;
	st.local.u8 	[%rd3+1834], %rs214;
	st.local.u8 	[%rd3+1835], %rs213;
	st.local.u8 	[%rd3+1836], %rs212;
	st.local.u8 	[%rd3+1837], %rs211;
	st.local.u8 	[%rd3+1838], %rs210;
	st.local.u8 	[%rd3+1839], %rs209;
	st.local.u8 	[%rd3+1840], %rs208;
	st.local.u8 	[%rd3+1841], %rs207;
	st.local.u8 	[%rd3+1842], %rs206;
	st.local.u8 	[%rd3+1843], %rs205;
	st.local.u8 	[%rd3+1844], %rs204;
	st.local.u8 	[%rd3+1845], %rs203;
	st.local.u8 	[%rd3+1846], %rs202;
	st.local.u8 	[%rd3+1847], %rs201;
	st.local.u8 	[%rd3+1848], %rs200;
	st.local.u8 	[%rd3+1849], %rs199;
	st.local.u8 	[%rd3+1850], %rs198;
	st.local.u8 	[%rd3+1851], %rs197;
	st.local.u8 	[%rd3+1852], %rs196;
	st.local.u8 	[%rd3+1853], %rs195;
	st.local.u8 	[%rd3+1854], %rs194;
	st.local.u8 	[%rd3+1855], %rs193;
	st.local.u8 	[%rd3+1856], %rs192;
	st.local.u8 	[%rd3+1857], %rs191;
	st.local.u8 	[%rd3+1858], %rs190;
	st.local.u8 	[%rd3+1859], %rs189;
	st.local.u8 	[%rd3+1860], %rs188;
	st.local.u8 	[%rd3+1861], %rs187;
	st.local.u8 	[%rd3+1862], %rs186;
	st.local.u8 	[%rd3+1863], %rs185;
	st.local.u8 	[%rd3+1864], %rs184;
	st.local.u8 	[%rd3+1865], %rs183;
	st.local.u8 	[%rd3+1866], %rs182;
	st.local.u8 	[%rd3+1867], %rs181;
	st.local.u8 	[%rd3+1868], %rs180;
	st.local.u8 	[%rd3+1869], %rs179;
	st.local.u8 	[%rd3+1870], %rs178;
	st.local.u8 	[%rd3+1871], %rs177;
	st.local.u8 	[%rd3+1872], %rs176;
	st.local.u8 	[%rd3+1873], %rs175;
	st.local.u8 	[%rd3+1874], %rs174;
	st.local.u8 	[%rd3+1875], %rs173;
	st.local.u8 	[%rd3+1876], %rs172;
	st.local.u8 	[%rd3+1877], %rs171;
	st.local.u8 	[%rd3+1878], %rs170;
	st.local.u8 	[%rd3+1879], %rs169;
	st.local.u8 	[%rd3+1880], %rs168;
	st.local.u8 	[%rd3+1881], %rs167;
	st.local.u8 	[%rd3+1882], %rs166;
	st.local.u8 	[%rd3+1883], %rs165;
	st.local.u8 	[%rd3+1884], %rs164;
	st.local.u8 	[%rd3+1885], %rs163;
	st.local.u8 	[%rd3+1886], %rs162;
	st.local.u8 	[%rd3+1887], %rs161;
	st.local.u8 	[%rd3+1888], %rs160;
	st.local.u8 	[%rd3+1889], %rs159;
	st.local.u8 	[%rd3+1890], %rs158;
	st.local.u8 	[%rd3+1891], %rs157;
	st.local.u8 	[%rd3+1892], %rs156;
	st.local.u8 	[%rd3+1893], %rs155;
	st.local.u8 	[%rd3+1894], %rs154;
	st.local.u8 	[%rd3+1895], %rs153;
	st.local.u8 	[%rd3+1896], %rs152;
	st.local.u8 	[%rd3+1897], %rs151;
	st.local.u8 	[%rd3+1898], %rs150;
	st.local.u8 	[%rd3+1899], %rs149;
	st.local.u8 	[%rd3+1900], %rs148;
	st.local.u8 	[%rd3+1901], %rs147;
	st.local.u8 	[%rd3+1902], %rs146;
	st.local.u8 	[%rd3+1903], %rs145;
	st.local.u8 	[%rd3+1904], %rs144;
	st.local.u8 	[%rd3+1905], %rs143;
	st.local.u8 	[%rd3+1906], %rs142;
	st.local.u8 	[%rd3+1907], %rs141;
	st.local.u8 	[%rd3+1908], %rs140;
	st.local.u8 	[%rd3+1909], %rs139;
	st.local.u8 	[%rd3+1910], %rs138;
	st.local.u8 	[%rd3+1911], %rs137;
	st.local.u8 	[%rd3+1912], %rs136;
	st.local.u8 	[%rd3+1913], %rs135;
	st.local.u8 	[%rd3+1914], %rs134;
	st.local.u8 	[%rd3+1915], %rs133;
	st.local.u8 	[%rd3+1916], %rs132;
	st.local.u8 	[%rd3+1917], %rs131;
	st.local.u8 	[%rd3+1918], %rs130;
	st.local.u8 	[%rd3+1919], %rs129;
	st.local.u8 	[%rd3+1920], %rs128;
	st.local.u8 	[%rd3+1921], %rs127;
	st.local.u8 	[%rd3+1922], %rs126;
	st.local.u8 	[%rd3+1923], %rs125;
	st.local.u8 	[%rd3+1924], %rs124;
	st.local.u8 	[%rd3+1925], %rs123;
	st.local.u8 	[%rd3+1926], %rs122;
	st.local.u8 	[%rd3+1927], %rs121;
	st.local.u8 	[%rd3+1928], %rs120;
	st.local.u8 	[%rd3+1929], %rs119;
	st.local.u8 	[%rd3+1930], %rs118;
	st.local.u8 	[%rd3+1931], %rs117;
	st.local.u8 	[%rd3+1932], %rs116;
	st.local.u8 	[%rd3+1933], %rs115;
	st.local.u8 	[%rd3+1934], %rs114;
	st.local.u8 	[%rd3+1935], %rs113;
	st.local.u8 	[%rd3+1936], %rs112;
	st.local.u8 	[%rd3+1937], %rs111;
	st.local.u8 	[%rd3+1938], %rs110;
	st.local.u8 	[%rd3+1939], %rs109;
	st.local.u8 	[%rd3+1940], %rs108;
	st.local.u8 	[%rd3+1941], %rs107;
	st.local.u8 	[%rd3+1942], %rs106;
	st.local.u8 	[%rd3+1943], %rs105;
	st.local.u8 	[%rd3+1944], %rs104;
	st.local.u8 	[%rd3+1945], %rs103;
	st.local.u8 	[%rd3+1946], %rs102;
	st.local.u8 	[%rd3+1947], %rs101;
	st.local.u8 	[%rd3+1948], %rs100;
	st.local.u8 	[%rd3+1949], %rs99;
	st.local.u8 	[%rd3+1950], %rs98;
	st.local.u8 	[%rd3+1951], %rs97;
	st.local.u8 	[%rd3+1952], %rs96;
	st.local.u8 	[%rd3+1953], %rs95;
	st.local.u8 	[%rd3+1954], %rs94;
	st.local.u8 	[%rd3+1955], %rs93;
	st.local.u8 	[%rd3+1956], %rs92;
	st.local.u8 	[%rd3+1957], %rs91;
	st.local.u8 	[%rd3+1958], %rs90;
	st.local.u8 	[%rd3+1959], %rs89;
	st.local.u8 	[%rd3+1960], %rs88;
	st.local.u8 	[%rd3+1961], %rs87;
	st.local.u8 	[%rd3+1962], %rs86;
	st.local.u8 	[%rd3+1963], %rs85;
	st.local.u8 	[%rd3+1964], %rs84;
	st.local.u8 	[%rd3+1965], %rs83;
	st.local.u8 	[%rd3+1966], %rs82;
	st.local.u8 	[%rd3+1967], %rs81;
	st.local.u8 	[%rd3+1968], %rs80;
	st.local.u8 	[%rd3+1969], %rs79;
	st.local.u8 	[%rd3+1970], %rs78;
	st.local.u8 	[%rd3+1971], %rs77;
	st.local.u8 	[%rd3+1972], %rs76;
	st.local.u8 	[%rd3+1973], %rs75;
	st.local.u8 	[%rd3+1974], %rs74;
	st.local.u8 	[%rd3+1975], %rs73;
	st.local.u8 	[%rd3+1976], %rs72;
	st.local.u8 	[%rd3+1977], %rs71;
	st.local.u8 	[%rd3+1978], %rs70;
	st.local.u8 	[%rd3+1979], %rs69;
	st.local.u8 	[%rd3+1980], %rs68;
	st.local.u8 	[%rd3+1981], %rs67;
	st.local.u8 	[%rd3+1982], %rs66;
	st.local.u8 	[%rd3+1983], %rs65;
	st.local.u8 	[%rd3+1984], %rs64;
	st.local.u8 	[%rd3+1985], %rs63;
	st.local.u8 	[%rd3+1986], %rs62;
	st.local.u8 	[%rd3+1987], %rs61;
	st.local.u8 	[%rd3+1988], %rs60;
	st.local.u8 	[%rd3+1989], %rs59;
	st.local.u8 	[%rd3+1990], %rs58;
	st.local.u8 	[%rd3+1991], %rs57;
	st.local.u8 	[%rd3+1992], %rs56;
	st.local.u8 	[%rd3+1993], %rs55;
	st.local.u8 	[%rd3+1994], %rs54;
	st.local.u8 	[%rd3+1995], %rs53;
	st.local.u8 	[%rd3+1996], %rs52;
	st.local.u8 	[%rd3+1997], %rs51;
	st.local.u8 	[%rd3+1998], %rs50;
	st.local.u8 	[%rd3+1999], %rs49;
	st.local.u8 	[%rd3+2000], %rs48;
	st.local.u8 	[%rd3+2001], %rs47;
	st.local.u8 	[%rd3+2002], %rs46;
	st.local.u8 	[%rd3+2003], %rs45;
	st.local.u8 	[%rd3+2004], %rs44;
	st.local.u8 	[%rd3+2005], %rs43;
	st.local.u8 	[%rd3+2006], %rs42;
	st.local.u8 	[%rd3+2007], %rs41;
	st.local.u8 	[%rd3+2008], %rs40;
	st.local.u8 	[%rd3+2009], %rs39;
	st.local.u8 	[%rd3+2010], %rs38;
	st.local.u8 	[%rd3+2011], %rs37;
	st.local.u8 	[%rd3+2012], %rs36;
	st.local.u8 	[%rd3+2013], %rs35;
	st.local.u8 	[%rd3+2014], %rs34;
	st.local.u8 	[%rd3+2015], %rs33;
	st.local.u8 	[%rd3+2016], %rs32;
	st.local.u8 	[%rd3+2017], %rs31;
	st.local.u8 	[%rd3+2018], %rs30;
	st.local.u8 	[%rd3+2019], %rs29;
	st.local.u8 	[%rd3+2020], %rs28;
	st.local.u8 	[%rd3+2021], %rs27;
	st.local.u8 	[%rd3+2022], %rs26;
	st.local.u8 	[%rd3+2023], %rs25;
	st.local.u8 	[%rd3+2024], %rs24;
	st.local.u8 	[%rd3+2025], %rs23;
	st.local.u8 	[%rd3+2026], %rs22;
	st.local.u8 	[%rd3+2027], %rs21;
	st.local.u8 	[%rd3+2028], %rs20;
	st.local.u8 	[%rd3+2029], %rs19;
	st.local.u8 	[%rd3+2030], %rs18;
	st.local.u8 	[%rd3+2031], %rs17;
	st.local.u8 	[%rd3+2032], %rs16;
	st.local.u8 	[%rd3+2033], %rs15;
	st.local.u8 	[%rd3+2034], %rs14;
	st.local.u8 	[%rd3+2035], %rs13;
	st.local.u8 	[%rd3+2036], %rs12;
	st.local.u8 	[%rd3+2037], %rs11;
	st.local.u8 	[%rd3+2038], %rs10;
	st.local.u8 	[%rd3+2039], %rs9;
	st.local.u8 	[%rd3+2040], %rs8;
	st.local.u8 	[%rd3+2041], %rs7;
	st.local.u8 	[%rd3+2042], %rs6;
	st.local.u8 	[%rd3+2043], %rs5;
	st.local.u8 	[%rd3+2044], %rs4;
	st.local.u8 	[%rd3+2045], %rs3;
	st.local.u8 	[%rd3+2046], %rs2;
	st.local.u8 	[%rd3+2047], %rs1;
	st.local.u8 	[%rd3+992], %rs1055;
	ld.global.u32 	%r2, [%rd2+8];
	shl.b32 	%r64, %r1, 2;
	mov.u32 	%r65, _ZZ20gpu_process_image_pcPvS_P5tbMemE9histogram;
	add.s32 	%r3, %r65, %r64;
	mov.u32 	%r4, %ntid.x;
	min.u32 	%r5, %r4, 256;
	mov.u32 	%r66, _ZZ20gpu_process_image_pcPvS_P5tbMemE8hist_min;
	add.s32 	%r6, %r66, %r64;
	mov.u32 	%r67, _ZZ20gpu_process_image_pcPvS_P5tbMemE3map;
	add.s32 	%r7, %r67, %r1;
	add.s32 	%r8, %r1, %r4;
	max.u32 	%r68, %r8, 1024;
	setp.lt.u32 	%p2, %r8, 1024;
	selp.u32 	%r69, 1, 0, %p2;
	add.s32 	%r70, %r8, %r69;
	sub.s32 	%r71, %r68, %r70;
	div.u32 	%r72, %r71, %r4;
	add.s32 	%r9, %r72, %r69;
	cvt.u16.u32 	%rs2049, %r4;
	div.u16 	%rs2050, 255, %rs2049;
	add.s16 	%rs2051, %rs2050, 1;
	cvt.u32.u16 	%r73, %rs2051;
	and.b32  	%r10, %r9, 3;
	cvt.u64.u32 	%rd28, %r1;
	add.s64 	%rd7, %rd3, %rd28;
	cvt.s64.s32 	%rd29, %r4;
	add.s64 	%rd8, %rd7, %rd29;
	add.s32 	%r11, %r8, %r4;
	add.s64 	%rd9, %rd8, %rd29;
	add.s32 	%r12, %r11, %r4;
	and.b32  	%r13, %r73, 3;
	and.b32  	%r14, %r73, 508;
	add.s64 	%rd10, %rd2, 16;
$L__BB1_1:
	setp.ne.s32 	%p3, %r1, 0;
	mov.b16 	%rs2052, 0;
	st.shared.u8 	[_ZZ20gpu_process_image_pcPvS_P5tbMemE4stop], %rs2052;
	@%p3 bra 	$L__BB1_11;
	membar.gl;
	ld.global.u32 	%r74, [%rd2];
	rem.s32 	%r75, %r74, %r2;
	mul.wide.s32 	%rd30, %r75, 4;
	add.s64 	%rd31, %rd5, %rd30;
	atom.relaxed.global.cas.b32 	%r76, [%rd31+16], 1, 2;
	setp.eq.s32 	%p4, %r76, 1;
	@%p4 bra 	$L__BB1_7;
$L__BB1_3:
	ld.global.u32 	%r16, [%rd2];
	ld.global.u32 	%r77, [%rd2+4];
	setp.ne.s32 	%p5, %r16, %r77;
	@%p5 bra 	$L__BB1_6;
	ld.global.u8 	%rs2053, [%rd2+12];
	setp.eq.s16 	%p6, %rs2053, 0;
	@%p6 bra 	$L__BB1_6;
	mov.b16 	%rs2054, 1;
	st.shared.u8 	[_ZZ20gpu_process_image_pcPvS_P5tbMemE4stop], %rs2054;
	bra.uni 	$L__BB1_7;
$L__BB1_6:
	rem.s32 	%r78, %r16, %r2;
	mul.wide.s32 	%rd32, %r78, 4;
	add.s64 	%rd33, %rd5, %rd32;
	atom.relaxed.global.cas.b32 	%r79, [%rd33+16], 1, 2;
	setp.ne.s32 	%p7, %r79, 1;
	@%p7 bra 	$L__BB1_3;
$L__BB1_7:
	membar.gl;
	ld.shared.u8 	%rs2055, [_ZZ20gpu_process_image_pcPvS_P5tbMemE4stop];
	setp.ne.s16 	%p8, %rs2055, 0;
	@%p8 bra 	$L__BB1_11;
	ld.global.u32 	%r80, [%rd2];
	rem.s32 	%r17, %r80, %r2;
	mul.wide.s32 	%rd35, %r17, 1028;
	add.s64 	%rd36, %rd2, %rd35;
	ld.global.u32 	%r185, [%rd36+1040];
	atom.global.add.u32 	%r81, [%rd2], 1;
	add.s64 	%rd11, %rd10, %rd35;
	mov.b64 	%rd70, 0;
$L__BB1_9:
	add.s64 	%rd37, %rd11, %rd70;
	ld.global.u8 	%rs2056, [%rd37];
	add.s64 	%rd38, %rd3, %rd70;
	st.local.u8 	[%rd38], %rs2056;
	add.s64 	%rd13, %rd70, 1;
	setp.lt.u64 	%p9, %rd70, 1023;
	mov.u64 	%rd70, %rd13;
	@%p9 bra 	$L__BB1_9;
	membar.gl;
	mul.wide.s32 	%rd39, %r17, 4;
	add.s64 	%rd40, %rd5, %rd39;
	mov.b32 	%r82, 0;
	st.global.u32 	[%rd40+16], %r82;
$L__BB1_11:
	bar.sync 	0;
	ld.shared.u8 	%rs2057, [_ZZ20gpu_process_image_pcPvS_P5tbMemE4stop];
	setp.ne.s16 	%p10, %rs2057, 0;
	@%p10 bra 	$L__BB1_84;
	setp.gt.u32 	%p11, %r1, 255;
	@%p11 bra 	$L__BB1_14;
	mov.b32 	%r83, 0;
	st.shared.u32 	[%r3], %r83;
$L__BB1_14:
	setp.eq.s32 	%p12, %r10, 3;
	bar.sync 	0;
	mov.u32 	%r186, %r1;
	@%p12 bra 	$L__BB1_18;
	setp.eq.s32 	%p13, %r10, 0;
	ld.local.u8 	%rs2058, [%rd7];
	mul.wide.u16 	%r84, %rs2058, 4;
	add.s32 	%r86, %r65, %r84;
	atom.shared.add.u32 	%r87, [%r86], 1;
	mov.u32 	%r186, %r8;
	@%p13 bra 	$L__BB1_18;
	setp.eq.s32 	%p14, %r10, 1;
	ld.local.u8 	%rs2059, [%rd8];
	mul.wide.u16 	%r88, %rs2059, 4;
	add.s32 	%r90, %r65, %r88;
	atom.shared.add.u32 	%r91, [%r90], 1;
	mov.u32 	%r186, %r11;
	@%p14 bra 	$L__BB1_18;
	ld.local.u8 	%rs2060, [%rd9];
	mul.wide.u16 	%r92, %rs2060, 4;
	add.s32 	%r94, %r65, %r92;
	atom.shared.add.u32 	%r95, [%r94], 1;
	mov.u32 	%r186, %r12;
$L__BB1_18:
	setp.lt.u32 	%p15, %r9, 3;
	@%p15 bra 	$L__BB1_20;
$L__BB1_19:
	cvt.u64.u32 	%rd41, %r186;
	add.s64 	%rd42, %rd3, %rd41;
	ld.local.u8 	%rs2061, [%rd42];
	mul.wide.u16 	%r96, %rs2061, 4;
	add.s32 	%r98, %r65, %r96;
	atom.shared.add.u32 	%r99, [%r98], 1;
	add.s32 	%r100, %r186, %r4;
	cvt.u64.u32 	%rd43, %r100;
	add.s64 	%rd44, %rd3, %rd43;
	ld.local.u8 	%rs2062, [%rd44];
	mul.wide.u16 	%r101, %rs2062, 4;
	add.s32 	%r102, %r65, %r101;
	atom.shared.add.u32 	%r103, [%r102], 1;
	add.s32 	%r104, %r100, %r4;
	cvt.u64.u32 	%rd45, %r104;
	add.s64 	%rd46, %rd3, %rd45;
	ld.local.u8 	%rs2063, [%rd46];
	mul.wide.u16 	%r105, %rs2063, 4;
	add.s32 	%r106, %r65, %r105;
	atom.shared.add.u32 	%r107, [%r106], 1;
	add.s32 	%r108, %r104, %r4;
	cvt.u64.u32 	%rd47, %r108;
	add.s64 	%rd48, %rd3, %rd47;
	ld.local.u8 	%rs2064, [%rd48];
	mul.wide.u16 	%r109, %rs2064, 4;
	add.s32 	%r110, %r65, %r109;
	atom.shared.add.u32 	%r111, [%r110], 1;
	add.s32 	%r186, %r108, %r4;
	setp.lt.u32 	%p16, %r186, 1024;
	@%p16 bra 	$L__BB1_19;
$L__BB1_20:
	setp.lt.u32 	%p17, %r4, 2;
	bar.sync 	0;
	@%p17 bra 	$L__BB1_27;
	mov.b32 	%r188, 1;
$L__BB1_22:
	setp.lt.u32 	%p18, %r1, 256;
	setp.ge.u32 	%p19, %r1, %r188;
	and.pred  	%p1, %p18, %p19;
	not.pred 	%p20, %p1;
	@%p20 bra 	$L__BB1_24;
	sub.s32 	%r114, %r1, %r188;
	shl.b32 	%r115, %r114, 2;
	add.s32 	%r117, %r65, %r115;
	ld.shared.u32 	%r190, [%r117];
$L__BB1_24:
	bar.sync 	0;
	@%p20 bra 	$L__BB1_26;
	ld.shared.u32 	%r118, [%r3];
	add.s32 	%r119, %r118, %r190;
	st.shared.u32 	[%r3], %r119;
$L__BB1_26:
	bar.sync 	0;
	shl.b32 	%r188, %r188, 1;
	setp.lt.u32 	%p22, %r188, %r5;
	@%p22 bra 	$L__BB1_22;
$L__BB1_27:
	setp.gt.u32 	%p23, %r1, 255;
	@%p23 bra 	$L__BB1_29;
	ld.shared.u32 	%r120, [%r3];
	st.shared.u32 	[%r6], %r120;
$L__BB1_29:
	setp.gt.u32 	%p24, %r4, 85;
	bar.sync 	0;
	mov.b32 	%r193, 0;
	@%p24 bra 	$L__BB1_52;
	mov.b32 	%r193, 0;
	mov.u32 	%r192, %r193;
$L__BB1_31:
	add.s32 	%r30, %r193, %r1;
	setp.gt.u32 	%p25, %r30, 255;
	@%p25 bra 	$L__BB1_36;
	shl.b32 	%r123, %r193, 2;
	add.s32 	%r31, %r6, %r123;
	ld.shared.u32 	%r32, [%r31];
	setp.lt.s32 	%p26, %r32, 1;
	@%p26 bra 	$L__BB1_36;
	neg.s32 	%r124, %r193;
	setp.eq.s32 	%p27, %r1, %r124;
	@%p27 bra 	$L__BB1_35;
	ld.shared.u32 	%r125, [%r31+-4];
	setp.ne.s32 	%p28, %r125, 0;
	@%p28 bra 	$L__BB1_36;
$L__BB1_35:
	st.shared.u32 	[_ZZ7arr_minPiiE9SharedMin], %r32;
$L__BB1_36:
	bar.sync 	0;
	add.s32 	%r33, %r193, %r4;
	add.s32 	%r34, %r30, %r4;
	setp.gt.u32 	%p29, %r34, 255;
	@%p29 bra 	$L__BB1_41;
	shl.b32 	%r126, %r33, 2;
	add.s32 	%r35, %r6, %r126;
	ld.shared.u32 	%r36, [%r35];
	setp.lt.s32 	%p30, %r36, 1;
	@%p30 bra 	$L__BB1_41;
	neg.s32 	%r127, %r33;
	setp.eq.s32 	%p31, %r1, %r127;
	@%p31 bra 	$L__BB1_40;
	ld.shared.u32 	%r128, [%r35+-4];
	setp.ne.s32 	%p32, %r128, 0;
	@%p32 bra 	$L__BB1_41;
$L__BB1_40:
	st.shared.u32 	[_ZZ7arr_minPiiE9SharedMin], %r36;
$L__BB1_41:
	bar.sync 	0;
	add.s32 	%r37, %r33, %r4;
	add.s32 	%r38, %r34, %r4;
	setp.gt.u32 	%p33, %r38, 255;
	@%p33 bra 	$L__BB1_46;
	shl.b32 	%r129, %r37, 2;
	add.s32 	%r39, %r6, %r129;
	ld.shared.u32 	%r40, [%r39];
	setp.lt.s32 	%p34, %r40, 1;
	@%p34 bra 	$L__BB1_46;
	neg.s32 	%r130, %r37;
	setp.eq.s32 	%p35, %r1, %r130;
	@%p35 bra 	$L__BB1_45;
	ld.shared.u32 	%r131, [%r39+-4];
	setp.ne.s32 	%p36, %r131, 0;
	@%p36 bra 	$L__BB1_46;
$L__BB1_45:
	st.shared.u32 	[_ZZ7arr_minPiiE9SharedMin], %r40;
$L__BB1_46:
	bar.sync 	0;
	add.s32 	%r41, %r37, %r4;
	add.s32 	%r132, %r38, %r4;
	setp.gt.u32 	%p37, %r132, 255;
	@%p37 bra 	$L__BB1_51;
	shl.b32 	%r133, %r41, 2;
	add.s32 	%r42, %r6, %r133;
	ld.shared.u32 	%r43, [%r42];
	setp.lt.s32 	%p38, %r43, 1;
	@%p38 bra 	$L__BB1_51;
	neg.s32 	%r134, %r41;
	setp.eq.s32 	%p39, %r1, %r134;
	@%p39 bra 	$L__BB1_50;
	ld.shared.u32 	%r135, [%r42+-4];
	setp.ne.s32 	%p40, %r135, 0;
	@%p40 bra 	$L__BB1_51;
$L__BB1_50:
	st.shared.u32 	[_ZZ7arr_minPiiE9SharedMin], %r43;
$L__BB1_51:
	bar.sync 	0;
	add.s32 	%r193, %r41, %r4;
	add.s32 	%r192, %r192, 4;
	setp.ne.s32 	%p41, %r192, %r14;
	@%p41 bra 	$L__BB1_31;
$L__BB1_52:
	setp.eq.s32 	%p42, %r13, 0;
	@%p42 bra 	$L__BB1_71;
	add.s32 	%r47, %r193, %r1;
	setp.gt.u32 	%p43, %r47, 255;
	@%p43 bra 	$L__BB1_58;
	shl.b32 	%r136, %r193, 2;
	add.s32 	%r48, %r6, %r136;
	ld.shared.u32 	%r49, [%r48];
	setp.lt.s32 	%p44, %r49, 1;
	@%p44 bra 	$L__BB1_58;
	neg.s32 	%r137, %r193;
	setp.eq.s32 	%p45, %r1, %r137;
	@%p45 bra 	$L__BB1_57;
	ld.shared.u32 	%r138, [%r48+-4];
	setp.ne.s32 	%p46, %r138, 0;
	@%p46 bra 	$L__BB1_58;
$L__BB1_57:
	st.shared.u32 	[_ZZ7arr_minPiiE9SharedMin], %r49;
$L__BB1_58:
	setp.eq.s32 	%p47, %r13, 1;
	bar.sync 	0;
	add.s32 	%r50, %r193, %r4;
	@%p47 bra 	$L__BB1_71;
	add.s32 	%r51, %r47, %r4;
	setp.gt.u32 	%p48, %r51, 255;
	@%p48 bra 	$L__BB1_64;
	shl.b32 	%r139, %r50, 2;
	add.s32 	%r52, %r6, %r139;
	ld.shared.u32 	%r53, [%r52];
	setp.lt.s32 	%p49, %r53, 1;
	@%p49 bra 	$L__BB1_64;
	neg.s32 	%r140, %r50;
	setp.eq.s32 	%p50, %r1, %r140;
	@%p50 bra 	$L__BB1_63;
	ld.shared.u32 	%r141, [%r52+-4];
	setp.ne.s32 	%p51, %r141, 0;
	@%p51 bra 	$L__BB1_64;
$L__BB1_63:
	st.shared.u32 	[_ZZ7arr_minPiiE9SharedMin], %r53;
$L__BB1_64:
	setp.eq.s32 	%p52, %r13, 2;
	bar.sync 	0;
	add.s32 	%r54, %r50, %r4;
	@%p52 bra 	$L__BB1_71;
	add.s32 	%r142, %r51, %r4;
	setp.gt.u32 	%p53, %r142, 255;
	@%p53 bra 	$L__BB1_70;
	shl.b32 	%r143, %r54, 2;
	add.s32 	%r55, %r6, %r143;
	ld.shared.u32 	%r56, [%r55];
	setp.lt.s32 	%p54, %r56, 1;
	@%p54 bra 	$L__BB1_70;
	neg.s32 	%r144, %r54;
	setp.eq.s32 	%p55, %r1, %r144;
	@%p55 bra 	$L__BB1_69;
	ld.shared.u32 	%r145, [%r55+-4];
	setp.ne.s32 	%p56, %r145, 0;
	@%p56 bra 	$L__BB1_70;
$L__BB1_69:
	st.shared.u32 	[_ZZ7arr_minPiiE9SharedMin], %r56;
$L__BB1_70:
	bar.sync 	0;
$L__BB1_71:
	setp.gt.u32 	%p57, %r1, 255;
	@%p57 bra 	$L__BB1_73;
	ld.shared.u32 	%r146, [_ZZ7arr_minPiiE9SharedMin];
	ld.shared.u32 	%r147, [%r3];
	sub.s32 	%r148, %r147, %r146;
	cvt.rn.f32.s32 	%f1, %r148;
	sub.s32 	%r149, 1024, %r146;
	cvt.rn.f32.s32 	%f2, %r149;
	div.rn.f32 	%f3, %f1, %f2;
	mul.f32 	%f4, %f3, 0f437F0000;
	cvt.rzi.s32.f32 	%r150, %f4;
	st.shared.u8 	[%r7], %r150;
$L__BB1_73:
	setp.eq.s32 	%p58, %r10, 3;
	bar.sync 	0;
	mov.u32 	%r194, %r1;
	@%p58 bra 	$L__BB1_77;
	setp.eq.s32 	%p59, %r10, 0;
	ld.local.u8 	%r151, [%rd7];
	add.s32 	%r153, %r67, %r151;
	ld.shared.u8 	%rs2065, [%r153];
	st.local.u8 	[%rd7+1024], %rs2065;
	mov.u32 	%r194, %r8;
	@%p59 bra 	$L__BB1_77;
	setp.eq.s32 	%p60, %r10, 1;
	ld.local.u8 	%r154, [%rd8];
	add.s32 	%r156, %r67, %r154;
	ld.shared.u8 	%rs2066, [%r156];
	st.local.u8 	[%rd8+1024], %rs2066;
	mov.u32 	%r194, %r11;
	@%p60 bra 	$L__BB1_77;
	ld.local.u8 	%r157, [%rd9];
	add.s32 	%r159, %r67, %r157;
	ld.shared.u8 	%rs2067, [%r159];
	st.local.u8 	[%rd9+1024], %rs2067;
	mov.u32 	%r194, %r12;
$L__BB1_77:
	setp.lt.u32 	%p61, %r9, 3;
	@%p61 bra 	$L__BB1_79;
$L__BB1_78:
	cvt.u64.u32 	%rd49, %r194;
	add.s64 	%rd50, %rd3, %rd49;
	ld.local.u8 	%r160, [%rd50];
	add.s32 	%r162, %r67, %r160;
	ld.shared.u8 	%rs2068, [%r162];
	st.local.u8 	[%rd50+1024], %rs2068;
	add.s32 	%r163, %r194, %r4;
	cvt.u64.u32 	%rd51, %r163;
	add.s64 	%rd52, %rd3, %rd51;
	ld.local.u8 	%r164, [%rd52];
	add.s32 	%r165, %r67, %r164;
	ld.shared.u8 	%rs2069, [%r165];
	st.local.u8 	[%rd52+1024], %rs2069;
	add.s32 	%r166, %r163, %r4;
	cvt.u64.u32 	%rd53, %r166;
	add.s64 	%rd54, %rd3, %rd53;
	ld.local.u8 	%r167, [%rd54];
	add.s32 	%r168, %r67, %r167;
	ld.shared.u8 	%rs2070, [%r168];
	st.local.u8 	[%rd54+1024], %rs2070;
	add.s32 	%r169, %r166, %r4;
	cvt.u64.u32 	%rd55, %r169;
	add.s64 	%rd56, %rd3, %rd55;
	ld.local.u8 	%r170, [%rd56];
	add.s32 	%r171, %r67, %r170;
	ld.shared.u8 	%rs2071, [%r171];
	st.local.u8 	[%rd56+1024], %rs2071;
	add.s32 	%r194, %r169, %r4;
	setp.lt.u32 	%p62, %r194, 1024;
	@%p62 bra 	$L__BB1_78;
$L__BB1_79:
	setp.ne.s32 	%p63, %r1, 0;
	@%p63 bra 	$L__BB1_1;
$L__BB1_80:
	ld.global.u32 	%r172, [%rd1+4];
	rem.s32 	%r173, %r172, %r2;
	mul.wide.s32 	%rd57, %r173, 4;
	add.s64 	%rd58, %rd6, %rd57;
	atom.relaxed.global.cas.b32 	%r174, [%rd58+16], 0, 2;
	setp.ne.s32 	%p64, %r174, 0;
	@%p64 bra 	$L__BB1_80;
	ld.global.u32 	%r175, [%rd1+4];
	rem.s32 	%r176, %r175, %r2;
	mul.wide.s32 	%rd60, %r176, 1028;
	add.s64 	%rd14, %rd1, %rd60;
	ld.global.u32 	%r177, [%rd14+1040];
	st.local.u32 	[%rd4], %r177;
	mov.u64 	%rd61, $str;
	cvta.global.u64 	%rd62, %rd61;
	{ // callseq 0, 0
	.param .b64 param0;
	st.param.b64 	[param0], %rd62;
	.param .b64 param1;
	st.param.b64 	[param1], %rd23;
	.param .b32 retval0;
	call.uni (retval0), 
	vprintf, 
	(
	param0, 
	param1
	);
	ld.param.b32 	%r178, [retval0];
	} // callseq 0
	ld.global.u32 	%r180, [%rd1+4];
	rem.s32 	%r181, %r180, %r2;
	cvt.s64.s32 	%rd15, %r181;
	mul.wide.s32 	%rd64, %r181, 1028;
	add.s64 	%rd65, %rd64, %rd1;
	st.global.u32 	[%rd65+1040], %r185;
	add.s32 	%r182, %r180, 1;
	st.global.u32 	[%rd1+4], %r182;
	mov.b64 	%rd71, 0;
$L__BB1_82:
	add.s64 	%rd66, %rd3, %rd71;
	ld.local.u8 	%rs2072, [%rd66+1024];
	add.s64 	%rd67, %rd14, %rd71;
	st.global.u8 	[%rd67+16], %rs2072;
	add.s64 	%rd17, %rd71, 1;
	setp.lt.u64 	%p65, %rd71, 1023;
	mov.u64 	%rd71, %rd17;
	@%p65 bra 	$L__BB1_82;
	shl.b64 	%rd68, %rd15, 2;
	add.s64 	%rd69, %rd6, %rd68;
	mov.b32 	%r183, 1;
	st.global.u32 	[%rd69+16], %r183;
	bra.uni 	$L__BB1_1;
$L__BB1_84:
	ret;

}
	// .globl	_Z21gpu_process_image_pc2PVvS0_
.visible .entry _Z21gpu_process_image_pc2PVvS0_(
	.param .u64 .ptr .align 1 _Z21gpu_process_image_pc2PVvS0__param_0,
	.param .u64 .ptr .align 1 _Z21gpu_process_image_pc2PVvS0__param_1
)
{
	.reg .pred 	%p<61>;
	.reg .b16 	%rs<18>;
	.reg .b32 	%r<242>;
	.reg .b32 	%f<5>;
	.reg .b64 	%rd<59>;
	// demoted variable
	.shared .align 4 .b8 _ZZ21gpu_process_image_pc2PVvS0_E9histogram[1024];
	// demoted variable
	.shared .align 4 .b8 _ZZ21gpu_process_image_pc2PVvS0_E8hist_min[1024];
	// demoted variable
	.shared .align 1 .b8 _ZZ21gpu_process_image_pc2PVvS0_E3map[256];
	ld.param.u64 	%rd11, [_Z21gpu_process_image_pc2PVvS0__param_0];
	ld.param.u64 	%rd12, [_Z21gpu_process_image_pc2PVvS0__param_1];
	cvta.to.global.u64 	%rd13, %rd12;
	cvta.to.global.u64 	%rd14, %rd11;
	mov.u32 	%r1, %tid.x;
	mov.u32 	%r61, %ctaid.x;
	mul.wide.u32 	%rd15, %r61, 10288;
	add.s64 	%rd1, %rd14, %rd15;
	add.s64 	%rd2, %rd13, %rd15;
	shl.b32 	%r62, %r1, 2;
	mov.u32 	%r63, _ZZ21gpu_process_image_pc2PVvS0_E9histogram;
	add.s32 	%r2, %r63, %r62;
	mov.u32 	%r3, %ntid.x;
	min.u32 	%r4, %r3, 256;
	mov.u32 	%r64, _ZZ21gpu_process_image_pc2PVvS0_E8hist_min;
	add.s32 	%r5, %r64, %r62;
	add.s32 	%r6, %r1, %r3;
	max.u32 	%r65, %r6, 1024;
	setp.lt.u32 	%p2, %r6, 1024;
	selp.u32 	%r66, 1, 0, %p2;
	add.s32 	%r67, %r6, %r66;
	sub.s32 	%r68, %r65, %r67;
	div.u32 	%r69, %r68, %r3;
	add.s32 	%r7, %r69, %r66;
	cvt.u16.u32 	%rs1, %r3;
	div.u16 	%rs2, 255, %rs1;
	add.s16 	%rs3, %rs2, 1;
	cvt.u32.u16 	%r70, %rs3;
	and.b32  	%r8, %r7, 3;
	add.s32 	%r9, %r6, %r3;
	and.b32  	%r10, %r70, 3;
	and.b32  	%r11, %r70, 508;
	mul.wide.u32 	%rd3, %r3, 4;
	cvt.u64.u32 	%rd17, %r1;
$L__BB2_1:
	membar.gl;
	ld.global.u32 	%r230, [%rd1+10284];
	ld.global.u32 	%r71, [%rd1+10280];
	setp.lt.s32 	%p3, %r230, %r71;
	@%p3 bra 	$L__BB2_3;
$L__BB2_2:
	membar.sys;
	ld.global.u32 	%r230, [%rd1+10284];
	ld.global.u32 	%r72, [%rd1+10280];
	setp.ge.s32 	%p4, %r230, %r72;
	@%p4 bra 	$L__BB2_2;
$L__BB2_3:
	mul.hi.s32 	%r73, %r230, 1717986919;
	shr.u32 	%r74, %r73, 31;
	shr.s32 	%r75, %r73, 2;
	add.s32 	%r76, %r75, %r74;
	mul.lo.s32 	%r77, %r76, 10;
	sub.s32 	%r78, %r230, %r77;
	mul.wide.s32 	%rd16, %r78, 1028;
	add.s64 	%rd4, %rd1, %rd16;
	ld.global.u32 	%r15, [%rd4+1024];
	setp.ne.s32 	%p5, %r15, -1;
	@%p5 bra 	$L__BB2_5;
	membar.gl;
	ret;
$L__BB2_5:
	setp.gt.u32 	%p6, %r1, 255;
	membar.gl;
	@%p6 bra 	$L__BB2_7;
	mov.b32 	%r79, 0;
	st.shared.u32 	[%r2], %r79;
$L__BB2_7:
	setp.eq.s32 	%p7, %r8, 3;
	bar.sync 	0;
	add.s64 	%rd5, %rd4, %rd17;
	cvt.s64.s32 	%rd18, %r3;
	add.s64 	%rd6, %rd5, %rd18;
	add.s64 	%rd7, %rd6, %rd18;
	mov.u32 	%r231, %r1;
	@%p7 bra 	$L__BB2_11;
	setp.eq.s32 	%p8, %r8, 0;
	membar.sys;
	ld.global.u8 	%rs4, [%rd5];
	mul.wide.u16 	%r80, %rs4, 4;
	mov.u32 	%r81, _ZZ21gpu_process_image_pc2PVvS0_E9histogram;
	add.s32 	%r82, %r81, %r80;
	atom.shared.add.u32 	%r83, [%r82], 1;
	mov.u32 	%r231, %r6;
	@%p8 bra 	$L__BB2_11;
	setp.eq.s32 	%p9, %r8, 1;
	membar.sys;
	ld.global.u8 	%rs5, [%rd6];
	mul.wide.u16 	%r84, %rs5, 4;
	add.s32 	%r86, %r81, %r84;
	atom.shared.add.u32 	%r87, [%r86], 1;
	mov.u32 	%r231, %r9;
	@%p9 bra 	$L__BB2_11;
	add.s32 	%r231, %r9, %r3;
	membar.sys;
	ld.global.u8 	%rs6, [%rd7];
	mul.wide.u16 	%r88, %rs6, 4;
	add.s32 	%r90, %r81, %r88;
	atom.shared.add.u32 	%r91, [%r90], 1;
$L__BB2_11:
	setp.lt.u32 	%p10, %r7, 3;
	@%p10 bra 	$L__BB2_14;
	mov.u64 	%rd58, %rd4;
	mov.u32 	%r232, %r231;
$L__BB2_13:
	add.s32 	%r92, %r3, %r231;
	cvt.u64.u32 	%rd19, %r92;
	mad.lo.s32 	%r93, %r3, 3, %r231;
	cvt.u64.u32 	%rd20, %r93;
	shl.b32 	%r94, %r3, 1;
	add.s32 	%r95, %r94, %r231;
	cvt.u64.u32 	%rd21, %r95;
	cvt.u64.u32 	%rd22, %r231;
	membar.sys;
	add.s64 	%rd23, %rd58, %rd22;
	ld.global.u8 	%rs7, [%rd23];
	mul.wide.u16 	%r96, %rs7, 4;
	mov.u32 	%r97, _ZZ21gpu_process_image_pc2PVvS0_E9histogram;
	add.s32 	%r98, %r97, %r96;
	atom.shared.add.u32 	%r99, [%r98], 1;
	add.s32 	%r100, %r232, %r3;
	membar.sys;
	add.s64 	%rd24, %rd58, %rd19;
	ld.global.u8 	%rs8, [%rd24];
	mul.wide.u16 	%r101, %rs8, 4;
	add.s32 	%r102, %r97, %r101;
	atom.shared.add.u32 	%r103, [%r102], 1;
	add.s32 	%r104, %r100, %r3;
	membar.sys;
	add.s64 	%rd25, %rd58, %rd21;
	ld.global.u8 	%rs9, [%rd25];
	mul.wide.u16 	%r105, %rs9, 4;
	add.s32 	%r106, %r97, %r105;
	atom.shared.add.u32 	%r107, [%r106], 1;
	add.s32 	%r108, %r104, %r3;
	membar.sys;
	add.s64 	%rd26, %rd58, %rd20;
	ld.global.u8 	%rs10, [%rd26];
	mul.wide.u16 	%r109, %rs10, 4;
	add.s32 	%r110, %r97, %r109;
	atom.shared.add.u32 	%r111, [%r110], 1;
	add.s32 	%r232, %r108, %r3;
	add.s64 	%rd58, %rd58, %rd3;
	setp.lt.u32 	%p11, %r232, 1024;
	@%p11 bra 	$L__BB2_13;
$L__BB2_14:
	setp.lt.u32 	%p12, %r3, 2;
	bar.sync 	0;
	@%p12 bra 	$L__BB2_21;
	mov.b32 	%r233, 1;
$L__BB2_16:
	setp.lt.u32 	%p13, %r1, 256;
	setp.ge.u32 	%p14, %r1, %r233;
	and.pred  	%p1, %p13, %p14;
	not.pred 	%p15, %p1;
	@%p15 bra 	$L__BB2_18;
	sub.s32 	%r114, %r1, %r233;
	shl.b32 	%r115, %r114, 2;
	mov.u32 	%r116, _ZZ21gpu_process_image_pc2PVvS0_E9histogram;
	add.s32 	%r117, %r116, %r115;
	ld.shared.u32 	%r235, [%r117];
$L__BB2_18:
	bar.sync 	0;
	@%p15 bra 	$L__BB2_20;
	ld.shared.u32 	%r118, [%r2];
	add.s32 	%r119, %r118, %r235;
	st.shared.u32 	[%r2], %r119;
$L__BB2_20:
	bar.sync 	0;
	shl.b32 	%r233, %r233, 1;
	setp.lt.u32 	%p17, %r233, %r4;
	@%p17 bra 	$L__BB2_16;
$L__BB2_21:
	setp.gt.u32 	%p18, %r1, 255;
	@%p18 bra 	$L__BB2_23;
	ld.shared.u32 	%r120, [%r2];
	st.shared.u32 	[%r5], %r120;
$L__BB2_23:
	setp.gt.u32 	%p19, %r3, 85;
	bar.sync 	0;
	mov.b32 	%r238, 0;
	@%p19 bra 	$L__BB2_46;
	mov.b32 	%r238, 0;
	mov.u32 	%r237, %r238;
$L__BB2_25:
	add.s32 	%r27, %r238, %r1;
	setp.gt.u32 	%p20, %r27, 255;
	@%p20 bra 	$L__BB2_30;
	shl.b32 	%r123, %r238, 2;
	add.s32 	%r28, %r5, %r123;
	ld.shared.u32 	%r29, [%r28];
	setp.lt.s32 	%p21, %r29, 1;
	@%p21 bra 	$L__BB2_30;
	neg.s32 	%r124, %r238;
	setp.eq.s32 	%p22, %r1, %r124;
	@%p22 bra 	$L__BB2_29;
	ld.shared.u32 	%r125, [%r28+-4];
	setp.ne.s32 	%p23, %r125, 0;
	@%p23 bra 	$L__BB2_30;
$L__BB2_29:
	st.shared.u32 	[_ZZ7arr_minPiiE9SharedMin], %r29;
$L__BB2_30:
	bar.sync 	0;
	add.s32 	%r30, %r238, %r3;
	add.s32 	%r31, %r27, %r3;
	setp.gt.u32 	%p24, %r31, 255;
	@%p24 bra 	$L__BB2_35;
	shl.b32 	%r126, %r30, 2;
	add.s32 	%r32, %r5, %r126;
	ld.shared.u32 	%r33, [%r32];
	setp.lt.s32 	%p25, %r33, 1;
	@%p25 bra 	$L__BB2_35;
	neg.s32 	%r127, %r30;
	setp.eq.s32 	%p26, %r1, %r127;
	@%p26 bra 	$L__BB2_34;
	ld.shared.u32 	%r128, [%r32+-4];
	setp.ne.s32 	%p27, %r128, 0;
	@%p27 bra 	$L__BB2_35;
$L__BB2_34:
	st.shared.u32 	[_ZZ7arr_minPiiE9SharedMin], %r33;
$L__BB2_35:
	bar.sync 	0;
	add.s32 	%r34, %r30, %r3;
	add.s32 	%r35, %r31, %r3;
	setp.gt.u32 	%p28, %r35, 255;
	@%p28 bra 	$L__BB2_40;
	shl.b32 	%r129, %r34, 2;
	add.s32 	%r36, %r5, %r129;
	ld.shared.u32 	%r37, [%r36];
	setp.lt.s32 	%p29, %r37, 1;
	@%p29 bra 	$L__BB2_40;
	neg.s32 	%r130, %r34;
	setp.eq.s32 	%p30, %r1, %r130;
	@%p30 bra 	$L__BB2_39;
	ld.shared.u32 	%r131, [%r36+-4];
	setp.ne.s32 	%p31, %r131, 0;
	@%p31 bra 	$L__BB2_40;
$L__BB2_39:
	st.shared.u32 	[_ZZ7arr_minPiiE9SharedMin], %r37;
$L__BB2_40:
	bar.sync 	0;
	add.s32 	%r38, %r34, %r3;
	add.s32 	%r132, %r35, %r3;
	setp.gt.u32 	%p32, %r132, 255;
	@%p32 bra 	$L__BB2_45;
	shl.b32 	%r133, %r38, 2;
	add.s32 	%r39, %r5, %r133;
	ld.shared.u32 	%r40, [%r39];
	setp.lt.s32 	%p33, %r40, 1;
	@%p33 bra 	$L__BB2_45;
	neg.s32 	%r134, %r38;
	setp.eq.s32 	%p34, %r1, %r134;
	@%p34 bra 	$L__BB2_44;
	ld.shared.u32 	%r135, [%r39+-4];
	setp.ne.s32 	%p35, %r135, 0;
	@%p35 bra 	$L__BB2_45;
$L__BB2_44:
	st.shared.u32 	[_ZZ7arr_minPiiE9SharedMin], %r40;
$L__BB2_45:
	bar.sync 	0;
	add.s32 	%r238, %r38, %r3;
	add.s32 	%r237, %r237, 4;
	setp.ne.s32 	%p36, %r237, %r11;
	@%p36 bra 	$L__BB2_25;
$L__BB2_46:
	setp.eq.s32 	%p37, %r10, 0;
	@%p37 bra 	$L__BB2_65;
	add.s32 	%r44, %r238, %r1;
	setp.gt.u32 	%p38, %r44, 255;
	@%p38 bra 	$L__BB2_52;
	shl.b32 	%r136, %r238, 2;
	add.s32 	%r45, %r5, %r136;
	ld.shared.u32 	%r46, [%r45];
	setp.lt.s32 	%p39, %r46, 1;
	@%p39 bra 	$L__BB2_52;
	neg.s32 	%r137, %r238;
	setp.eq.s32 	%p40, %r1, %r137;
	@%p40 bra 	$L__BB2_51;
	ld.shared.u32 	%r138, [%r45+-4];
	setp.ne.s32 	%p41, %r138, 0;
	@%p41 bra 	$L__BB2_52;
$L__BB2_51:
	st.shared.u32 	[_ZZ7arr_minPiiE9SharedMin], %r46;
$L__BB2_52:
	setp.eq.s32 	%p42, %r10, 1;
	bar.sync 	0;
	add.s32 	%r47, %r238, %r3;
	@%p42 bra 	$L__BB2_65;
	add.s32 	%r48, %r44, %r3;
	setp.gt.u32 	%p43, %r48, 255;
	@%p43 bra 	$L__BB2_58;
	shl.b32 	%r139, %r47, 2;
	add.s32 	%r49, %r5, %r139;
	ld.shared.u32 	%r50, [%r49];
	setp.lt.s32 	%p44, %r50, 1;
	@%p44 bra 	$L__BB2_58;
	neg.s32 	%r140, %r47;
	setp.eq.s32 	%p45, %r1, %r140;
	@%p45 bra 	$L__BB2_57;
	ld.shared.u32 	%r141, [%r49+-4];
	setp.ne.s32 	%p46, %r141, 0;
	@%p46 bra 	$L__BB2_58;
$L__BB2_57:
	st.shared.u32 	[_ZZ7arr_minPiiE9SharedMin], %r50;
$L__BB2_58:
	setp.eq.s32 	%p47, %r10, 2;
	bar.sync 	0;
	add.s32 	%r51, %r47, %r3;
	@%p47 bra 	$L__BB2_65;
	add.s32 	%r142, %r48, %r3;
	setp.gt.u32 	%p48, %r142, 255;
	@%p48 bra 	$L__BB2_64;
	shl.b32 	%r143, %r51, 2;
	add.s32 	%r52, %r5, %r143;
	ld.shared.u32 	%r53, [%r52];
	setp.lt.s32 	%p49, %r53, 1;
	@%p49 bra 	$L__BB2_64;
	neg.s32 	%r144, %r51;
	setp.eq.s32 	%p50, %r1, %r144;
	@%p50 bra 	$L__BB2_63;
	ld.shared.u32 	%r145, [%r52+-4];
	setp.ne.s32 	%p51, %r145, 0;
	@%p51 bra 	$L__BB2_64;
$L__BB2_63:
	st.shared.u32 	[_ZZ7arr_minPiiE9SharedMin], %r53;
$L__BB2_64:
	bar.sync 	0;
$L__BB2_65:
	setp.gt.u32 	%p52, %r1, 255;
	@%p52 bra 	$L__BB2_67;
	ld.shared.u32 	%r146, [_ZZ7arr_minPiiE9SharedMin];
	ld.shared.u32 	%r147, [%r2];
	sub.s32 	%r148, %r147, %r146;
	cvt.rn.f32.s32 	%f1, %r148;
	sub.s32 	%r149, 1024, %r146;
	cvt.rn.f32.s32 	%f2, %r149;
	div.rn.f32 	%f3, %f1, %f2;
	mul.f32 	%f4, %f3, 0f437F0000;
	cvt.rzi.s32.f32 	%r150, %f4;
	mov.u32 	%r151, _ZZ21gpu_process_image_pc2PVvS0_E3map;
	add.s32 	%r152, %r151, %r1;
	st.shared.u8 	[%r152], %r150;
$L__BB2_67:
	bar.sync 	0;
	ld.global.u32 	%r239, [%rd2+10280];
	ld.global.u32 	%r153, [%rd2+10284];
	sub.s32 	%r154, %r239, %r153;
	setp.lt.s32 	%p53, %r154, 10;
	@%p53 bra 	$L__BB2_68;
	bra.uni 	$L__BB2_77;
$L__BB2_68:
	setp.eq.s32 	%p55, %r8, 3;
	mov.u32 	%r240, %r1;
	@%p55 bra 	$L__BB2_72;
	setp.eq.s32 	%p56, %r8, 0;
	cvt.u64.u32 	%rd27, %r1;
	ld.global.u8 	%r157, [%rd5];
	mov.u32 	%r158, _ZZ21gpu_process_image_pc2PVvS0_E3map;
	add.s32 	%r159, %r158, %r157;
	ld.shared.u8 	%rs11, [%r159];
	mul.hi.s32 	%r160, %r239, 1717986919;
	shr.u32 	%r161, %r160, 31;
	shr.s32 	%r162, %r160, 2;
	add.s32 	%r163, %r162, %r161;
	mul.lo.s32 	%r164, %r163, 10;
	sub.s32 	%r165, %r239, %r164;
	mul.wide.s32 	%rd28, %r165, 1028;
	add.s64 	%rd29, %rd2, %rd28;
	add.s64 	%rd10, %rd29, %rd27;
	st.global.u8 	[%rd10], %rs11;
	mov.u32 	%r240, %r6;
	@%p56 bra 	$L__BB2_72;
	cvt.s64.s32 	%rd30, %r3;
	setp.eq.s32 	%p57, %r8, 1;
	ld.global.u8 	%r166, [%rd6];
	add.s32 	%r168, %r158, %r166;
	ld.shared.u8 	%rs12, [%r168];
	add.s64 	%rd31, %rd10, %rd30;
	st.global.u8 	[%rd31], %rs12;
	mov.u32 	%r240, %r9;
	@%p57 bra 	$L__BB2_72;
	add.s32 	%r240, %r9, %r3;
	ld.global.u8 	%r169, [%rd7];
	add.s32 	%r171, %r158, %r169;
	ld.shared.u8 	%rs13, [%r171];
	ld.global.u32 	%r172, [%rd2+10280];
	mul.hi.s32 	%r173, %r172, 1717986919;
	shr.u32 	%r174, %r173, 31;
	shr.s32 	%r175, %r173, 2;
	add.s32 	%r176, %r175, %r174;
	mul.lo.s32 	%r177, %r176, 10;
	sub.s32 	%r178, %r172, %r177;
	cvt.u64.u32 	%rd32, %r9;
	add.s64 	%rd33, %rd2, %rd32;
	mul.wide.s32 	%rd34, %r178, 1028;
	add.s64 	%rd35, %rd33, %rd34;
	st.global.u8 	[%rd35], %rs13;
$L__BB2_72:
	setp.lt.u32 	%p58, %r7, 3;
	@%p58 bra 	$L__BB2_74;
$L__BB2_73:
	cvt.u64.u32 	%rd36, %r240;
	add.s64 	%rd37, %rd4, %rd36;
	ld.global.u8 	%r179, [%rd37];
	mov.u32 	%r180, _ZZ21gpu_process_image_pc2PVvS0_E3map;
	add.s32 	%r181, %r180, %r179;
	ld.shared.u8 	%rs14, [%r181];
	ld.global.u32 	%r182, [%rd2+10280];
	mul.hi.s32 	%r183, %r182, 1717986919;
	shr.u32 	%r184, %r183, 31;
	shr.s32 	%r185, %r183, 2;
	add.s32 	%r186, %r185, %r184;
	mul.lo.s32 	%r187, %r186, 10;
	sub.s32 	%r188, %r182, %r187;
	mul.wide.s32 	%rd38, %r188, 1028;
	add.s64 	%rd39, %rd2, %rd38;
	add.s64 	%rd40, %rd39, %rd36;
	st.global.u8 	[%rd40], %rs14;
	add.s32 	%r189, %r240, %r3;
	cvt.u64.u32 	%rd41, %r189;
	add.s64 	%rd42, %rd4, %rd41;
	ld.global.u8 	%r190, [%rd42];
	add.s32 	%r191, %r180, %r190;
	ld.shared.u8 	%rs15, [%r191];
	ld.global.u32 	%r192, [%rd2+10280];
	mul.hi.s32 	%r193, %r192, 1717986919;
	shr.u32 	%r194, %r193, 31;
	shr.s32 	%r195, %r193, 2;
	add.s32 	%r196, %r195, %r194;
	mul.lo.s32 	%r197, %r196, 10;
	sub.s32 	%r198, %r192, %r197;
	mul.wide.s32 	%rd43, %r198, 1028;
	add.s64 	%rd44, %rd2, %rd43;
	add.s64 	%rd45, %rd44, %rd41;
	st.global.u8 	[%rd45], %rs15;
	add.s32 	%r199, %r189, %r3;
	cvt.u64.u32 	%rd46, %r199;
	add.s64 	%rd47, %rd4, %rd46;
	ld.global.u8 	%r200, [%rd47];
	add.s32 	%r201, %r180, %r200;
	ld.shared.u8 	%rs16, [%r201];
	ld.global.u32 	%r202, [%rd2+10280];
	mul.hi.s32 	%r203, %r202, 1717986919;
	shr.u32 	%r204, %r203, 31;
	shr.s32 	%r205, %r203, 2;
	add.s32 	%r206, %r205, %r204;
	mul.lo.s32 	%r207, %r206, 10;
	sub.s32 	%r208, %r202, %r207;
	mul.wide.s32 	%rd48, %r208, 1028;
	add.s64 	%rd49, %rd2, %rd48;
	add.s64 	%rd50, %rd49, %rd46;
	st.global.u8 	[%rd50], %rs16;
	add.s32 	%r209, %r199, %r3;
	cvt.u64.u32 	%rd51, %r209;
	add.s64 	%rd52, %rd4, %rd51;
	ld.global.u8 	%r210, [%rd52];
	add.s32 	%r211, %r180, %r210;
	ld.shared.u8 	%rs17, [%r211];
	ld.global.u32 	%r212, [%rd2+10280];
	mul.hi.s32 	%r213, %r212, 1717986919;
	shr.u32 	%r214, %r213, 31;
	shr.s32 	%r215, %r213, 2;
	add.s32 	%r216, %r215, %r214;
	mul.lo.s32 	%r217, %r216, 10;
	sub.s32 	%r218, %r212, %r217;
	mul.wide.s32 	%rd53, %r218, 1028;
	add.s64 	%rd54, %rd2, %rd53;
	add.s64 	%rd55, %rd54, %rd51;
	st.global.u8 	[%rd55], %rs17;
	add.s32 	%r240, %r209, %r3;
	setp.lt.u32 	%p59, %r240, 1024;
	@%p59 bra 	$L__BB2_73;
$L__BB2_74:
	setp.ne.s32 	%p60, %r1, 0;
	ld.global.u32 	%r219, [%rd2+10280];
	mul.hi.s32 	%r220, %r219, 1717986919;
	shr.u32 	%r221, %r220, 31;
	shr.s32 	%r222, %r220, 2;
	add.s32 	%r223, %r222, %r221;
	mul.lo.s32 	%r224, %r223, 10;
	sub.s32 	%r225, %r219, %r224;
	mul.wide.s32 	%rd56, %r225, 1028;
	add.s64 	%rd57, %rd2, %rd56;
	st.global.u32 	[%rd57+1024], %r15;
	membar.sys;
	@%p60 bra 	$L__BB2_76;
	ld.global.u32 	%r226, [%rd2+10280];
	add.s32 	%r227, %r226, 1;
	st.global.u32 	[%rd2+10280], %r227;
	ld.global.u32 	%r228, [%rd1+10284];
	add.s32 	%r229, %r228, 1;
	st.global.u32 	[%rd1+10284], %r229;
$L__BB2_76:
	membar.sys;
	bra.uni 	$L__BB2_1;
$L__BB2_77:
	membar.sys;
	ld.global.u32 	%r239, [%rd2+10280];
	ld.global.u32 	%r155, [%rd2+10284];
	sub.s32 	%r156, %r239, %r155;
	setp.gt.s32 	%p54, %r156, 9;
	@%p54 bra 	$L__BB2_77;
	bra.uni 	$L__BB2_68;

}


// ===== COMPILED SASS (sm_100) =====

	.target	sm_100

	.elftype	@"ET_EXEC"


//--------------------- .note.nv.tkinfo           --------------------------
	.section	.note.nv.tkinfo,"",@"SHT_NOTE"
	.sectionflags	@"SHF_NOTE_NV_TKINFO"
	.tkinfo
        /*0018*/ 	.word	0x00000002
        /*0030*/ 	.string	""
        /*0030*/ 	.string	"ptxas"
        /*0030*/ 	.string	"Cuda compilation tools, release 13.0, V13.0.88"
        /*0030*/ 	.string	"Build cuda_13.0.r13.0/compiler.36424714_0"
        /*0030*/ 	.string	"-arch sm_100 -m 64 "



//--------------------- .note.nv.cuinfo           --------------------------
	.section	.note.nv.cuinfo,"",@"SHT_NOTE"
	.sectionflags	@"SHF_NOTE_NV_CUINFO"
        /*0018*/ 	.short	0x0002
        /*001a*/ 	.short	0x0064
        /*001c*/ 	.short	0x0082
	.zero		2


//--------------------- .nv.info                  --------------------------
	.section	.nv.info,"",@"SHT_CUDA_INFO"
	.align	4


	//----- nvinfo : EIATTR_REGCOUNT
	.align		4
        /*0000*/ 	.byte	0x04, 0x2f
        /*0002*/ 	.short	(.L_2 - .L_1)
	.align		4
.L_1:
        /*0004*/ 	.word	index@(_Z17gpu_process_imagePhS_)
        /*0008*/ 	.word	0x0000001c


	//----- nvinfo : EIATTR_FRAME_SIZE
	.align		4
.L_2:
        /*000c*/ 	.byte	0x04, 0x11
        /*000e*/ 	.short	(.L_4 - .L_3)
	.align		4
.L_3:
        /*0010*/ 	.word	index@($__internal_4_$__cuda_sm3x_div_rn_noftz_f32_slowpath)
        /*0014*/ 	.word	0x00000000


	//----- nvinfo : EIATTR_FRAME_SIZE
	.align		4
.L_4:
        /*0018*/ 	.byte	0x04, 0x11
        /*001a*/ 	.short	(.L_6 - .L_5)
	.align		4
.L_5:
        /*001c*/ 	.word	index@(_Z17gpu_process_imagePhS_)
        /*0020*/ 	.word	0x00000000


	//----- nvinfo : EIATTR_REGCOUNT
	.align		4
.L_6:
        /*0024*/ 	.byte	0x04, 0x2f
        /*0026*/ 	.short	(.L_8 - .L_7)
	.align		4
.L_7:
        /*0028*/ 	.word	index@(_Z20gpu_process_image_pcPvS_P5tbMem)
        /*002c*/ 	.word	0x000000ff


	//----- nvinfo : EIATTR_FRAME_SIZE
	.align		4
.L_8:
        /*0030*/ 	.byte	0x04, 0x11
        /*0032*/ 	.short	(.L_10 - .L_9)
	.align		4
.L_9:
        /*0034*/ 	.word	index@($__internal_3_$__cuda_sm3x_div_rn_noftz_f32_slowpath)
        /*0038*/ 	.word	0x00002970


	//----- nvinfo : EIATTR_FRAME_SIZE
	.align		4
.L_10:
        /*003c*/ 	.byte	0x04, 0x11
        /*003e*/ 	.short	(.L_12 - .L_11)
	.align		4
.L_11:
        /*0040*/ 	.word	index@($__internal_2_$__cuda_sm20_div_u16)
        /*0044*/ 	.word	0x00002970


	//----- nvinfo : EIATTR_FRAME_SIZE
	.align		4
.L_12:
        /*0048*/ 	.byte	0x04, 0x11
        /*004a*/ 	.short	(.L_14 - .L_13)
	.align		4
.L_13:
        /*004c*/ 	.word	index@(_Z20gpu_process_image_pcPvS_P5tbMem)
        /*0050*/ 	.word	0x00002970


	//----- nvinfo : EIATTR_REGCOUNT
	.align		4
.L_14:
        /*0054*/ 	.byte	0x04, 0x2f
        /*0056*/ 	.short	(.L_16 - .L_15)
	.align		4
.L_15:
        /*0058*/ 	.word	index@(_Z21gpu_process_image_pc2PVvS0_)
        /*005c*/ 	.word	0x00000025


	//----- nvinfo : EIATTR_FRAME_SIZE
	.align		4
.L_16:
        /*0060*/ 	.byte	0x04, 0x11
        /*0062*/ 	.short	(.L_18 - .L_17)
	.align		4
.L_17:
        /*0064*/ 	.word	index@($__internal_1_$__cuda_sm3x_div_rn_noftz_f32_slowpath)
        /*0068*/ 	.word	0x00000000


	//----- nvinfo : EIATTR_FRAME_SIZE
	.align		4
.L_18:
        /*006c*/ 	.byte	0x04, 0x11
        /*006e*/ 	.short	(.L_20 - .L_19)
	.align		4
.L_19:
        /*0070*/ 	.word	index@($__internal_0_$__cuda_sm20_div_u16)
        /*0074*/ 	.word	0x00000000


	//----- nvinfo : EIATTR_FRAME_SIZE
	.align		4
.L_20:
        /*0078*/ 	.byte	0x04, 0x11
        /*007a*/ 	.short	(.L_22 - .L_21)
	.align		4
.L_21:
        /*007c*/ 	.word	index@(_Z21gpu_process_image_pc2PVvS0_)
        /*0080*/ 	.word	0x00000000


	//----- nvinfo : EIATTR_MIN_STACK_SIZE
	.align		4
.L_22:
        /*0084*/ 	.byte	0x04, 0x12
        /*0086*/ 	.short	(.L_24 - .L_23)
	.align		4
.L_23:
        /*0088*/ 	.word	index@(_Z21gpu_process_image_pc2PVvS0_)
        /*008c*/ 	.word	0x00000000


	//----- nvinfo : EIATTR_MIN_STACK_SIZE
	.align		4
.L_24:
        /*0090*/ 	.byte	0x04, 0x12
        /*0092*/ 	.short	(.L_26 - .L_25)
	.align		4
.L_25:
        /*0094*/ 	.word	index@(_Z20gpu_process_image_pcPvS_P5tbMem)
        /*0098*/ 	.word	0x00002970


	//----- nvinfo : EIATTR_MIN_STACK_SIZE
	.align		4
.L_26:
        /*009c*/ 	.byte	0x04, 0x12
        /*009e*/ 	.short	(.L_28 - .L_27)
	.align		4
.L_27:
        /*00a0*/ 	.word	index@(_Z17gpu_process_imagePhS_)
        /*00a4*/ 	.word	0x00000000
.L_28:


//--------------------- .nv.compat                --------------------------
	.section	.nv.compat,"",@"SHT_CUDA_COMPAT_INFO"
	.align	4
        /*0000*/ 	.byte	0x02, 0x09, 0x00, 0x00, 0x02, 0x02, 0x01, 0x00, 0x02, 0x05, 0x05, 0x00, 0x03, 0x07, 0x01, 0x01
        /*0010*/ 	.byte	0x02, 0x03, 0x00, 0x00, 0x02, 0x06, 0x01, 0x00, 0x04, 0x0b, 0x08, 0x00, 0x01, 0x00, 0x00, 0x00
        /*0020*/ 	.byte	0x00, 0x00, 0x00, 0x00


//--------------------- .nv.info._Z21gpu_process_image_pc2PVvS0_ --------------------------
	.section	.nv.info._Z21gpu_process_image_pc2PVvS0_,"",@"SHT_CUDA_INFO"
	.sectionflags	@""
	.align	4


	//----- nvinfo : EIATTR_CUDA_API_VERSION
	.align		4
        /*0000*/ 	.byte	0x04, 0x37
        /*0002*/ 	.short	(.L_30 - .L_29)
.L_29:
        /*0004*/ 	.word	0x00000082


	//----- nvinfo : EIATTR_KPARAM_INFO
	.align		4
.L_30:
        /*0008*/ 	.byte	0x04, 0x17
        /*000a*/ 	.short	(.L_32 - .L_31)
.L_31:
        /*000c*/ 	.word	0x00000000
        /*0010*/ 	.short	0x0001
        /*0012*/ 	.short	0x0008
        /*0014*/ 	.byte	0x00, 0xf5, 0x21, 0x00


	//----- nvinfo : EIATTR_KPARAM_INFO
	.align		4
.L_32:
        /*0018*/ 	.byte	0x04, 0x17
        /*001a*/ 	.short	(.L_34 - .L_33)
.L_33:
        /*001c*/ 	.word	0x00000000
        /*0020*/ 	.short	0x0000
        /*0022*/ 	.short	0x0000
        /*0024*/ 	.byte	0x00, 0xf5, 0x21, 0x00


	//----- nvinfo : EIATTR_SPARSE_MMA_MASK
	.align		4
.L_34:
        /*0028*/ 	.byte	0x03, 0x50
        /*002a*/ 	.short	0x0000


	//----- nvinfo : EIATTR_MAXREG_COUNT
	.align		4
        /*002c*/ 	.byte	0x03, 0x1b
        /*002e*/ 	.short	0x00ff


	//----- nvinfo : EIATTR_NUM_BARRIERS
	.align		4
        /*0030*/ 	.byte	0x02, 0x4c
        /*0032*/ 	.byte	0x01
	.zero		1


	//----- nvinfo : EIATTR_MERCURY_ISA_VERSION
	.align		4
        /*0034*/ 	.byte	0x03, 0x5f
        /*0036*/ 	.short	0x0101


	//----- nvinfo : EIATTR_VRC_CTA_INIT_COUNT
	.align		4
        /*0038*/ 	.byte	0x02, 0x4a
	.zero		1
	.zero		1


	//----- nvinfo : EIATTR_EXIT_INSTR_OFFSETS
	.align		4
        /*003c*/ 	.byte	0x04, 0x1c
        /*003e*/ 	.short	(.L_36 - .L_35)


	//   ....[0]....
.L_35:
        /*0040*/ 	.word	0x00002490


	//----- nvinfo : EIATTR_CRS_STACK_SIZE
	.align		4
.L_36:
        /*0044*/ 	.byte	0x04, 0x1e
        /*0046*/ 	.short	(.L_38 - .L_37)
.L_37:
        /*0048*/ 	.word	0x00000000


	//----- nvinfo : EIATTR_CBANK_PARAM_SIZE
	.align		4
.L_38:
        /*004c*/ 	.byte	0x03, 0x19
        /*004e*/ 	.short	0x0010


	//----- nvinfo : EIATTR_PARAM_CBANK
	.align		4
        /*0050*/ 	.byte	0x04, 0x0a
        /*0052*/ 	.short	(.L_40 - .L_39)
	.align		4
.L_39:
        /*0054*/ 	.word	index@(.nv.constant0._Z21gpu_process_image_pc2PVvS0_)
        /*0058*/ 	.short	0x0380
        /*005a*/ 	.short	0x0010


	//----- nvinfo : EIATTR_SW_WAR
	.align		4
.L_40:
        /*005c*/ 	.byte	0x04, 0x36
        /*005e*/ 	.short	(.L_42 - .L_41)
.L_41:
        /*0060*/ 	.word	0x00000008
.L_42:


//--------------------- .nv.info._Z20gpu_process_image_pcPvS_P5tbMem --------------------------
	.section	.nv.info._Z20gpu_process_image_pcPvS_P5tbMem,"",@"SHT_CUDA_INFO"
	.sectionflags	@""
	.align	4


	//----- nvinfo : EIATTR_CUDA_API_VERSION
	.align		4
        /*0000*/ 	.byte	0x04, 0x37
        /*0002*/ 	.short	(.L_44 - .L_43)
.L_43:
        /*0004*/ 	.word	0x00000082


	//----- nvinfo : EIATTR_KPARAM_INFO
	.align		4
.L_44:
        /*0008*/ 	.byte	0x04, 0x17
        /*000a*/ 	.short	(.L_46 - .L_45)
.L_45:
        /*000c*/ 	.word	0x00000000
        /*0010*/ 	.short	0x0002
        /*0012*/ 	.short	0x0010
        /*0014*/ 	.byte	0x00, 0xf5, 0x21, 0x00


	//----- nvinfo : EIATTR_KPARAM_INFO
	.align		4
.L_46:
        /*0018*/ 	.byte	0x04, 0x17
        /*001a*/ 	.short	(.L_48 - .L_47)
.L_47:
        /*001c*/ 	.word	0x00000000
        /*0020*/ 	.short	0x0001
        /*0022*/ 	.short	0x0008
        /*0024*/ 	.byte	0x00, 0xf5, 0x21, 0x00


	//----- nvinfo : EIATTR_KPARAM_INFO
	.align		4
.L_48:
        /*0028*/ 	.byte	0x04, 0x17
        /*002a*/ 	.short	(.L_50 - .L_49)
.L_49:
        /*002c*/ 	.word	0x00000000
        /*0030*/ 	.short	0x0000
        /*0032*/ 	.short	0x0000
        /*0034*/ 	.byte	0x00, 0xf5, 0x21, 0x00


	//----- nvinfo : EIATTR_SPARSE_MMA_MASK
	.align		4
.L_50:
        /*0038*/ 	.byte	0x03, 0x50
        /*003a*/ 	.short	0x0000


	//----- nvinfo : EIATTR_MAXREG_COUNT
	.align		4
        /*003c*/ 	.byte	0x03, 0x1b
        /*003e*/ 	.short	0x00ff


	//----- nvinfo : EIATTR_NUM_BARRIERS
	.align		4
        /*0040*/ 	.byte	0x02, 0x4c
        /*0042*/ 	.byte	0x01
	.zero		1


	//----- nvinfo : EIATTR_EXTERNS
	.align		4
        /*0044*/ 	.byte	0x04, 0x0f
        /*0046*/ 	.short	(.L_52 - .L_51)


	//   ....[0]....
	.align		4
.L_51:
        /*0048*/ 	.word	index@(vprintf)


	//----- nvinfo : EIATTR_ANNOTATIONS
	.align		4
.L_52:
        /*004c*/ 	.byte	0x04, 0x55
        /*004e*/ 	.short	(.L_54 - .L_53)


	//   ....[0]....
.L_53:
        /*0050*/ 	.word	0x00000001
        /*0054*/ 	.byte	0x50, 0x05, 0x00, 0x00, 0x01, 0x00, 0x00, 0x00, 0x30, 0x0a, 0x00, 0x00, 0x01, 0x00, 0x00, 0x00
        /* <DEDUP_REMOVED lines=1797> */
        /*70b4*/ 	.byte	0x40, 0xe0, 0x01, 0x00, 0x01, 0x00, 0x00, 0x00, 0xb0, 0xe1, 0x01, 0x00


	//----- nvinfo : EIATTR_MERCURY_ISA_VERSION
	.align		4
.L_54:
        /*70c0*/ 	.byte	0x03, 0x5f
        /*70c2*/ 	.short	0x0101


	//----- nvinfo : EIATTR_VRC_CTA_INIT_COUNT
	.align		4
        /*70c4*/ 	.byte	0x02, 0x4a
	.zero		1
	.zero		1


	//----- nvinfo : EIATTR_SYSCALL_OFFSETS
	.align		4
        /*70c8*/ 	.byte	0x04, 0x46
        /*70ca*/ 	.short	(.L_56 - .L_55)


	//   ....[0]....
.L_55:
        /*70cc*/ 	.word	0x000211f0


	//----- nvinfo : EIATTR_EXIT_INSTR_OFFSETS
	.align		4
.L_56:
        /*70d0*/ 	.byte	0x04, 0x1c
        /*70d2*/ 	.short	(.L_58 - .L_57)


	//   ....[0]....
.L_57:
        /*70d4*/ 	.word	0x0001f820


	//----- nvinfo : EIATTR_CRS_STACK_SIZE
	.align		4
.L_58:
        /*70d8*/ 	.byte	0x04, 0x1e
        /*70da*/ 	.short	(.L_60 - .L_59)
.L_59:
        /*70dc*/ 	.word	0x00000000


	//----- nvinfo : EIATTR_CBANK_PARAM_SIZE
	.align		4
.L_60:
        /*70e0*/ 	.byte	0x03, 0x19
        /*70e2*/ 	.short	0x0018


	//----- nvinfo : EIATTR_PARAM_CBANK
	.align		4
        /*70e4*/ 	.byte	0x04, 0x0a
        /*70e6*/ 	.short	(.L_62 - .L_61)
	.align		4
.L_61:
        /*70e8*/ 	.word	index@(.nv.constant0._Z20gpu_process_image_pcPvS_P5tbMem)
        /*70ec*/ 	.short	0x0380
        /*70ee*/ 	.short	0x0018


	//----- nvinfo : EIATTR_SW_WAR
	.align		4
.L_62:
        /*70f0*/ 	.byte	0x04, 0x36
        /*70f2*/ 	.short	(.L_64 - .L_63)
.L_63:
        /*70f4*/ 	.word	0x00000008
.L_64:


//--------------------- .nv.info._Z17gpu_process_imagePhS_ --------------------------
	.section	.nv.info._Z17gpu_process_imagePhS_,"",@"SHT_CUDA_INFO"
	.sectionflags	@""
	.align	4


	//----- nvinfo : EIATTR_CUDA_API_VERSION
	.align		4
        /*0000*/ 	.byte	0x04, 0x37
        /*0002*/ 	.short	(.L_66 - .L_65)
.L_65:
        /*0004*/ 	.word	0x00000082


	//----- nvinfo : EIATTR_KPARAM_INFO
	.align		4
.L_66:
        /*0008*/ 	.byte	0x04, 0x17
        /*000a*/ 	.short	(.L_68 - .L_67)
.L_67:
        /*000c*/ 	.word	0x00000000
        /*0010*/ 	.short	0x0001
        /*0012*/ 	.short	0x0008
        /*0014*/ 	.byte	0x00, 0xf5, 0x21, 0x00


	//----- nvinfo : EIATTR_KPARAM_INFO
	.align		4
.L_68:
        /*0018*/ 	.byte	0x04, 0x17
        /*001a*/ 	.short	(.L_70 - .L_69)
.L_69:
        /*001c*/ 	.word	0x00000000
        /*0020*/ 	.short	0x0000
        /*0022*/ 	.short	0x0000
        /*0024*/ 	.byte	0x00, 0xf5, 0x21, 0x00


	//----- nvinfo : EIATTR_SPARSE_MMA_MASK
	.align		4
.L_70:
        /*0028*/ 	.byte	0x03, 0x50
        /*002a*/ 	.short	0x0000


	//----- nvinfo : EIATTR_MAXREG_COUNT
	.align		4
        /*002c*/ 	.byte	0x03, 0x1b
        /*002e*/ 	.short	0x00ff


	//----- nvinfo : EIATTR_NUM_BARRIERS
	.align		4
        /*0030*/ 	.byte	0x02, 0x4c
        /*0032*/ 	.byte	0x01
	.zero		1


	//----- nvinfo : EIATTR_MERCURY_ISA_VERSION
	.align		4
        /*0034*/ 	.byte	0x03, 0x5f
        /*0036*/ 	.short	0x0101


	//----- nvinfo : EIATTR_VRC_CTA_INIT_COUNT
	.align		4
        /*0038*/ 	.byte	0x02, 0x4a
	.zero		1
	.zero		1


	//----- nvinfo : EIATTR_EXIT_INSTR_OFFSETS
	.align		4
        /*003c*/ 	.byte	0x04, 0x1c
        /*003e*/ 	.short	(.L_72 - .L_71)


	//   ....[0]....
.L_71:
        /*0040*/ 	.word	0x00001610


	//   ....[1]....
        /*0044*/ 	.word	0x000018d0


	//----- nvinfo : EIATTR_CRS_STACK_SIZE
	.align		4
.L_72:
        /*0048*/ 	.byte	0x04, 0x1e
        /*004a*/ 	.short	(.L_74 - .L_73)
.L_73:
        /*004c*/ 	.word	0x00000000


	//----- nvinfo : EIATTR_CBANK_PARAM_SIZE
	.align		4
.L_74:
        /*0050*/ 	.byte	0x03, 0x19
        /*0052*/ 	.short	0x0010


	//----- nvinfo : EIATTR_PARAM_CBANK
	.align		4
        /*0054*/ 	.byte	0x04, 0x0a
        /*0056*/ 	.short	(.L_76 - .L_75)
	.align		4
.L_75:
        /*0058*/ 	.word	index@(.nv.constant0._Z17gpu_process_imagePhS_)
        /*005c*/ 	.short	0x0380
        /*005e*/ 	.short	0x0010


	//----- nvinfo : EIATTR_SW_WAR
	.align		4
.L_76:
        /*0060*/ 	.byte	0x04, 0x36
        /*0062*/ 	.short	(.L_78 - .L_77)
.L_77:
        /*0064*/ 	.word	0x00000008
.L_78:


//--------------------- .nv.callgraph             --------------------------
	.section	.nv.callgraph,"",@"SHT_CUDA_CALLGRAPH"
	.align	4
	.sectionentsize	8
	.align		4
        /*0000*/ 	.word	0x00000000
	.align		4
        /*0004*/ 	.word	0xffffffff
	.align		4
        /*0008*/ 	.word	index@(_Z20gpu_process_image_pcPvS_P5tbMem)
	.align		4
        /*000c*/ 	.word	index@(vprintf)
	.align		4
        /*0010*/ 	.word	0x00000000
	.align		4
        /*0014*/ 	.word	0xfffffffe
	.align		4
        /*0018*/ 	.word	0x00000000
	.align		4
        /*001c*/ 	.word	0xfffffffd
	.align		4
        /*0020*/ 	.word	0x00000000
	.align		4
        /*0024*/ 	.word	0xfffffffc


//--------------------- .nv.constant4             --------------------------
	.section	.nv.constant4,"a",@progbits
	.align	8
	.align		8
.nv.constant4:
        /*0000*/ 	.dword	$str
	.align		8
        /*0008*/ 	.dword	vprintf


//--------------------- .text._Z21gpu_process_image_pc2PVvS0_ --------------------------
	.section	.text._Z21gpu_process_image_pc2PVvS0_,"ax",@progbits
	.align	128
        .global         _Z21gpu_process_image_pc2PVvS0_
        .type           _Z21gpu_process_image_pc2PVvS0_,@function
        .size           _Z21gpu_process_image_pc2PVvS0_,(.L_x_192 - _Z21gpu_process_image_pc2PVvS0_)
        .other          _Z21gpu_process_image_pc2PVvS0_,@"STO_CUDA_ENTRY STV_DEFAULT"
_Z21gpu_process_image_pc2PVvS0_:
.text._Z21gpu_process_image_pc2PVvS0_:
[----:B------:R-:W-:Y:S08]  /*0000*/  LDC R1, c[0x0][0x37c] ;  /* 0x0000df00ff017b82 */ /* 0x000ff00000000800 */
[----:B------:R-:W0:Y:S01]  /*0010*/  LDC R0, c[0x0][0x360] ;  /* 0x0000d800ff007b82 */ /* 0x000e220000000800 */
[----:B------:R-:W1:Y:S01]  /*0020*/  S2R R3, SR_TID.X ;  /* 0x0000000000037919 */ /* 0x000e620000002100 */
[----:B------:R-:W-:Y:S01]  /*0030*/  UMOV UR4, 0x400 ;  /* 0x0000040000047882 */ /* 0x000fe20000000000 */
[----:B------:R-:W-:Y:S01]  /*0040*/  MOV R11, 0x2a0 ;  /* 0x000002a0000b7802 */ /* 0x000fe20000000f00 */
[----:B------:R-:W-:-:S04]  /*0050*/  UIADD3 UR5, UPT, UPT, UR4, 0x400, URZ ;  /* 0x0000040004057890 */ /* 0x000fc8000fffe0ff */
[----:B------:R-:W2:Y:S08]  /*0060*/  S2UR UR6, SR_CgaCtaId ;  /* 0x00000000000679c3 */ /* 0x000eb00000008800 */
[----:B------:R-:W3:Y:S01]  /*0070*/  LDC.64 R24, c[0x0][0x380] ;  /* 0x0000e000ff187b82 */ /* 0x000ee20000000a00 */
[----:B0-----:R-:W0:Y:S07]  /*0080*/  I2F.U32.RP R8, R0 ;  /* 0x0000000000087306 */ /* 0x001e2e0000209000 */
[----:B------:R-:W4:Y:S01]  /*0090*/  LDC.64 R22, c[0x0][0x388] ;  /* 0x0000e200ff167b82 */ /* 0x000f220000000a00 */
[----:B------:R-:W-:Y:S01]  /*00a0*/  ISETP.NE.U32.AND P2, PT, R0, RZ, PT ;  /* 0x000000ff0000720c */ /* 0x000fe20003f45070 */
[----:B--2---:R-:W-:Y:S01]  /*00b0*/  ULEA UR4, UR6, UR4, 0x18 ;  /* 0x0000000406047291 */ /* 0x004fe2000f8ec0ff */
[----:B-1----:R-:W-:Y:S01]  /*00c0*/  IMAD.IADD R2, R3, 0x1, R0 ;  /* 0x0000000103027824 */ /* 0x002fe200078e0200 */
[----:B------:R-:W-:-:S04]  /*00d0*/  ULEA UR5, UR6, UR5, 0x18 ;  /* 0x0000000506057291 */ /* 0x000fc8000f8ec0ff */
[C---:B------:R-:W-:Y:S01]  /*00e0*/  ISETP.GE.U32.AND P0, PT, R2.reuse, 0x400, PT ;  /* 0x000004000200780c */ /* 0x040fe20003f06070 */
[----:B0-----:R-:W0:Y:S01]  /*00f0*/  MUFU.RCP R8, R8 ;  /* 0x0000000800087308 */ /* 0x001e220000001000 */
[----:B------:R-:W-:Y:S02]  /*0100*/  VIMNMX.U32 R7, PT, PT, R2, 0x400, !PT ;  /* 0x0000040002077848 */ /* 0x000fe40007fe0000 */
[----:B------:R-:W-:-:S04]  /*0110*/  SEL R6, RZ, 0x1, P0 ;  /* 0x00000001ff067807 */ /* 0x000fc80000000000 */
[----:B------:R-:W-:Y:S01]  /*0120*/  IADD3 R7, PT, PT, R7, -R2, -R6 ;  /* 0x8000000207077210 */ /* 0x000fe20007ffe806 */
[----:B0-----:R-:W-:-:S04]  /*0130*/  VIADD R4, R8, 0xffffffe ;  /* 0x0ffffffe08047836 */ /* 0x001fc80000000000 */
[----:B------:R0:W1:Y:S02]  /*0140*/  F2I.FTZ.U32.TRUNC.NTZ R5, R4 ;  /* 0x0000000400057305 */ /* 0x000064000021f000 */
[----:B0-----:R-:W-:Y:S02]  /*0150*/  IMAD.MOV.U32 R4, RZ, RZ, RZ ;  /* 0x000000ffff047224 */ /* 0x001fe400078e00ff */
[----:B-1----:R-:W-:-:S04]  /*0160*/  IMAD.MOV R9, RZ, RZ, -R5 ;  /* 0x000000ffff097224 */ /* 0x002fc800078e0a05 */
[----:B------:R-:W-:-:S04]  /*0170*/  IMAD R9, R9, R0, RZ ;  /* 0x0000000009097224 */ /* 0x000fc800078e02ff */
[----:B------:R-:W-:Y:S01]  /*0180*/  IMAD.HI.U32 R8, R5, R9, R4 ;  /* 0x0000000905087227 */ /* 0x000fe200078e0004 */
[----:B------:R-:W-:Y:S01]  /*0190*/  LEA R4, R3, UR4, 0x2 ;  /* 0x0000000403047c11 */ /* 0x000fe2000f8e10ff */
[----:B------:R-:W3:Y:S04]  /*01a0*/  S2R R9, SR_CTAID.X ;  /* 0x0000000000097919 */ /* 0x000ee80000002500 */
[----:B------:R-:W-:-:S04]  /*01b0*/  IMAD.HI.U32 R5, R8, R7, RZ ;  /* 0x0000000708057227 */ /* 0x000fc800078e00ff */
[----:B------:R-:W-:-:S04]  /*01c0*/  IMAD.MOV R2, RZ, RZ, -R5 ;  /* 0x000000ffff027224 */ /* 0x000fc800078e0a05 */
[----:B------:R-:W-:-:S05]  /*01d0*/  IMAD R7, R0, R2, R7 ;  /* 0x0000000200077224 */ /* 0x000fca00078e0207 */
[----:B------:R-:W-:-:S13]  /*01e0*/  ISETP.GE.U32.AND P0, PT, R7, R0, PT ;  /* 0x000000000700720c */ /* 0x000fda0003f06070 */
[----:B------:R-:W-:Y:S02]  /*01f0*/  @P0 IMAD.IADD R7, R7, 0x1, -R0 ;  /* 0x0000000107070824 */ /* 0x000fe400078e0a00 */
[----:B------:R-:W-:Y:S02]  /*0200*/  @P0 VIADD R5, R5, 0x1 ;  /* 0x0000000105050836 */ /* 0x000fe40000000000 */
[----:B---3--:R-:W-:Y:S01]  /*0210*/  IMAD.WIDE.U32 R24, R9, 0x2830, R24 ;  /* 0x0000283009187825 */ /* 0x008fe200078e0018 */
[----:B------:R-:W-:-:S03]  /*0220*/  ISETP.GE.U32.AND P1, PT, R7, R0, PT ;  /* 0x000000000700720c */ /* 0x000fc60003f26070 */
[----:B----4-:R-:W-:-:S10]  /*0230*/  IMAD.WIDE.U32 R22, R9, 0x2830, R22 ;  /* 0x0000283009167825 */ /* 0x010fd400078e0016 */
[----:B------:R-:W-:Y:S01]  /*0240*/  @P1 VIADD R5, R5, 0x1 ;  /* 0x0000000105051836 */ /* 0x000fe20000000000 */
[----:B------:R-:W-:-:S05]  /*0250*/  @!P2 LOP3.LUT R5, RZ, R0, RZ, 0x33, !PT ;  /* 0x00000000ff05a212 */ /* 0x000fca00078e33ff */
[----:B------:R-:W-:Y:S01]  /*0260*/  IMAD.IADD R2, R6, 0x1, R5 ;  /* 0x0000000106027824 */ /* 0x000fe200078e0205 */
[----:B------:R-:W-:Y:S02]  /*0270*/  LOP3.LUT R6, R0, 0xffff, RZ, 0xc0, !PT ;  /* 0x0000ffff00067812 */ /* 0x000fe400078ec0ff */
[----:B------:R-:W-:-:S07]  /*0280*/  LEA R5, R3, UR5, 0x2 ;  /* 0x0000000503057c11 */ /* 0x000fce000f8e10ff */
[----:B------:R-:W-:Y:S05]  /*0290*/  CALL.REL.NOINC `($__internal_0_$__cuda_sm20_div_u16) ;  /* 0x0000002000807944 */ /* 0x000fea0003c00000 */
[----:B------:R-:W-:Y:S01]  /*02a0*/  VIADD R6, R10, 0x1 ;  /* 0x000000010a067836 */ /* 0x000fe20000000000 */
[----:B------:R-:W-:Y:S01]  /*02b0*/  VIMNMX.U32 R31, PT, PT, R0, 0x100, PT ;  /* 0x00000100001f7848 */ /* 0x000fe20003fe0000 */
[----:B------:R-:W0:Y:S03]  /*02c0*/  LDCU.64 UR8, c[0x0][0x358] ;  /* 0x00006b00ff0877ac */ /* 0x000e260008000a00 */
[----:B------:R-:W-:-:S04]  /*02d0*/  LOP3.LUT R6, R6, 0xffff, RZ, 0xc0, !PT ;  /* 0x0000ffff06067812 */ /* 0x000fc800078ec0ff */
[C---:B------:R-:W-:Y:S02]  /*02e0*/  LOP3.LUT R32, R6.reuse, 0x3, RZ, 0xc0, !PT ;  /* 0x0000000306207812 */ /* 0x040fe400078ec0ff */
[----:B------:R-:W-:-:S07]  /*02f0*/  LOP3.LUT R6, R6, 0x1fc, RZ, 0xc0, !PT ;  /* 0x000001fc06067812 */ /* 0x000fce00078ec0ff */
.L_x_53:
[----:B------:R-:W-:Y:S06]  /*0300*/  MEMBAR.SC.GPU ;  /* 0x0000000000007992 */ /* 0x000fec0000002000 */
[----:B------:R-:W-:-:S00]  /*0310*/  ERRBAR ;  /* 0x00000000000079ab */ /* 0x000fc00000000000 */
[----:B------:R-:W-:Y:S06]  /*0320*/  CGAERRBAR ;  /* 0x00000000000075ab */ /* 0x000fec0000000000 */
[----:B------:R-:W-:Y:S04]  /*0330*/  CCTL.IVALL ;  /* 0x00000000ff00798f */ /* 0x000fe80002000000 */
[----:B0-----:R-:W2:Y:S04]  /*0340*/  LDG.E R8, desc[UR8][R24.64+0x282c] ;  /* 0x00282c0818087981 */ /* 0x001ea8000c1e1900 */
[----:B-1----:R-:W2:Y:S02]  /*0350*/  LDG.E R7, desc[UR8][R24.64+0x2828] ;  /* 0x0028280818077981 */ /* 0x002ea4000c1e1900 */
[----:B--2---:R-:W-:-:S13]  /*0360*/  ISETP.GE.AND P0, PT, R8, R7, PT ;  /* 0x000000070800720c */ /* 0x004fda0003f06270 */
[----:B---3--:R-:W-:Y:S05]  /*0370*/  @!P0 BRA `(.L_x_0) ;  /* 0x0000000000208947 */ /* 0x008fea0003800000 */
.L_x_1:
[----:B------:R-:W-:Y:S06]  /*0380*/  MEMBAR.SC.SYS ;  /* 0x0000000000007992 */ /* 0x000fec0000003000 */
[----:B------:R-:W-:-:S00]  /*0390*/  ERRBAR ;  /* 0x00000000000079ab */ /* 0x000fc00000000000 */
[----:B------:R-:W-:Y:S06]  /*03a0*/  CGAERRBAR ;  /* 0x00000000000075ab */ /* 0x000fec0000000000 */
[----:B------:R-:W-:Y:S04]  /*03b0*/  CCTL.IVALL ;  /* 0x00000000ff00798f */ /* 0x000fe80002000000 */
[----:B------:R-:W2:Y:S04]  /*03c0*/  LDG.E R8, desc[UR8][R24.64+0x282c] ;  /* 0x00282c0818087981 */ /* 0x000ea8000c1e1900 */
[----:B------:R-:W2:Y:S02]  /*03d0*/  LDG.E R7, desc[UR8][R24.64+0x2828] ;  /* 0x0028280818077981 */ /* 0x000ea4000c1e1900 */
[----:B--2---:R-:W-:-:S13]  /*03e0*/  ISETP.GE.AND P0, PT, R8, R7, PT ;  /* 0x000000070800720c */ /* 0x004fda0003f06270 */
[----:B------:R-:W-:Y:S05]  /*03f0*/  @P0 BRA `(.L_x_1) ;  /* 0xfffffffc00e00947 */ /* 0x000fea000383ffff */
.L_x_0:
[----:B------:R-:W-:-:S05]  /*0400*/  IMAD.HI R7, R8, 0x66666667, RZ ;  /* 0x6666666708077827 */ /* 0x000fca00078e02ff */
[----:B------:R-:W-:-:S04]  /*0410*/  SHF.R.U32.HI R10, RZ, 0x1f, R7 ;  /* 0x0000001fff0a7819 */ /* 0x000fc80000011607 */
[----:B------:R-:W-:-:S05]  /*0420*/  LEA.HI.SX32 R7, R7, R10, 0x1e ;  /* 0x0000000a07077211 */ /* 0x000fca00078ff2ff */
[----:B------:R-:W-:-:S04]  /*0430*/  IMAD R7, R7, -0xa, R8 ;  /* 0xfffffff607077824 */ /* 0x000fc800078e0208 */
[----:B------:R-:W-:-:S05]  /*0440*/  IMAD.WIDE R20, R7, 0x404, R24 ;  /* 0x0000040407147825 */ /* 0x000fca00078e0218 */
[----:B------:R-:W2:Y:S02]  /*0450*/  LDG.E R7, desc[UR8][R20.64+0x400] ;  /* 0x0004000814077981 */ /* 0x000ea4000c1e1900 */
[----:B--2---:R-:W-:-:S13]  /*0460*/  ISETP.NE.AND P0, PT, R7, -0x1, PT ;  /* 0xffffffff0700780c */ /* 0x004fda0003f05270 */
[----:B------:R-:W-:Y:S05]  /*0470*/  @!P0 BRA `(.L_x_2) ;  /* 0x0000001c00f48947 */ /* 0x000fea0003800000 */
[----:B------:R-:W-:Y:S02]  /*0480*/  ISETP.GT.U32.AND P0, PT, R3, 0xff, PT ;  /* 0x000000ff0300780c */ /* 0x000fe40003f04070 */
[----:B------:R-:W-:Y:S01]  /*0490*/  IADD3 R18, P1, PT, R20, R3, RZ ;  /* 0x0000000314127210 */ /* 0x000fe20007f3e0ff */
[----:B------:R-:W-:Y:S06]  /*04a0*/  MEMBAR.SC.GPU ;  /* 0x0000000000007992 */ /* 0x000fec0000002000 */
[----:B------:R-:W-:-:S00]  /*04b0*/  ERRBAR ;  /* 0x00000000000079ab */ /* 0x000fc00000000000 */
[----:B------:R-:W-:Y:S06]  /*04c0*/  CGAERRBAR ;  /* 0x00000000000075ab */ /* 0x000fec0000000000 */
[----:B------:R-:W-:Y:S04]  /*04d0*/  CCTL.IVALL ;  /* 0x00000000ff00798f */ /* 0x000fe80002000000 */
[----:B------:R0:W-:Y:S01]  /*04e0*/  @!P0 STS [R4], RZ ;  /* 0x000000ff04008388 */ /* 0x0001e20000000800 */
[----:B------:R-:W-:Y:S01]  /*04f0*/  SHF.R.S32.HI R9, RZ, 0x1f, R0 ;  /* 0x0000001fff097819 */ /* 0x000fe20000011400 */
[----:B------:R-:W-:Y:S01]  /*0500*/  IMAD.X R19, RZ, RZ, R21, P1 ;  /* 0x000000ffff137224 */ /* 0x000fe200008e0615 */
[----:B------:R-:W-:Y:S01]  /*0510*/  BAR.SYNC.DEFER_BLOCKING 0x0 ;  /* 0x0000000000007b1d */ /* 0x000fe20000010000 */
[----:B------:R-:W-:-:S02]  /*0520*/  IADD3 R16, P0, PT, R0, R18, RZ ;  /* 0x0000001200107210 */ /* 0x000fc40007f1e0ff */
[----:B------:R-:W-:Y:S02]  /*0530*/  LOP3.LUT R12, R2, 0x3, RZ, 0xc0, !PT ;  /* 0x00000003020c7812 */ /* 0x000fe400078ec0ff */
[----:B------:R-:W-:Y:S01]  /*0540*/  IADD3 R14, P1, PT, R0, R16, RZ ;  /* 0x00000010000e7210 */ /* 0x000fe20007f3e0ff */
[C---:B------:R-:W-:Y:S01]  /*0550*/  IMAD.X R17, R9.reuse, 0x1, R19, P0 ;  /* 0x0000000109117824 */ /* 0x040fe200000e0613 */
[----:B------:R-:W-:Y:S01]  /*0560*/  ISETP.NE.AND P0, PT, R12, 0x3, PT ;  /* 0x000000030c00780c */ /* 0x000fe20003f05270 */
[----:B------:R-:W-:Y:S02]  /*0570*/  BSSY.RECONVERGENT B0, `(.L_x_3) ;  /* 0x0000023000007945 */ /* 0x000fe40003800200 */
[----:B------:R-:W-:Y:S02]  /*0580*/  IMAD.X R15, R9, 0x1, R17, P1 ;  /* 0x00000001090f7824 */ /* 0x000fe400008e0611 */
[----:B------:R-:W-:-:S08]  /*0590*/  IMAD.MOV.U32 R9, RZ, RZ, R3 ;  /* 0x000000ffff097224 */ /* 0x000fd000078e0003 */
[----:B0-----:R-:W-:Y:S05]  /*05a0*/  @!P0 BRA `(.L_x_4) ;  /* 0x00000000007c8947 */ /* 0x001fea0003800000 */
[----:B------:R-:W-:Y:S06]  /*05b0*/  MEMBAR.SC.SYS ;  /* 0x0000000000007992 */ /* 0x000fec0000003000 */
[----:B------:R-:W-:-:S00]  /*05c0*/  ERRBAR ;  /* 0x00000000000079ab */ /* 0x000fc00000000000 */
[----:B------:R-:W-:Y:S06]  /*05d0*/  CGAERRBAR ;  /* 0x00000000000075ab */ /* 0x000fec0000000000 */
[----:B------:R-:W-:Y:S04]  /*05e0*/  CCTL.IVALL ;  /* 0x00000000ff00798f */ /* 0x000fe80002000000 */
[----:B------:R-:W2:Y:S01]  /*05f0*/  LDG.E.U8 R8, desc[UR8][R18.64] ;  /* 0x0000000812087981 */ /* 0x000ea2000c1e1100 */
[----:B------:R-:W-:-:S02]  /*0600*/  MOV R9, 0x400 ;  /* 0x0000040000097802 */ /* 0x000fc40000000f00 */
[----:B------:R-:W-:Y:S01]  /*0610*/  ISETP.NE.AND P0, PT, R12, RZ, PT ;  /* 0x000000ff0c00720c */ /* 0x000fe20003f05270 */
[----:B------:R-:W0:Y:S02]  /*0620*/  S2R R10, SR_CgaCtaId ;  /* 0x00000000000a7919 */ /* 0x000e240000008800 */
[----:B0-----:R-:W-:Y:S01]  /*0630*/  LEA R11, R10, R9, 0x18 ;  /* 0x000000090a0b7211 */ /* 0x001fe200078ec0ff */
[----:B------:R-:W-:-:S04]  /*0640*/  IMAD.IADD R9, R3, 0x1, R0 ;  /* 0x0000000103097824 */ /* 0x000fc800078e0200 */
[----:B--2---:R-:W-:-:S05]  /*0650*/  IMAD R8, R8, 0x4, R11 ;  /* 0x0000000408087824 */ /* 0x004fca00078e020b */
[----:B------:R0:W-:Y:S01]  /*0660*/  ATOMS.POPC.INC.32 RZ, [R8+URZ] ;  /* 0x0000000008ff7f8c */ /* 0x0001e2000d8000ff */
[----:B------:R-:W-:Y:S05]  /*0670*/  @!P0 BRA `(.L_x_4) ;  /* 0x0000000000488947 */ /* 0x000fea0003800000 */
[----:B------:R-:W-:Y:S06]  /*0680*/  MEMBAR.SC.SYS ;  /* 0x0000000000007992 */ /* 0x000fec0000003000 */
[----:B------:R-:W-:-:S00]  /*0690*/  ERRBAR ;  /* 0x00000000000079ab */ /* 0x000fc00000000000 */
[----:B------:R-:W-:Y:S06]  /*06a0*/  CGAERRBAR ;  /* 0x00000000000075ab */ /* 0x000fec0000000000 */
[----:B------:R-:W-:Y:S04]  /*06b0*/  CCTL.IVALL ;  /* 0x00000000ff00798f */ /* 0x000fe80002000000 */
[----:B0-----:R-:W2:Y:S01]  /*06c0*/  LDG.E.U8 R8, desc[UR8][R16.64] ;  /* 0x0000000810087981 */ /* 0x001ea2000c1e1100 */
[----:B------:R-:W-:Y:S01]  /*06d0*/  ISETP.NE.AND P0, PT, R12, 0x1, PT ;  /* 0x000000010c00780c */ /* 0x000fe20003f05270 */
[----:B------:R-:W-:-:S02]  /*06e0*/  IMAD.IADD R9, R9, 0x1, R0 ;  /* 0x0000000109097824 */ /* 0x000fc400078e0200 */
[----:B--2---:R-:W-:-:S05]  /*06f0*/  IMAD R8, R8, 0x4, R11 ;  /* 0x0000000408087824 */ /* 0x004fca00078e020b */
[----:B------:R1:W-:Y:S05]  /*0700*/  ATOMS.POPC.INC.32 RZ, [R8+URZ] ;  /* 0x0000000008ff7f8c */ /* 0x0003ea000d8000ff */
[----:B------:R-:W-:Y:S05]  /*0710*/  @!P0 BRA `(.L_x_4) ;  /* 0x0000000000208947 */ /* 0x000fea0003800000 */
[----:B------:R-:W-:Y:S06]  /*0720*/  MEMBAR.SC.SYS ;  /* 0x0000000000007992 */ /* 0x000fec0000003000 */
[----:B------:R-:W-:-:S00]  /*0730*/  ERRBAR ;  /* 0x00000000000079ab */ /* 0x000fc00000000000 */
[----:B------:R-:W-:Y:S06]  /*0740*/  CGAERRBAR ;  /* 0x00000000000075ab */ /* 0x000fec0000000000 */
[----:B------:R-:W-:Y:S04]  /*0750*/  CCTL.IVALL ;  /* 0x00000000ff00798f */ /* 0x000fe80002000000 */
[----:B-1----:R-:W2:Y:S01]  /*0760*/  LDG.E.U8 R8, desc[UR8][R14.64] ;  /* 0x000000080e087981 */ /* 0x002ea2000c1e1100 */
[----:B------:R-:W-:-:S02]  /*0770*/  IMAD.IADD R9, R9, 0x1, R0 ;  /* 0x0000000109097824 */ /* 0x000fc400078e0200 */
[----:B--2---:R-:W-:-:S05]  /*0780*/  IMAD R8, R8, 0x4, R11 ;  /* 0x0000000408087824 */ /* 0x004fca00078e020b */
[----:B------:R2:W-:Y:S02]  /*0790*/  ATOMS.POPC.INC.32 RZ, [R8+URZ] ;  /* 0x0000000008ff7f8c */ /* 0x0005e4000d8000ff */
.L_x_4:
[----:B------:R-:W-:Y:S05]  /*07a0*/  BSYNC.RECONVERGENT B0 ;  /* 0x0000000000007941 */ /* 0x000fea0003800200 */
.L_x_3:
[----:B------:R-:W-:-:S13]  /*07b0*/  ISETP.GE.U32.AND P0, PT, R2, 0x3, PT ;  /* 0x000000030200780c */ /* 0x000fda0003f06070 */
[----:B------:R-:W-:Y:S05]  /*07c0*/  @!P0 BRA `(.L_x_5) ;  /* 0x0000000000cc8947 */ /* 0x000fea0003800000 */
[--C-:B------:R-:W-:Y:S02]  /*07d0*/  IMAD.MOV.U32 R33, RZ, RZ, R9.reuse ;  /* 0x000000ffff217224 */ /* 0x100fe400078e0009 */
[C-C-:B012---:R-:W-:Y:S02]  /*07e0*/  IMAD.IADD R8, R0.reuse, 0x1, R9.reuse ;  /* 0x0000000100087824 */ /* 0x147fe400078e0209 */
[C-C-:B------:R-:W-:Y:S02]  /*07f0*/  IMAD R10, R0.reuse, 0x3, R9.reuse ;  /* 0x00000003000a7824 */ /* 0x140fe400078e0209 */
[----:B------:R-:W-:Y:S02]  /*0800*/  IMAD R11, R0, 0x2, R9 ;  /* 0x00000002000b7824 */ /* 0x000fe400078e0209 */
[----:B------:R-:W-:Y:S02]  /*0810*/  IMAD.MOV.U32 R12, RZ, RZ, R20 ;  /* 0x000000ffff0c7224 */ /* 0x000fe400078e0014 */
[----:B------:R-:W-:-:S07]  /*0820*/  IMAD.MOV.U32 R13, RZ, RZ, R21 ;  /* 0x000000ffff0d7224 */ /* 0x000fce00078e0015 */
.L_x_6:
[----:B------:R-:W-:Y:S01]  /*0830*/  IADD3 R26, P0, PT, R9, R12, RZ ;  /* 0x0000000c091a7210 */ /* 0x000fe20007f1e0ff */
[----:B------:R-:W-:Y:S05]  /*0840*/  YIELD ;  /* 0x0000000000007946 */ /* 0x000fea0003800000 */
[----:B------:R-:W-:Y:S01]  /*0850*/  IMAD.X R27, RZ, RZ, R13, P0 ;  /* 0x000000ffff1b7224 */ /* 0x000fe200000e060d */
[----:B------:R-:W-:Y:S06]  /*0860*/  MEMBAR.SC.SYS ;  /* 0x0000000000007992 */ /* 0x000fec0000003000 */
[----:B------:R-:W-:-:S00]  /*0870*/  ERRBAR ;  /* 0x00000000000079ab */ /* 0x000fc00000000000 */
[----:B------:R-:W-:Y:S06]  /*0880*/  CGAERRBAR ;  /* 0x00000000000075ab */ /* 0x000fec0000000000 */
[----:B------:R-:W-:Y:S04]  /*0890*/  CCTL.IVALL ;  /* 0x00000000ff00798f */ /* 0x000fe80002000000 */
[----:B------:R-:W2:Y:S01]  /*08a0*/  LDG.E.U8 R26, desc[UR8][R26.64] ;  /* 0x000000081a1a7981 */ /* 0x000ea2000c1e1100 */
[----:B------:R-:W0:Y:S01]  /*08b0*/  S2UR UR5, SR_CgaCtaId ;  /* 0x00000000000579c3 */ /* 0x000e220000008800 */
[----:B------:R-:W-:Y:S01]  /*08c0*/  UMOV UR4, 0x400 ;  /* 0x0000040000047882 */ /* 0x000fe20000000000 */
[----:B---3--:R-:W-:-:S05]  /*08d0*/  IADD3 R28, P0, PT, R8, R12, RZ ;  /* 0x0000000c081c7210 */ /* 0x008fca0007f1e0ff */
[----:B------:R-:W-:Y:S01]  /*08e0*/  IMAD.X R29, RZ, RZ, R13, P0 ;  /* 0x000000ffff1d7224 */ /* 0x000fe200000e060d */
[----:B0-----:R-:W-:-:S06]  /*08f0*/  ULEA UR4, UR5, UR4, 0x18 ;  /* 0x0000000405047291 */ /* 0x001fcc000f8ec0ff */
[----:B--2---:R-:W-:-:S05]  /*0900*/  LEA R34, R26, UR4, 0x2 ;  /* 0x000000041a227c11 */ /* 0x004fca000f8e10ff */
[----:B------:R0:W-:Y:S01]  /*0910*/  ATOMS.POPC.INC.32 RZ, [R34+URZ] ;  /* 0x0000000022ff7f8c */ /* 0x0001e2000d8000ff */
[----:B------:R-:W-:Y:S06]  /*0920*/  MEMBAR.SC.SYS ;  /* 0x0000000000007992 */ /* 0x000fec0000003000 */
[----:B------:R-:W-:-:S00]  /*0930*/  ERRBAR ;  /* 0x00000000000079ab */ /* 0x000fc00000000000 */
[----:B------:R-:W-:Y:S06]  /*0940*/  CGAERRBAR ;  /* 0x00000000000075ab */ /* 0x000fec0000000000 */
[----:B------:R-:W-:Y:S04]  /*0950*/  CCTL.IVALL ;  /* 0x00000000ff00798f */ /* 0x000fe80002000000 */
[----:B------:R-:W0:Y:S01]  /*0960*/  LDG.E.U8 R28, desc[UR8][R28.64] ;  /* 0x000000081c1c7981 */ /* 0x000e22000c1e1100 */
[----:B------:R-:W-:-:S05]  /*0970*/  IADD3 R26, P0, PT, R11, R12, RZ ;  /* 0x0000000c0b1a7210 */ /* 0x000fca0007f1e0ff */
[----:B------:R-:W-:Y:S01]  /*0980*/  IMAD.X R27, RZ, RZ, R13, P0 ;  /* 0x000000ffff1b7224 */ /* 0x000fe200000e060d */
[----:B0-----:R-:W-:-:S05]  /*0990*/  LEA R34, R28, UR4, 0x2 ;  /* 0x000000041c227c11 */ /* 0x001fca000f8e10ff */
[----:B------:R-:W-:Y:S01]  /*09a0*/  ATOMS.POPC.INC.32 RZ, [R34+URZ] ;  /* 0x0000000022ff7f8c */ /* 0x000fe2000d8000ff */
[----:B------:R-:W-:Y:S06]  /*09b0*/  MEMBAR.SC.SYS ;  /* 0x0000000000007992 */ /* 0x000fec0000003000 */
[----:B------:R-:W-:-:S00]  /*09c0*/  ERRBAR ;  /* 0x00000000000079ab */ /* 0x000fc00000000000 */
[----:B------:R-:W-:Y:S06]  /*09d0*/  CGAERRBAR ;  /* 0x00000000000075ab */ /* 0x000fec0000000000 */
[----:B------:R-:W-:Y:S04]  /*09e0*/  CCTL.IVALL ;  /* 0x00000000ff00798f */ /* 0x000fe80002000000 */
[----:B------:R-:W2:Y:S01]  /*09f0*/  LDG.E.U8 R26, desc[UR8][R26.64] ;  /* 0x000000081a1a7981 */ /* 0x000ea2000c1e1100 */
[----:B------:R-:W-:-:S02]  /*0a00*/  IADD3 R33, PT, PT, R0, R33, R0 ;  /* 0x0000002100217210 */ /* 0x000fc40007ffe000 */
[----:B--2---:R-:W-:-:S05]  /*0a10*/  LEA R28, R26, UR4, 0x2 ;  /* 0x000000041a1c7c11 */ /* 0x004fca000f8e10ff */
[----:B------:R0:W-:Y:S01]  /*0a20*/  ATOMS.POPC.INC.32 RZ, [R28+URZ] ;  /* 0x000000001cff7f8c */ /* 0x0001e2000d8000ff */
[----:B------:R-:W-:Y:S06]  /*0a30*/  MEMBAR.SC.SYS ;  /* 0x0000000000007992 */ /* 0x000fec0000003000 */
[----:B------:R-:W-:-:S00]  /*0a40*/  ERRBAR ;  /* 0x00000000000079ab */ /* 0x000fc00000000000 */
[----:B------:R-:W-:Y:S06]  /*0a50*/  CGAERRBAR ;  /* 0x00000000000075ab */ /* 0x000fec0000000000 */
[----:B------:R-:W-:Y:S01]  /*0a60*/  CCTL.IVALL ;  /* 0x00000000ff00798f */ /* 0x000fe20002000000 */
[----:B------:R-:W-:-:S05]  /*0a70*/  IADD3 R26, P0, PT, R10, R12, RZ ;  /* 0x0000000c0a1a7210 */ /* 0x000fca0007f1e0ff */
[----:B------:R-:W-:-:S05]  /*0a80*/  IMAD.X R27, RZ, RZ, R13, P0 ;  /* 0x000000ffff1b7224 */ /* 0x000fca00000e060d */
[----:B------:R-:W0:Y:S01]  /*0a90*/  LDG.E.U8 R26, desc[UR8][R26.64] ;  /* 0x000000081a1a7981 */ /* 0x000e22000c1e1100 */
[C---:B------:R-:W-:Y:S01]  /*0aa0*/  IADD3 R33, PT, PT, R0.reuse, R33, R0 ;  /* 0x0000002100217210 */ /* 0x040fe20007ffe000 */
[----:B------:R-:W-:-:S03]  /*0ab0*/  IMAD.WIDE.U32 R12, R0, 0x4, R12 ;  /* 0x00000004000c7825 */ /* 0x000fc600078e000c */
[----:B------:R-:W-:Y:S02]  /*0ac0*/  ISETP.GE.U32.AND P0, PT, R33, 0x400, PT ;  /* 0x000004002100780c */ /* 0x000fe40003f06070 */
[----:B0-----:R-:W-:-:S05]  /*0ad0*/  LEA R28, R26, UR4, 0x2 ;  /* 0x000000041a1c7c11 */ /* 0x001fca000f8e10ff */
[----:B------:R3:W-:Y:S06]  /*0ae0*/  ATOMS.POPC.INC.32 RZ, [R28+URZ] ;  /* 0x000000001cff7f8c */ /* 0x0007ec000d8000ff */
[----:B------:R-:W-:Y:S05]  /*0af0*/  @!P0 BRA `(.L_x_6) ;  /* 0xfffffffc004c8947 */ /* 0x000fea000383ffff */
.L_x_5:
[----:B------:R-:W-:Y:S01]  /*0b00*/  ISETP.GE.U32.AND P0, PT, R0, 0x2, PT ;  /* 0x000000020000780c */ /* 0x000fe20003f06070 */
[----:B------:R-:W-:Y:S05]  /*0b10*/  WARPSYNC.ALL ;  /* 0x0000000000007948 */ /* 0x000fea0003800000 */
[----:B------:R-:W-:Y:S01]  /*0b20*/  BAR.SYNC.DEFER_BLOCKING 0x0 ;  /* 0x0000000000007b1d */ /* 0x000fe20000010000 */
[----:B------:R-:W-:-:S06]  /*0b30*/  ISETP.GT.U32.AND P1, PT, R3, 0xff, PT ;  /* 0x000000ff0300780c */ /* 0x000fcc0003f24070 */
[----:B------:R-:W-:Y:S07]  /*0b40*/  @!P0 BRA `(.L_x_7) ;  /* 0x0000000000448947 */ /* 0x000fee0003800000 */
[----:B------:R-:W-:-:S05]  /*0b50*/  UMOV UR4, 0x1 ;  /* 0x0000000100047882 */ /* 0x000fca0000000000 */
.L_x_8:
[----:B------:R-:W-:-:S04]  /*0b60*/  ISETP.GE.U32.AND P0, PT, R3, UR4, PT ;  /* 0x0000000403007c0c */ /* 0x000fc8000bf06070 */
[----:B------:R-:W-:-:S13]  /*0b70*/  ISETP.LT.U32.AND P0, PT, R3, 0x100, P0 ;  /* 0x000001000300780c */ /* 0x000fda0000701070 */
[----:B------:R-:W4:Y:S01]  /*0b80*/  @P0 S2R R10, SR_CgaCtaId ;  /* 0x00000000000a0919 */ /* 0x000f220000008800 */
[----:B------:R-:W-:Y:S01]  /*0b90*/  @P0 MOV R9, 0x400 ;  /* 0x0000040000090802 */ /* 0x000fe20000000f00 */
[----:B012---:R-:W-:Y:S01]  /*0ba0*/  @P0 VIADD R8, R3, -UR4 ;  /* 0x8000000403080c36 */ /* 0x007fe20008000000 */
[----:B------:R-:W-:Y:S02]  /*0bb0*/  USHF.L.U32 UR4, UR4, 0x1, URZ ;  /* 0x0000000104047899 */ /* 0x000fe400080006ff */
[----:B----4-:R-:W-:-:S05]  /*0bc0*/  @P0 LEA R9, R10, R9, 0x18 ;  /* 0x000000090a090211 */ /* 0x010fca00078ec0ff */
[----:B------:R-:W-:-:S05]  /*0bd0*/  @P0 IMAD R8, R8, 0x4, R9 ;  /* 0x0000000408080824 */ /* 0x000fca00078e0209 */
[----:B------:R-:W-:Y:S01]  /*0be0*/  @P0 LDS R30, [R8] ;  /* 0x00000000081e0984 */ /* 0x000fe20000000800 */
[----:B------:R-:W-:Y:S06]  /*0bf0*/  BAR.SYNC.DEFER_BLOCKING 0x0 ;  /* 0x0000000000007b1d */ /* 0x000fec0000010000 */
[----:B------:R-:W0:Y:S02]  /*0c00*/  @P0 LDS R9, [R4] ;  /* 0x0000000004090984 */ /* 0x000e240000000800 */
[----:B0-----:R-:W-:-:S05]  /*0c10*/  @P0 IMAD.IADD R9, R30, 0x1, R9 ;  /* 0x000000011e090824 */ /* 0x001fca00078e0209 */
[----:B------:R4:W-:Y:S01]  /*0c20*/  @P0 STS [R4], R9 ;  /* 0x0000000904000388 */ /* 0x0009e20000000800 */
[----:B------:R-:W-:Y:S01]  /*0c30*/  BAR.SYNC.DEFER_BLOCKING 0x0 ;  /* 0x0000000000007b1d */ /* 0x000fe20000010000 */
[----:B------:R-:W-:-:S13]  /*0c40*/  ISETP.LE.U32.AND P0, PT, R31, UR4, PT ;  /* 0x000000041f007c0c */ /* 0x000fda000bf03070 */
[----:B----4-:R-:W-:Y:S05]  /*0c50*/  @!P0 BRA `(.L_x_8) ;  /* 0xfffffffc00c08947 */ /* 0x010fea000383ffff */
.L_x_7:
[----:B012---:R-:W0:Y:S01]  /*0c60*/  @!P1 LDS R8, [R4] ;  /* 0x0000000004089984 */ /* 0x007e220000000800 */
[----:B------:R-:W-:Y:S01]  /*0c70*/  ISETP.GT.U32.AND P0, PT, R0, 0x55, PT ;  /* 0x000000550000780c */ /* 0x000fe20003f04070 */
[----:B------:R-:W-:Y:S02]  /*0c80*/  IMAD.MOV.U32 R10, RZ, RZ, RZ ;  /* 0x000000ffff0a7224 */ /* 0x000fe400078e00ff */
[----:B0-----:R0:W-:Y:S01]  /*0c90*/  @!P1 STS [R5], R8 ;  /* 0x0000000805009388 */ /* 0x0011e20000000800 */
[----:B------:R-:W-:Y:S09]  /*0ca0*/  BAR.SYNC.DEFER_BLOCKING 0x0 ;  /* 0x0000000000007b1d */ /* 0x000ff20000010000 */
[----:B------:R-:W-:Y:S05]  /*0cb0*/  @P0 BRA `(.L_x_9) ;  /* 0x0000000400a40947 */ /* 0x000fea0003800000 */
[----:B------:R-:W-:Y:S01]  /*0cc0*/  IMAD.MOV.U32 R10, RZ, RZ, RZ ;  /* 0x000000ffff0a7224 */ /* 0x000fe200078e00ff */
[----:B------:R-:W-:-:S06]  /*0cd0*/  UMOV UR4, URZ ;  /* 0x000000ff00047c82 */ /* 0x000fcc0008000000 */
.L_x_26:
[----:B------:R-:W-:Y:S01]  /*0ce0*/  IMAD.IADD R9, R3, 0x1, R10 ;  /* 0x0000000103097824 */ /* 0x000fe200078e020a */
[----:B------:R-:W-:Y:S01]  /*0cf0*/  UIADD3 UR4, UPT, UPT, UR4, 0x4, URZ ;  /* 0x0000000404047890 */ /* 0x000fe2000fffe0ff */
[----:B------:R-:W-:Y:S03]  /*0d00*/  BSSY.RECONVERGENT B0, `(.L_x_10) ;  /* 0x0000015000007945 */ /* 0x000fe60003800200 */
[----:B------:R-:W-:Y:S02]  /*0d10*/  ISETP.GT.U32.AND P1, PT, R9, 0xff, PT ;  /* 0x000000ff0900780c */ /* 0x000fe40003f24070 */
[----:B------:R-:W-:-:S11]  /*0d20*/  ISETP.NE.AND P0, PT, R6, UR4, PT ;  /* 0x0000000406007c0c */ /* 0x000fd6000bf05270 */
[----:B012-4-:R-:W-:Y:S05]  /*0d30*/  @P1 BRA `(.L_x_11) ;  /* 0x0000000000441947 */ /* 0x017fea0003800000 */
[----:B------:R-:W-:-:S05]  /*0d40*/  IMAD R11, R10, 0x4, R5 ;  /* 0x000000040a0b7824 */ /* 0x000fca00078e0205 */
[----:B------:R-:W1:Y:S02]  /*0d50*/  LDS R12, [R11] ;  /* 0x000000000b0c7984 */ /* 0x000e640000000800 */
[----:B-1----:R-:W-:-:S13]  /*0d60*/  ISETP.GE.AND P1, PT, R12, 0x1, PT ;  /* 0x000000010c00780c */ /* 0x002fda0003f26270 */
[----:B------:R-:W-:Y:S05]  /*0d70*/  @!P1 BRA `(.L_x_11) ;  /* 0x0000000000349947 */ /* 0x000fea0003800000 */
[----:B0-----:R-:W-:Y:S01]  /*0d80*/  IMAD.MOV R8, RZ, RZ, -R10 ;  /* 0x000000ffff087224 */ /* 0x001fe200078e0a0a */
[----:B------:R-:W-:Y:S04]  /*0d90*/  BSSY.RELIABLE B1, `(.L_x_12) ;  /* 0x0000007000017945 */ /* 0x000fe80003800100 */
[----:B------:R-:W-:-:S13]  /*0da0*/  ISETP.NE.AND P1, PT, R3, R8, PT ;  /* 0x000000080300720c */ /* 0x000fda0003f25270 */
[----:B------:R-:W-:Y:S05]  /*0db0*/  @!P1 BRA `(.L_x_13) ;  /* 0x0000000000109947 */ /* 0x000fea0003800000 */
[----:B------:R-:W0:Y:S02]  /*0dc0*/  LDS R8, [R11+-0x4] ;  /* 0xfffffc000b087984 */ /* 0x000e240000000800 */
[----:B0-----:R-:W-:-:S13]  /*0dd0*/  ISETP.NE.AND P1, PT, R8, RZ, PT ;  /* 0x000000ff0800720c */ /* 0x001fda0003f25270 */
[----:B------:R-:W-:Y:S05]  /*0de0*/  @P1 BREAK.RELIABLE B1 ;  /* 0x0000000000011942 */ /* 0x000fea0003800100 */
[----:B------:R-:W-:Y:S05]  /*0df0*/  @P1 BRA `(.L_x_11) ;  /* 0x0000000000141947 */ /* 0x000fea0003800000 */
.L_x_13:
[----:B------:R-:W-:Y:S05]  /*0e00*/  BSYNC.RELIABLE B1 ;  /* 0x0000000000017941 */ /* 0x000fea0003800100 */
.L_x_12:
[----:B------:R-:W0:Y:S01]  /*0e10*/  S2UR UR6, SR_CgaCtaId ;  /* 0x00000000000679c3 */ /* 0x000e220000008800 */
[----:B------:R-:W-:Y:S02]  /*0e20*/  UMOV UR5, 0x400 ;  /* 0x0000040000057882 */ /* 0x000fe40000000000 */
[----:B0-----:R-:W-:-:S09]  /*0e30*/  ULEA UR5, UR6, UR5, 0x18 ;  /* 0x0000000506057291 */ /* 0x001fd2000f8ec0ff */
[----:B------:R1:W-:Y:S03]  /*0e40*/  STS [UR5+0x900], R12 ;  /* 0x0009000cff007988 */ /* 0x0003e60008000805 */
.L_x_11:
[----:B------:R-:W-:Y:S05]  /*0e50*/  BSYNC.RECONVERGENT B0 ;  /* 0x0000000000007941 */ /* 0x000fea0003800200 */
.L_x_10:
[----:B------:R-:W-:Y:S05]  /*0e60*/  WARPSYNC.ALL ;  /* 0x0000000000007948 */ /* 0x000fea0003800000 */
[----:B------:R-:W-:Y:S01]  /*0e70*/  IMAD.IADD R9, R9, 0x1, R0 ;  /* 0x0000000109097824 */ /* 0x000fe200078e0200 */
[----:B------:R-:W-:Y:S01]  /*0e80*/  BAR.SYNC.DEFER_BLOCKING 0x0 ;  /* 0x0000000000007b1d */ /* 0x000fe20000010000 */
[----:B------:R-:W-:-:S03]  /*0e90*/  IMAD.IADD R10, R0, 0x1, R10 ;  /* 0x00000001000a7824 */ /* 0x000fc600078e020a */
[----:B------:R-:W-:Y:S02]  /*0ea0*/  ISETP.GT.U32.AND P1, PT, R9, 0xff, PT ;  /* 0x000000ff0900780c */ /* 0x000fe40003f24070 */
[----:B------:R-:W-:Y:S11]  /*0eb0*/  BSSY.RECONVERGENT B0, `(.L_x_14) ;  /* 0x0000013000007945 */ /* 0x000ff60003800200 */
[----:B------:R-:W-:Y:S05]  /*0ec0*/  @P1 BRA `(.L_x_15) ;  /* 0x0000000000441947 */ /* 0x000fea0003800000 */
[----:B------:R-:W-:-:S05]  /*0ed0*/  IMAD R11, R10, 0x4, R5 ;  /* 0x000000040a0b7824 */ /* 0x000fca00078e0205 */
[----:B-1----:R-:W1:Y:S02]  /*0ee0*/  LDS R12, [R11] ;  /* 0x000000000b0c7984 */ /* 0x002e640000000800 */
        /* <DEDUP_REMOVED lines=10> */
.L_x_17:
[----:B------:R-:W-:Y:S05]  /*0f90*/  BSYNC.RELIABLE B1 ;  /* 0x0000000000017941 */ /* 0x000fea0003800100 */
.L_x_16:
[----:B------:R-:W0:Y:S01]  /*0fa0*/  S2UR UR6, SR_CgaCtaId ;  /* 0x00000000000679c3 */ /* 0x000e220000008800 */
[----:B------:R-:W-:Y:S02]  /*0fb0*/  UMOV UR5, 0x400 ;  /* 0x0000040000057882 */ /* 0x000fe40000000000 */
[----:B0-----:R-:W-:-:S09]  /*0fc0*/  ULEA UR5, UR6, UR5, 0x18 ;  /* 0x0000000506057291 */ /* 0x001fd2000f8ec0ff */
[----:B------:R2:W-:Y:S03]  /*0fd0*/  STS [UR5+0x900], R12 ;  /* 0x0009000cff007988 */ /* 0x0005e60008000805 */
.L_x_15:
[----:B------:R-:W-:Y:S05]  /*0fe0*/  BSYNC.RECONVERGENT B0 ;  /* 0x0000000000007941 */ /* 0x000fea0003800200 */
.L_x_14:
[----:B------:R-:W-:Y:S05]  /*0ff0*/  WARPSYNC.ALL ;  /* 0x0000000000007948 */ /* 0x000fea0003800000 */
[--C-:B------:R-:W-:Y:S01]  /*1000*/  IMAD.IADD R9, R9, 0x1, R0.reuse ;  /* 0x0000000109097824 */ /* 0x100fe200078e0200 */
[----:B------:R-:W-:Y:S01]  /*1010*/  BAR.SYNC.DEFER_BLOCKING 0x0 ;  /* 0x0000000000007b1d */ /* 0x000fe20000010000 */
[----:B------:R-:W-:-:S03]  /*1020*/  IMAD.IADD R10, R10, 0x1, R0 ;  /* 0x000000010a0a7824 */ /* 0x000fc600078e0200 */
[----:B------:R-:W-:Y:S02]  /*1030*/  ISETP.GT.U32.AND P1, PT, R9, 0xff, PT ;  /* 0x000000ff0900780c */ /* 0x000fe40003f24070 */
[----:B------:R-:W-:Y:S11]  /*1040*/  BSSY.RECONVERGENT B0, `(.L_x_18) ;  /* 0x0000013000007945 */ /* 0x000ff60003800200 */
[----:B------:R-:W-:Y:S05]  /*1050*/  @P1 BRA `(.L_x_19) ;  /* 0x0000000000441947 */ /* 0x000fea0003800000 */
[----:B------:R-:W-:-:S05]  /*1060*/  IMAD R11, R10, 0x4, R5 ;  /* 0x000000040a0b7824 */ /* 0x000fca00078e0205 */
[----:B-12---:R-:W1:Y:S02]  /*1070*/  LDS R12, [R11] ;  /* 0x000000000b0c7984 */ /* 0x006e640000000800 */
        /* <DEDUP_REMOVED lines=10> */
.L_x_21:
[----:B------:R-:W-:Y:S05]  /*1120*/  BSYNC.RELIABLE B1 ;  /* 0x0000000000017941 */ /* 0x000fea0003800100 */
.L_x_20:
[----:B------:R-:W0:Y:S01]  /*1130*/  S2UR UR6, SR_CgaCtaId ;  /* 0x00000000000679c3 */ /* 0x000e220000008800 */
[----:B------:R-:W-:Y:S02]  /*1140*/  UMOV UR5, 0x400 ;  /* 0x0000040000057882 */ /* 0x000fe40000000000 */
[----:B0-----:R-:W-:-:S09]  /*1150*/  ULEA UR5, UR6, UR5, 0x18 ;  /* 0x0000000506057291 */ /* 0x001fd2000f8ec0ff */
[----:B------:R4:W-:Y:S03]  /*1160*/  STS [UR5+0x900], R12 ;  /* 0x0009000cff007988 */ /* 0x0009e60008000805 */
.L_x_19:
[----:B------:R-:W-:Y:S05]  /*1170*/  BSYNC.RECONVERGENT B0 ;  /* 0x0000000000007941 */ /* 0x000fea0003800200 */
.L_x_18:
[----:B------:R-:W-:Y:S05]  /*1180*/  WARPSYNC.ALL ;  /* 0x0000000000007948 */ /* 0x000fea0003800000 */
[--C-:B0-----:R-:W-:Y:S01]  /*1190*/  IMAD.IADD R8, R9, 0x1, R0.reuse ;  /* 0x0000000109087824 */ /* 0x101fe200078e0200 */
[----:B------:R-:W-:Y:S01]  /*11a0*/  BAR.SYNC.DEFER_BLOCKING 0x0 ;  /* 0x0000000000007b1d */ /* 0x000fe20000010000 */
[----:B------:R-:W-:-:S03]  /*11b0*/  IMAD.IADD R10, R10, 0x1, R0 ;  /* 0x000000010a0a7824 */ /* 0x000fc600078e0200 */
[----:B------:R-:W-:Y:S02]  /*11c0*/  ISETP.GT.U32.AND P1, PT, R8, 0xff, PT ;  /* 0x000000ff0800780c */ /* 0x000fe40003f24070 */
[----:B------:R-:W-:Y:S11]  /*11d0*/  BSSY.RECONVERGENT B0, `(.L_x_22) ;  /* 0x0000013000007945 */ /* 0x000ff60003800200 */
[----:B------:R-:W-:Y:S05]  /*11e0*/  @P1 BRA `(.L_x_23) ;  /* 0x0000000000441947 */ /* 0x000fea0003800000 */
[----:B------:R-:W-:-:S05]  /*11f0*/  IMAD R9, R10, 0x4, R5 ;  /* 0x000000040a097824 */ /* 0x000fca00078e0205 */
[----:B------:R-:W0:Y:S02]  /*1200*/  LDS R11, [R9] ;  /* 0x00000000090b7984 */ /* 0x000e240000000800 */
[----:B0-----:R-:W-:-:S13]  /*1210*/  ISETP.GE.AND P1, PT, R11, 0x1, PT ;  /* 0x000000010b00780c */ /* 0x001fda0003f26270 */
[----:B------:R-:W-:Y:S05]  /*1220*/  @!P1 BRA `(.L_x_23) ;  /* 0x0000000000349947 */ /* 0x000fea0003800000 */
[----:B------:R-:W-:Y:S01]  /*1230*/  IMAD.MOV R8, RZ, RZ, -R10 ;  /* 0x000000ffff087224 */ /* 0x000fe200078e0a0a */
[----:B------:R-:W-:Y:S04]  /*1240*/  BSSY.RELIABLE B1, `(.L_x_24) ;  /* 0x0000007000017945 */ /* 0x000fe80003800100 */
[----:B------:R-:W-:-:S13]  /*1250*/  ISETP.NE.AND P1, PT, R3, R8, PT ;  /* 0x000000080300720c */ /* 0x000fda0003f25270 */
[----:B------:R-:W-:Y:S05]  /*1260*/  @!P1 BRA `(.L_x_25) ;  /* 0x0000000000109947 */ /* 0x000fea0003800000 */
[----:B------:R-:W0:Y:S02]  /*1270*/  LDS R8, [R9+-0x4] ;  /* 0xfffffc0009087984 */ /* 0x000e240000000800 */
[----:B0-----:R-:W-:-:S13]  /*1280*/  ISETP.NE.AND P1, PT, R8, RZ, PT ;  /* 0x000000ff0800720c */ /* 0x001fda0003f25270 */
[----:B------:R-:W-:Y:S05]  /*1290*/  @P1 BREAK.RELIABLE B1 ;  /* 0x0000000000011942 */ /* 0x000fea0003800100 */
[----:B------:R-:W-:Y:S05]  /*12a0*/  @P1 BRA `(.L_x_23) ;  /* 0x0000000000141947 */ /* 0x000fea0003800000 */
.L_x_25:
[----:B------:R-:W-:Y:S05]  /*12b0*/  BSYNC.RELIABLE B1 ;  /* 0x0000000000017941 */ /* 0x000fea0003800100 */
.L_x_24:
[----:B------:R-:W0:Y:S01]  /*12c0*/  S2UR UR6, SR_CgaCtaId ;  /* 0x00000000000679c3 */ /* 0x000e220000008800 */
[----:B------:R-:W-:Y:S02]  /*12d0*/  UMOV UR5, 0x400 ;  /* 0x0000040000057882 */ /* 0x000fe40000000000 */
[----:B0-----:R-:W-:-:S09]  /*12e0*/  ULEA UR5, UR6, UR5, 0x18 ;  /* 0x0000000506057291 */ /* 0x001fd2000f8ec0ff */
[----:B------:R0:W-:Y:S03]  /*12f0*/  STS [UR5+0x900], R11 ;  /* 0x0009000bff007988 */ /* 0x0001e60008000805 */
.L_x_23:
[----:B------:R-:W-:Y:S05]  /*1300*/  BSYNC.RECONVERGENT B0 ;  /* 0x0000000000007941 */ /* 0x000fea0003800200 */
.L_x_22:
[----:B------:R-:W-:Y:S05]  /*1310*/  WARPSYNC.ALL ;  /* 0x0000000000007948 */ /* 0x000fea0003800000 */
[----:B------:R-:W-:Y:S01]  /*1320*/  BAR.SYNC.DEFER_BLOCKING 0x0 ;  /* 0x0000000000007b1d */ /* 0x000fe20000010000 */
[----:B------:R-:W-:-:S05]  /*1330*/  IMAD.IADD R10, R10, 0x1, R0 ;  /* 0x000000010a0a7824 */ /* 0x000fca00078e0200 */
[----:B------:R-:W-:Y:S05]  /*1340*/  @P0 BRA `(.L_x_26) ;  /* 0xfffffff800640947 */ /* 0x000fea000383ffff */
.L_x_9:
[----:B------:R-:W-:-:S13]  /*1350*/  ISETP.NE.AND P0, PT, R32, RZ, PT ;  /* 0x000000ff2000720c */ /* 0x000fda0003f05270 */
[----:B------:R-:W-:Y:S05]  /*1360*/  @!P0 BRA `(.L_x_27) ;  /* 0x0000000400388947 */ /* 0x000fea0003800000 */
[----:B------:R-:W-:Y:S01]  /*1370*/  IMAD.IADD R9, R3, 0x1, R10 ;  /* 0x0000000103097824 */ /* 0x000fe200078e020a */
[----:B------:R-:W-:Y:S04]  /*1380*/  BSSY.RECONVERGENT B0, `(.L_x_28) ;  /* 0x0000014000007945 */ /* 0x000fe80003800200 */
[----:B------:R-:W-:-:S13]  /*1390*/  ISETP.GT.U32.AND P0, PT, R9, 0xff, PT ;  /* 0x000000ff0900780c */ /* 0x000fda0003f04070 */
[----:B------:R-:W-:Y:S05]  /*13a0*/  @P0 BRA `(.L_x_29) ;  /* 0x0000000000440947 */ /* 0x000fea0003800000 */
[----:B0-----:R-:W-:-:S05]  /*13b0*/  IMAD R11, R10, 0x4, R5 ;  /* 0x000000040a0b7824 */ /* 0x001fca00078e0205 */
[----:B-12-4-:R-:W0:Y:S02]  /*13c0*/  LDS R12, [R11] ;  /* 0x000000000b0c7984 */ /* 0x016e240000000800 */
        /* <DEDUP_REMOVED lines=10> */
.L_x_31:
[----:B------:R-:W-:Y:S05]  /*1470*/  BSYNC.RELIABLE B1 ;  /* 0x0000000000017941 */ /* 0x000fea0003800100 */
.L_x_30:
[----:B------:R-:W0:Y:S01]  /*1480*/  S2UR UR5, SR_CgaCtaId ;  /* 0x00000000000579c3 */ /* 0x000e220000008800 */
[----:B------:R-:W-:Y:S02]  /*1490*/  UMOV UR4, 0x400 ;  /* 0x0000040000047882 */ /* 0x000fe40000000000 */
[----:B0-----:R-:W-:-:S09]  /*14a0*/  ULEA UR4, UR5, UR4, 0x18 ;  /* 0x0000000405047291 */ /* 0x001fd2000f8ec0ff */
[----:B------:R0:W-:Y:S03]  /*14b0*/  STS [UR4+0x900], R12 ;  /* 0x0009000cff007988 */ /* 0x0001e60008000804 */
.L_x_29:
[----:B------:R-:W-:Y:S05]  /*14c0*/  BSYNC.RECONVERGENT B0 ;  /* 0x0000000000007941 */ /* 0x000fea0003800200 */
.L_x_28:
[----:B------:R-:W-:Y:S05]  /*14d0*/  WARPSYNC.ALL ;  /* 0x0000000000007948 */ /* 0x000fea0003800000 */
[----:B------:R-:W-:Y:S01]  /*14e0*/  BAR.SYNC.DEFER_BLOCKING 0x0 ;  /* 0x0000000000007b1d */ /* 0x000fe20000010000 */
[----:B------:R-:W-:-:S13]  /*14f0*/  ISETP.NE.AND P0, PT, R32, 0x1, PT ;  /* 0x000000012000780c */ /* 0x000fda0003f05270 */
[----:B------:R-:W-:Y:S05]  /*1500*/  @!P0 BRA `(.L_x_27) ;  /* 0x0000000000d08947 */ /* 0x000fea0003800000 */
[----:B------:R-:W-:Y:S01]  /*1510*/  IMAD.IADD R9, R9, 0x1, R0 ;  /* 0x0000000109097824 */ /* 0x000fe200078e0200 */
[----:B------:R-:W-:Y:S01]  /*1520*/  BSSY.RECONVERGENT B0, `(.L_x_32) ;  /* 0x0000015000007945 */ /* 0x000fe20003800200 */
[----:B------:R-:W-:-:S03]  /*1530*/  IMAD.IADD R10, R0, 0x1, R10 ;  /* 0x00000001000a7824 */ /* 0x000fc600078e020a */
        /* <DEDUP_REMOVED lines=14> */
.L_x_35:
[----:B------:R-:W-:Y:S05]  /*1620*/  BSYNC.RELIABLE B1 ;  /* 0x0000000000017941 */ /* 0x000fea0003800100 */
.L_x_34:
[----:B------:R-:W0:Y:S01]  /*1630*/  S2UR UR5, SR_CgaCtaId ;  /* 0x00000000000579c3 */ /* 0x000e220000008800 */
[----:B------:R-:W-:Y:S02]  /*1640*/  UMOV UR4, 0x400 ;  /* 0x0000040000047882 */ /* 0x000fe40000000000 */
[----:B0-----:R-:W-:-:S09]  /*1650*/  ULEA UR4, UR5, UR4, 0x18 ;  /* 0x0000000405047291 */ /* 0x001fd2000f8ec0ff */
[----:B------:R0:W-:Y:S03]  /*1660*/  STS [UR4+0x900], R12 ;  /* 0x0009000cff007988 */ /* 0x0001e60008000804 */
.L_x_33:
[----:B------:R-:W-:Y:S05]  /*1670*/  BSYNC.RECONVERGENT B0 ;  /* 0x0000000000007941 */ /* 0x000fea0003800200 */
.L_x_32:
[----:B------:R-:W-:Y:S05]  /*1680*/  WARPSYNC.ALL ;  /* 0x0000000000007948 */ /* 0x000fea0003800000 */
[----:B------:R-:W-:Y:S01]  /*1690*/  BAR.SYNC.DEFER_BLOCKING 0x0 ;  /* 0x0000000000007b1d */ /* 0x000fe20000010000 */
[----:B------:R-:W-:-:S13]  /*16a0*/  ISETP.NE.AND P0, PT, R32, 0x2, PT ;  /* 0x000000022000780c */ /* 0x000fda0003f05270 */
[----:B------:R-:W-:Y:S05]  /*16b0*/  @!P0 BRA `(.L_x_27) ;  /* 0x0000000000648947 */ /* 0x000fea0003800000 */
[----:B0-----:R-:W-:Y:S01]  /*16c0*/  IMAD.IADD R8, R9, 0x1, R0 ;  /* 0x0000000109087824 */ /* 0x001fe200078e0200 */
[----:B------:R-:W-:Y:S04]  /*16d0*/  BSSY.RECONVERGENT B0, `(.L_x_36) ;  /* 0x0000015000007945 */ /* 0x000fe80003800200 */
[----:B------:R-:W-:-:S13]  /*16e0*/  ISETP.GT.U32.AND P0, PT, R8, 0xff, PT ;  /* 0x000000ff0800780c */ /* 0x000fda0003f04070 */
[----:B------:R-:W-:Y:S05]  /*16f0*/  @P0 BRA `(.L_x_37) ;  /* 0x0000000000480947 */ /* 0x000fea0003800000 */
[----:B------:R-:W-:-:S04]  /*1700*/  IMAD.IADD R8, R10, 0x1, R0 ;  /* 0x000000010a087824 */ /* 0x000fc800078e0200 */
        /* <DEDUP_REMOVED lines=12> */
.L_x_39:
[----:B------:R-:W-:Y:S05]  /*17d0*/  BSYNC.RELIABLE B1 ;  /* 0x0000000000017941 */ /* 0x000fea0003800100 */
.L_x_38:
[----:B------:R-:W0:Y:S01]  /*17e0*/  S2UR UR5, SR_CgaCtaId ;  /* 0x00000000000579c3 */ /* 0x000e220000008800 */
[----:B------:R-:W-:Y:S02]  /*17f0*/  UMOV UR4, 0x400 ;  /* 0x0000040000047882 */ /* 0x000fe40000000000 */
[----:B0-----:R-:W-:-:S09]  /*1800*/  ULEA UR4, UR5, UR4, 0x18 ;  /* 0x0000000405047291 */ /* 0x001fd2000f8ec0ff */
[----:B------:R0:W-:Y:S03]  /*1810*/  STS [UR4+0x900], R10 ;  /* 0x0009000aff007988 */ /* 0x0001e60008000804 */
.L_x_37:
[----:B------:R-:W-:Y:S05]  /*1820*/  BSYNC.RECONVERGENT B0 ;  /* 0x0000000000007941 */ /* 0x000fea0003800200 */
.L_x_36:
[----:B------:R-:W-:Y:S05]  /*1830*/  WARPSYNC.ALL ;  /* 0x0000000000007948 */ /* 0x000fea0003800000 */
[----:B------:R-:W-:Y:S06]  /*1840*/  BAR.SYNC.DEFER_BLOCKING 0x0 ;  /* 0x0000000000007b1d */ /* 0x000fec0000010000 */
.L_x_27:
[----:B------:R-:W-:Y:S01]  /*1850*/  ISETP.GT.U32.AND P0, PT, R3, 0xff, PT ;  /* 0x000000ff0300780c */ /* 0x000fe20003f04070 */
[----:B------:R-:W-:-:S12]  /*1860*/  BSSY.RECONVERGENT B0, `(.L_x_40) ;  /* 0x000001f000007945 */ /* 0x000fd80003800200 */
[----:B------:R-:W-:Y:S05]  /*1870*/  @P0 BRA `(.L_x_41) ;  /* 0x0000000000740947 */ /* 0x000fea0003800000 */
[----:B------:R-:W5:Y:S01]  /*1880*/  S2UR UR5, SR_CgaCtaId ;  /* 0x00000000000579c3 */ /* 0x000f620000008800 */
[----:B------:R-:W-:Y:S01]  /*1890*/  UMOV UR4, 0x400 ;  /* 0x0000040000047882 */ /* 0x000fe20000000000 */
[----:B0-----:R-:W-:Y:S01]  /*18a0*/  LDS R11, [R4] ;  /* 0x00000000040b7984 */ /* 0x001fe20000000800 */
[----:B------:R-:W-:Y:S01]  /*18b0*/  BSSY.RECONVERGENT B1, `(.L_x_42) ;  /* 0x0000012000017945 */ /* 0x000fe20003800200 */
[----:B-----5:R-:W-:-:S09]  /*18c0*/  ULEA UR4, UR5, UR4, 0x18 ;  /* 0x0000000405047291 */ /* 0x020fd2000f8ec0ff */
[----:B------:R-:W0:Y:S02]  /*18d0*/  LDS R8, [UR4+0x900] ;  /* 0x00090004ff087984 */ /* 0x000e240008000800 */
[----:B0-----:R-:W-:Y:S01]  /*18e0*/  IADD3 R9, PT, PT, -R8, 0x400, RZ ;  /* 0x0000040008097810 */ /* 0x001fe20007ffe1ff */
[----:B------:R-:W-:-:S03]  /*18f0*/  IMAD.IADD R8, R11, 0x1, -R8 ;  /* 0x000000010b087824 */ /* 0x000fc600078e0a08 */
[----:B------:R-:W-:Y:S02]  /*1900*/  I2FP.F32.S32 R9, R9 ;  /* 0x0000000900097245 */ /* 0x000fe40000201400 */
[----:B------:R-:W-:Y:S02]  /*1910*/  I2FP.F32.S32 R8, R8 ;  /* 0x0000000800087245 */ /* 0x000fe40000201400 */
[----:B------:R-:W0:Y:S08]  /*1920*/  MUFU.RCP R10, R9 ;  /* 0x00000009000a7308 */ /* 0x000e300000001000 */
[----:B------:R-:W5:Y:S01]  /*1930*/  FCHK P0, R8, R9 ;  /* 0x0000000908007302 */ /* 0x000f620000000000 */
[----:B0-----:R-:W-:-:S04]  /*1940*/  FFMA R11, -R9, R10, 1 ;  /* 0x3f800000090b7423 */ /* 0x001fc8000000010a */
[----:B------:R-:W-:-:S04]  /*1950*/  FFMA R11, R10, R11, R10 ;  /* 0x0000000b0a0b7223 */ /* 0x000fc8000000000a */
[----:B------:R-:W-:-:S04]  /*1960*/  FFMA R10, R8, R11, RZ ;  /* 0x0000000b080a7223 */ /* 0x000fc800000000ff */
[----:B-12-4-:R-:W-:-:S04]  /*1970*/  FFMA R12, -R9, R10, R8 ;  /* 0x0000000a090c7223 */ /* 0x016fc80000000108 */
[----:B------:R-:W-:Y:S01]  /*1980*/  FFMA R10, R11, R12, R10 ;  /* 0x0000000c0b0a7223 */ /* 0x000fe2000000000a */
[----:B-----5:R-:W-:Y:S06]  /*1990*/  @!P0 BRA `(.L_x_43) ;  /* 0x00000000000c8947 */ /* 0x020fec0003800000 */
[----:B------:R-:W-:-:S07]  /*19a0*/  MOV R10, 0x19c0 ;  /* 0x000019c0000a7802 */ /* 0x000fce0000000f00 */
[----:B---3--:R-:W-:Y:S05]  /*19b0*/  CALL.REL.NOINC `($__internal_1_$__cuda_sm3x_div_rn_noftz_f32_slowpath) ;  /* 0x0000000c00047944 */ /* 0x008fea0003c00000 */
[----:B------:R-:W-:-:S07]  /*19c0*/  IMAD.MOV.U32 R10, RZ, RZ, R8 ;  /* 0x000000ffff0a7224 */ /* 0x000fce00078e0008 */
.L_x_43:
[----:B------:R-:W-:Y:S05]  /*19d0*/  BSYNC.RECONVERGENT B1 ;  /* 0x0000000000017941 */ /* 0x000fea0003800200 */
.L_x_42:
[----:B------:R-:W0:Y:S01]  /*19e0*/  S2UR UR5, SR_CgaCtaId ;  /* 0x00000000000579c3 */ /* 0x000e220000008800 */
[----:B------:R-:W-:Y:S01]  /*19f0*/  FMUL R10, R10, 255 ;  /* 0x437f00000a0a7820 */ /* 0x000fe20000400000 */
[----:B------:R-:W-:Y:S02]  /*1a00*/  UMOV UR4, 0x400 ;  /* 0x0000040000047882 */ /* 0x000fe40000000000 */
[----:B------:R-:W-:-:S03]  /*1a10*/  UIADD3 UR4, UPT, UPT, UR4, 0x800, URZ ;  /* 0x0000080004047890 */ /* 0x000fc6000fffe0ff */
[----:B------:R-:W1:Y:S01]  /*1a20*/  F2I.TRUNC.NTZ R10, R10 ;  /* 0x0000000a000a7305 */ /* 0x000e62000020f100 */
[----:B0-----:R-:W-:-:S09]  /*1a30*/  ULEA UR4, UR5, UR4, 0x18 ;  /* 0x0000000405047291 */ /* 0x001fd2000f8ec0ff */
[----:B-1----:R0:W-:Y:S03]  /*1a40*/  STS.U8 [R3+UR4], R10 ;  /* 0x0000000a03007988 */ /* 0x0021e60008000004 */
.L_x_41:
[----:B------:R-:W-:Y:S05]  /*1a50*/  BSYNC.RECONVERGENT B0 ;  /* 0x0000000000007941 */ /* 0x000fea0003800200 */
.L_x_40:
[----:B------:R-:W-:Y:S06]  /*1a60*/  BAR.SYNC.DEFER_BLOCKING 0x0 ;  /* 0x0000000000007b1d */ /* 0x000fec0000010000 */
[----:B0-----:R-:W5:Y:S04]  /*1a70*/  LDG.E R8, desc[UR8][R22.64+0x2828] ;  /* 0x0028280816087981 */ /* 0x001f68000c1e1900 */
[----:B------:R-:W5:Y:S02]  /*1a80*/  LDG.E R9, desc[UR8][R22.64+0x282c] ;  /* 0x00282c0816097981 */ /* 0x000f64000c1e1900 */
[----:B-----5:R-:W-:-:S05]  /*1a90*/  IMAD.IADD R9, R8, 0x1, -R9 ;  /* 0x0000000108097824 */ /* 0x020fca00078e0a09 */
[----:B------:R-:W-:-:S13]  /*1aa0*/  ISETP.GE.AND P0, PT, R9, 0xa, PT ;  /* 0x0000000a0900780c */ /* 0x000fda0003f06270 */
[----:B------:R-:W-:Y:S05]  /*1ab0*/  @!P0 BRA `(.L_x_44) ;  /* 0x0000000000248947 */ /* 0x000fea0003800000 */
.L_x_45:
[----:B------:R-:W-:Y:S06]  /*1ac0*/  MEMBAR.SC.SYS ;  /* 0x0000000000007992 */ /* 0x000fec0000003000 */
[----:B------:R-:W-:-:S00]  /*1ad0*/  ERRBAR ;  /* 0x00000000000079ab */ /* 0x000fc00000000000 */
[----:B------:R-:W-:Y:S06]  /*1ae0*/  CGAERRBAR ;  /* 0x00000000000075ab */ /* 0x000fec0000000000 */
[----:B------:R-:W-:Y:S04]  /*1af0*/  CCTL.IVALL ;  /* 0x00000000ff00798f */ /* 0x000fe80002000000 */
[----:B------:R-:W5:Y:S04]  /*1b00*/  LDG.E R8, desc[UR8][R22.64+0x2828] ;  /* 0x0028280816087981 */ /* 0x000f68000c1e1900 */
[----:B------:R-:W5:Y:S02]  /*1b10*/  LDG.E R9, desc[UR8][R22.64+0x282c] ;  /* 0x00282c0816097981 */ /* 0x000f64000c1e1900 */
[----:B-----5:R-:W-:-:S05]  /*1b20*/  IMAD.IADD R9, R8, 0x1, -R9 ;  /* 0x0000000108097824 */ /* 0x020fca00078e0a09 */
[----:B------:R-:W-:-:S13]  /*1b30*/  ISETP.GT.AND P0, PT, R9, 0x9, PT ;  /* 0x000000090900780c */ /* 0x000fda0003f04270 */
[----:B------:R-:W-:Y:S05]  /*1b40*/  @P0 BRA `(.L_x_45) ;  /* 0xfffffffc00dc0947 */ /* 0x000fea000383ffff */
.L_x_44:
[----:B-12-4-:R-:W-:Y:S01]  /*1b50*/  LOP3.LUT R12, R2, 0x3, RZ, 0xc0, !PT ;  /* 0x00000003020c7812 */ /* 0x016fe200078ec0ff */
[----:B------:R-:W-:Y:S01]  /*1b60*/  BSSY.RECONVERGENT B0, `(.L_x_46) ;  /* 0x000002e000007945 */ /* 0x000fe20003800200 */
[----:B------:R-:W-:Y:S02]  /*1b70*/  IMAD.MOV.U32 R11, RZ, RZ, R3 ;  /* 0x000000ffff0b7224 */ /* 0x000fe400078e0003 */
[----:B------:R-:W-:-:S13]  /*1b80*/  ISETP.NE.AND P0, PT, R12, 0x3, PT ;  /* 0x000000030c00780c */ /* 0x000fda0003f05270 */
[----:B------:R-:W-:Y:S05]  /*1b90*/  @!P0 BRA `(.L_x_47) ;  /* 0x0000000000a88947 */ /* 0x000fea0003800000 */
[----:B------:R-:W-:-:S05]  /*1ba0*/  IMAD.IADD R18, R20, 0x1, R3 ;  /* 0x0000000114127824 */ /* 0x000fca00078e0203 */
[----:B------:R-:W2:Y:S01]  /*1bb0*/  LDG.E.U8 R19, desc[UR8][R18.64] ;  /* 0x0000000812137981 */ /* 0x000ea2000c1e1100 */
[----:B------:R-:W-:Y:S01]  /*1bc0*/  MOV R9, 0x400 ;  /* 0x0000040000097802 */ /* 0x000fe20000000f00 */
[----:B------:R-:W0:Y:S04]  /*1bd0*/  S2R R10, SR_CgaCtaId ;  /* 0x00000000000a7919 */ /* 0x000e280000008800 */
[----:B------:R-:W-:-:S05]  /*1be0*/  VIADD R9, R9, 0x800 ;  /* 0x0000080009097836 */ /* 0x000fca0000000000 */
[----:B0-----:R-:W-:Y:S01]  /*1bf0*/  LEA R10, R10, R9, 0x18 ;  /* 0x000000090a0a7211 */ /* 0x001fe200078ec0ff */
[----:B------:R-:W-:-:S05]  /*1c00*/  IMAD.HI R9, R8, 0x66666667, RZ ;  /* 0x6666666708097827 */ /* 0x000fca00078e02ff */
[----:B------:R-:W-:-:S04]  /*1c10*/  SHF.R.U32.HI R26, RZ, 0x1f, R9 ;  /* 0x0000001fff1a7819 */ /* 0x000fc80000011609 */
[----:B------:R-:W-:-:S05]  /*1c20*/  LEA.HI.SX32 R9, R9, R26, 0x1e ;  /* 0x0000001a09097211 */ /* 0x000fca00078ff2ff */
[----:B------:R-:W-:-:S04]  /*1c30*/  IMAD R9, R9, -0xa, R8 ;  /* 0xfffffff609097824 */ /* 0x000fc800078e0208 */
[----:B------:R-:W-:-:S03]  /*1c40*/  IMAD.WIDE R8, R9, 0x404, R22 ;  /* 0x0000040409087825 */ /* 0x000fc600078e0216 */
[----:B------:R-:W-:-:S05]  /*1c50*/  IADD3 R8, P0, PT, R8, R3, RZ ;  /* 0x0000000308087210 */ /* 0x000fca0007f1e0ff */
[----:B------:R-:W-:Y:S01]  /*1c60*/  IMAD.X R9, RZ, RZ, R9, P0 ;  /* 0x000000ffff097224 */ /* 0x000fe200000e0609 */
[----:B------:R-:W-:Y:S01]  /*1c70*/  ISETP.NE.AND P0, PT, R12, RZ, PT ;  /* 0x000000ff0c00720c */ /* 0x000fe20003f05270 */
[----:B--2---:R-:W-:-:S05]  /*1c80*/  IMAD.IADD R11, R10, 0x1, R19 ;  /* 0x000000010a0b7824 */ /* 0x004fca00078e0213 */
[----:B------:R0:W1:Y:S02]  /*1c90*/  LDS.U8 R13, [R11] ;  /* 0x000000000b0d7984 */ /* 0x0000640000000000 */
[----:B0-----:R-:W-:Y:S02]  /*1ca0*/  IMAD.IADD R11, R3, 0x1, R0 ;  /* 0x00000001030b7824 */ /* 0x001fe400078e0200 */
[----:B-1----:R0:W-:Y:S03]  /*1cb0*/  STG.E.U8 desc[UR8][R8.64], R13 ;  /* 0x0000000d08007986 */ /* 0x0021e6000c101108 */
[----:B------:R-:W-:Y:S05]  /*1cc0*/  @!P0 BRA `(.L_x_47) ;  /* 0x00000000005c8947 */ /* 0x000fea0003800000 */
[----:B------:R-:W2:Y:S01]  /*1cd0*/  LDG.E.U8 R17, desc[UR8][R16.64] ;  /* 0x0000000810117981 */ /* 0x000ea2000c1e1100 */
[----:B0-----:R-:W-:Y:S01]  /*1ce0*/  IADD3 R8, P0, PT, R0, R8, RZ ;  /* 0x0000000800087210 */ /* 0x001fe20007f1e0ff */
[----:B------:R-:W-:-:S03]  /*1cf0*/  IMAD.IADD R19, R11, 0x1, R0 ;  /* 0x000000010b137824 */ /* 0x000fc600078e0200 */
[----:B------:R-:W-:Y:S01]  /*1d00*/  LEA.HI.X.SX32 R9, R0, R9, 0x1, P0 ;  /* 0x0000000900097211 */ /* 0x000fe200000f0eff */
[----:B------:R-:W-:Y:S01]  /*1d10*/  IMAD.MOV.U32 R11, RZ, RZ, R19 ;  /* 0x000000ffff0b7224 */ /* 0x000fe200078e0013 */
[----:B------:R-:W-:Y:S01]  /*1d20*/  ISETP.NE.AND P0, PT, R12, 0x1, PT ;  /* 0x000000010c00780c */ /* 0x000fe20003f05270 */
[----:B--2---:R-:W-:-:S06]  /*1d30*/  IMAD.IADD R13, R10, 0x1, R17 ;  /* 0x000000010a0d7824 */ /* 0x004fcc00078e0211 */
[----:B------:R-:W0:Y:S04]  /*1d40*/  LDS.U8 R13, [R13] ;  /* 0x000000000d0d7984 */ /* 0x000e280000000000 */
[----:B0-----:R1:W-:Y:S02]  /*1d50*/  STG.E.U8 desc[UR8][R8.64], R13 ;  /* 0x0000000d08007986 */ /* 0x0013e4000c101108 */
[----:B------:R-:W-:Y:S05]  /*1d60*/  @!P0 BRA `(.L_x_47) ;  /* 0x0000000000348947 */ /* 0x000fea0003800000 */
[----:B------:R-:W2:Y:S04]  /*1d70*/  LDG.E.U8 R15, desc[UR8][R14.64] ;  /* 0x000000080e0f7981 */ /* 0x000ea8000c1e1100 */
[----:B------:R-:W4:Y:S01]  /*1d80*/  LDG.E R11, desc[UR8][R22.64+0x2828] ;  /* 0x00282808160b7981 */ /* 0x000f22000c1e1900 */
[----:B-1----:R-:W-:Y:S01]  /*1d90*/  IADD3 R8, P0, PT, R22, R19, RZ ;  /* 0x0000001316087210 */ /* 0x002fe20007f1e0ff */
[----:B--2---:R-:W-:Y:S02]  /*1da0*/  IMAD.IADD R10, R10, 0x1, R15 ;  /* 0x000000010a0a7824 */ /* 0x004fe400078e020f */
[----:B----4-:R-:W-:-:S03]  /*1db0*/  IMAD.HI R9, R11, 0x66666667, RZ ;  /* 0x666666670b097827 */ /* 0x010fc600078e02ff */
[----:B------:R-:W0:Y:S02]  /*1dc0*/  LDS.U8 R13, [R10] ;  /* 0x000000000a0d7984 */ /* 0x000e240000000000 */
[----:B------:R-:W-:-:S04]  /*1dd0*/  SHF.R.U32.HI R12, RZ, 0x1f, R9 ;  /* 0x0000001fff0c7819 */ /* 0x000fc80000011609 */
[----:B------:R-:W-:Y:S01]  /*1de0*/  LEA.HI.SX32 R12, R9, R12, 0x1e ;  /* 0x0000000c090c7211 */ /* 0x000fe200078ff2ff */
[----:B------:R-:W-:-:S04]  /*1df0*/  IMAD.X R9, RZ, RZ, R23, P0 ;  /* 0x000000ffff097224 */ /* 0x000fc800000e0617 */
[----:B------:R-:W-:-:S04]  /*1e00*/  IMAD R11, R12, -0xa, R11 ;  /* 0xfffffff60c0b7824 */ /* 0x000fc800078e020b */
[----:B------:R-:W-:-:S04]  /*1e10*/  IMAD.WIDE R8, R11, 0x404, R8 ;  /* 0x000004040b087825 */ /* 0x000fc800078e0208 */
[----:B------:R-:W-:Y:S01]  /*1e20*/  IMAD.IADD R11, R19, 0x1, R0 ;  /* 0x00000001130b7824 */ /* 0x000fe200078e0200 */
[----:B0-----:R2:W-:Y:S06]  /*1e30*/  STG.E.U8 desc[UR8][R8.64], R13 ;  /* 0x0000000d08007986 */ /* 0x0015ec000c101108 */
.L_x_47:
[----:B------:R-:W-:Y:S05]  /*1e40*/  BSYNC.RECONVERGENT B0 ;  /* 0x0000000000007941 */ /* 0x000fea0003800200 */
.L_x_46:
[----:B------:R-:W-:Y:S01]  /*1e50*/  ISETP.GE.U32.AND P0, PT, R2, 0x3, PT ;  /* 0x000000030200780c */ /* 0x000fe20003f06070 */
[----:B------:R-:W-:-:S12]  /*1e60*/  BSSY.RECONVERGENT B0, `(.L_x_48) ;  /* 0x0000044000007945 */ /* 0x000fd80003800200 */
[----:B------:R-:W-:Y:S05]  /*1e70*/  @!P0 BRA `(.L_x_49) ;  /* 0x0000000400088947 */ /* 0x000fea0003800000 */
[----:B012---:R-:W0:Y:S01]  /*1e80*/  S2R R9, SR_CgaCtaId ;  /* 0x0000000000097919 */ /* 0x007e220000008800 */
[----:B------:R-:W-:-:S05]  /*1e90*/  MOV R8, 0x400 ;  /* 0x0000040000087802 */ /* 0x000fca0000000f00 */
[----:B------:R-:W-:-:S05]  /*1ea0*/  VIADD R8, R8, 0x800 ;  /* 0x0000080008087836 */ /* 0x000fca0000000000 */
[----:B0-----:R-:W-:-:S07]  /*1eb0*/  LEA R8, R9, R8, 0x18 ;  /* 0x0000000809087211 */ /* 0x001fce00078ec0ff */
.L_x_50:
[----:B------:R-:W-:Y:S01]  /*1ec0*/  IADD3 R14, P0, PT, R20, R11, RZ ;  /* 0x0000000b140e7210 */ /* 0x000fe20007f1e0ff */
[----:B------:R-:W2:Y:S04]  /*1ed0*/  LDG.E R9, desc[UR8][R22.64+0x2828] ;  /* 0x0028280816097981 */ /* 0x000ea8000c1e1900 */
[----:B------:R-:W-:-:S06]  /*1ee0*/  IMAD.X R15, RZ, RZ, R21, P0 ;  /* 0x000000ffff0f7224 */ /* 0x000fcc00000e0615 */
[----:B------:R-:W4:Y:S02]  /*1ef0*/  LDG.E.U8 R15, desc[UR8][R14.64] ;  /* 0x000000080e0f7981 */ /* 0x000f24000c1e1100 */
[----:B----4-:R-:W-:-:S05]  /*1f00*/  IMAD.IADD R16, R8, 0x1, R15 ;  /* 0x0000000108107824 */ /* 0x010fca00078e020f */
[----:B------:R-:W0:Y:S01]  /*1f10*/  LDS.U8 R19, [R16] ;  /* 0x0000000010137984 */ /* 0x000e220000000000 */
[----:B--2---:R-:W-:-:S05]  /*1f20*/  IMAD.HI R10, R9, 0x66666667, RZ ;  /* 0x66666667090a7827 */ /* 0x004fca00078e02ff */
[----:B------:R-:W-:-:S04]  /*1f30*/  SHF.R.U32.HI R13, RZ, 0x1f, R10 ;  /* 0x0000001fff0d7819 */ /* 0x000fc8000001160a */
[----:B------:R-:W-:-:S05]  /*1f40*/  LEA.HI.SX32 R10, R10, R13, 0x1e ;  /* 0x0000000d0a0a7211 */ /* 0x000fca00078ff2ff */
[----:B------:R-:W-:Y:S02]  /*1f50*/  IMAD R13, R10, -0xa, R9 ;  /* 0xfffffff60a0d7824 */ /* 0x000fe400078e0209 */
[----:B------:R-:W-:Y:S02]  /*1f60*/  IMAD.IADD R9, R0, 0x1, R11 ;  /* 0x0000000100097824 */ /* 0x000fe400078e020b */
[----:B------:R-:W-:-:S03]  /*1f70*/  IMAD.WIDE R12, R13, 0x404, R22 ;  /* 0x000004040d0c7825 */ /* 0x000fc600078e0216 */
[----:B------:R-:W-:Y:S02]  /*1f80*/  IADD3 R10, P1, PT, R20, R9, RZ ;  /* 0x00000009140a7210 */ /* 0x000fe40007f3e0ff */
[----:B------:R-:W-:-:S03]  /*1f90*/  IADD3 R12, P0, PT, R12, R11, RZ ;  /* 0x0000000b0c0c7210 */ /* 0x000fc60007f1e0ff */
[----:B------:R-:W-:Y:S02]  /*1fa0*/  IMAD.X R11, RZ, RZ, R21, P1 ;  /* 0x000000ffff0b7224 */ /* 0x000fe400008e0615 */
[----:B------:R-:W-:-:S05]  /*1fb0*/  IMAD.X R13, RZ, RZ, R13, P0 ;  /* 0x000000ffff0d7224 */ /* 0x000fca00000e060d */
[----:B0-----:R0:W-:Y:S04]  /*1fc0*/  STG.E.U8 desc[UR8][R12.64], R19 ;  /* 0x000000130c007986 */ /* 0x0011e8000c101108 */
[----:B------:R-:W2:Y:S04]  /*1fd0*/  LDG.E.U8 R11, desc[UR8][R10.64] ;  /* 0x000000080a0b7981 */ /* 0x000ea8000c1e1100 */
[----:B------:R-:W4:Y:S01]  /*1fe0*/  LDG.E R14, desc[UR8][R22.64+0x2828] ;  /* 0x00282808160e7981 */ /* 0x000f22000c1e1900 */
[----:B------:R-:W-:-:S05]  /*1ff0*/  IMAD.IADD R17, R9, 0x1, R0 ;  /* 0x0000000109117824 */ /* 0x000fca00078e0200 */
[----:B0-----:R-:W-:-:S05]  /*2000*/  IADD3 R12, P1, PT, R20, R17, RZ ;  /* 0x00000011140c7210 */ /* 0x001fca0007f3e0ff */
[----:B------:R-:W-:Y:S02]  /*2010*/  IMAD.X R13, RZ, RZ, R21, P1 ;  /* 0x000000ffff0d7224 */ /* 0x000fe400008e0615 */
[----:B--2---:R-:W-:-:S05]  /*2020*/  IMAD.IADD R16, R8, 0x1, R11 ;  /* 0x0000000108107824 */ /* 0x004fca00078e020b */
[----:B------:R-:W0:Y:S01]  /*2030*/  LDS.U8 R27, [R16] ;  /* 0x00000000101b7984 */ /* 0x000e220000000000 */
[----:B----4-:R-:W-:-:S05]  /*2040*/  IMAD.HI R15, R14, 0x66666667, RZ ;  /* 0x666666670e0f7827 */ /* 0x010fca00078e02ff */
[----:B------:R-:W-:-:S04]  /*2050*/  SHF.R.U32.HI R18, RZ, 0x1f, R15 ;  /* 0x0000001fff127819 */ /* 0x000fc8000001160f */
[----:B------:R-:W-:-:S05]  /*2060*/  LEA.HI.SX32 R15, R15, R18, 0x1e ;  /* 0x000000120f0f7211 */ /* 0x000fca00078ff2ff */
[----:B------:R-:W-:-:S04]  /*2070*/  IMAD R15, R15, -0xa, R14 ;  /* 0xfffffff60f0f7824 */ /* 0x000fc800078e020e */
[----:B------:R-:W-:-:S03]  /*2080*/  IMAD.WIDE R14, R15, 0x404, R22 ;  /* 0x000004040f0e7825 */ /* 0x000fc600078e0216 */
[----:B------:R-:W-:-:S05]  /*2090*/  IADD3 R10, P0, PT, R9, R14, RZ ;  /* 0x0000000e090a7210 */ /* 0x000fca0007f1e0ff */
[----:B------:R-:W-:-:S05]  /*20a0*/  IMAD.X R11, RZ, RZ, R15, P0 ;  /* 0x000000ffff0b7224 */ /* 0x000fca00000e060f */
[----:B0-----:R0:W-:Y:S04]  /*20b0*/  STG.E.U8 desc[UR8][R10.64], R27 ;  /* 0x0000001b0a007986 */ /* 0x0011e8000c101108 */
[----:B------:R-:W2:Y:S04]  /*20c0*/  LDG.E.U8 R13, desc[UR8][R12.64] ;  /* 0x000000080c0d7981 */ /* 0x000ea8000c1e1100 */
[----:B------:R-:W4:Y:S01]  /*20d0*/  LDG.E R9, desc[UR8][R22.64+0x2828] ;  /* 0x0028280816097981 */ /* 0x000f22000c1e1900 */
[----:B--2---:R-:W-:-:S05]  /*20e0*/  IMAD.IADD R16, R8, 0x1, R13 ;  /* 0x0000000108107824 */ /* 0x004fca00078e020d */
[----:B------:R-:W1:Y:S01]  /*20f0*/  LDS.U8 R19, [R16] ;  /* 0x0000000010137984 */ /* 0x000e620000000000 */
[----:B----4-:R-:W-:-:S05]  /*2100*/  IMAD.HI R14, R9, 0x66666667, RZ ;  /* 0x66666667090e7827 */ /* 0x010fca00078e02ff */
[----:B------:R-:W-:-:S04]  /*2110*/  SHF.R.U32.HI R15, RZ, 0x1f, R14 ;  /* 0x0000001fff0f7819 */ /* 0x000fc8000001160e */
[----:B------:R-:W-:-:S05]  /*2120*/  LEA.HI.SX32 R14, R14, R15, 0x1e ;  /* 0x0000000f0e0e7211 */ /* 0x000fca00078ff2ff */
[----:B------:R-:W-:Y:S02]  /*2130*/  IMAD R15, R14, -0xa, R9 ;  /* 0xfffffff60e0f7824 */ /* 0x000fe400078e0209 */
[----:B------:R-:W-:Y:S02]  /*2140*/  IMAD.IADD R9, R17, 0x1, R0 ;  /* 0x0000000111097824 */ /* 0x000fe400078e0200 */
[----:B------:R-:W-:-:S03]  /*2150*/  IMAD.WIDE R14, R15, 0x404, R22 ;  /* 0x000004040f0e7825 */ /* 0x000fc600078e0216 */
[----:B0-----:R-:W-:Y:S02]  /*2160*/  IADD3 R10, P1, PT, R20, R9, RZ ;  /* 0x00000009140a7210 */ /* 0x001fe40007f3e0ff */
[----:B------:R-:W-:-:S03]  /*2170*/  IADD3 R14, P0, PT, R17, R14, RZ ;  /* 0x0000000e110e7210 */ /* 0x000fc60007f1e0ff */
[----:B------:R-:W-:Y:S02]  /*2180*/  IMAD.X R11, RZ, RZ, R21, P1 ;  /* 0x000000ffff0b7224 */ /* 0x000fe400008e0615 */
[----:B------:R-:W-:-:S05]  /*2190*/  IMAD.X R15, RZ, RZ, R15, P0 ;  /* 0x000000ffff0f7224 */ /* 0x000fca00000e060f */
[----:B-1----:R-:W-:Y:S04]  /*21a0*/  STG.E.U8 desc[UR8][R14.64], R19 ;  /* 0x000000130e007986 */ /* 0x002fe8000c101108 */
[----:B------:R-:W2:Y:S04]  /*21b0*/  LDG.E.U8 R11, desc[UR8][R10.64] ;  /* 0x000000080a0b7981 */ /* 0x000ea8000c1e1100 */
[----:B------:R-:W4:Y:S01]  /*21c0*/  LDG.E R12, desc[UR8][R22.64+0x2828] ;  /* 0x00282808160c7981 */ /* 0x000f22000c1e1900 */
        /* <DEDUP_REMOVED lines=8> */
[----:B------:R-:W-:Y:S02]  /*2250*/  IMAD.X R13, RZ, RZ, R13, P0 ;  /* 0x000000ffff0d7224 */ /* 0x000fe400000e060d */
[----:B------:R-:W-:-:S03]  /*2260*/  IMAD.IADD R11, R9, 0x1, R0 ;  /* 0x00000001090b7824 */ /* 0x000fc600078e0200 */
[----:B0-----:R4:W-:Y:S02]  /*2270*/  STG.E.U8 desc[UR8][R12.64], R17 ;  /* 0x000000110c007986 */ /* 0x0019e4000c101108 */
[----:B------:R-:W-:-:S13]  /*2280*/  ISETP.GE.U32.AND P0, PT, R11, 0x400, PT ;  /* 0x000004000b00780c */ /* 0x000fda0003f06070 */
[----:B----4-:R-:W-:Y:S05]  /*2290*/  @!P0 BRA `(.L_x_50) ;  /* 0xfffffffc00088947 */ /* 0x010fea000383ffff */
.L_x_49:
[----:B------:R-:W-:Y:S05]  /*22a0*/  BSYNC.RECONVERGENT B0 ;  /* 0x0000000000007941 */ /* 0x000fea0003800200 */
.L_x_48:
[----:B012---:R-:W2:Y:S01]  /*22b0*/  LDG.E R8, desc[UR8][R22.64+0x2828] ;  /* 0x0028280816087981 */ /* 0x007ea2000c1e1900 */
[----:B------:R-:W-:Y:S01]  /*22c0*/  ISETP.NE.AND P0, PT, R3, RZ, PT ;  /* 0x000000ff0300720c */ /* 0x000fe20003f05270 */
[----:B--2---:R-:W-:-:S05]  /*22d0*/  IMAD.HI R9, R8, 0x66666667, RZ ;  /* 0x6666666708097827 */ /* 0x004fca00078e02ff */
[----:B------:R-:W-:-:S04]  /*22e0*/  SHF.R.U32.HI R10, RZ, 0x1f, R9 ;  /* 0x0000001fff0a7819 */ /* 0x000fc80000011609 */
[----:B------:R-:W-:-:S05]  /*22f0*/  LEA.HI.SX32 R9, R9, R10, 0x1e ;  /* 0x0000000a09097211 */ /* 0x000fca00078ff2ff */
[----:B------:R-:W-:-:S04]  /*2300*/  IMAD R9, R9, -0xa, R8 ;  /* 0xfffffff609097824 */ /* 0x000fc800078e0208 */
[----:B------:R-:W-:-:S05]  /*2310*/  IMAD.WIDE R8, R9, 0x404, R22 ;  /* 0x0000040409087825 */ /* 0x000fca00078e0216 */
[----:B------:R0:W-:Y:S01]  /*2320*/  STG.E desc[UR8][R8.64+0x400], R7 ;  /* 0x0004000708007986 */ /* 0x0001e2000c101908 */
[----:B------:R-:W-:Y:S06]  /*2330*/  MEMBAR.SC.SYS ;  /* 0x0000000000007992 */ /* 0x000fec0000003000 */
[----:B------:R-:W-:-:S00]  /*2340*/  ERRBAR ;  /* 0x00000000000079ab */ /* 0x000fc00000000000 */
[----:B------:R-:W-:Y:S06]  /*2350*/  CGAERRBAR ;  /* 0x00000000000075ab */ /* 0x000fec0000000000 */
[----:B------:R-:W-:Y:S01]  /*2360*/  CCTL.IVALL ;  /* 0x00000000ff00798f */ /* 0x000fe20002000000 */
[----:B------:R-:W-:Y:S04]  /*2370*/  BSSY.RECONVERGENT B0, `(.L_x_51) ;  /* 0x0000008000007945 */ /* 0x000fe80003800200 */
[----:B------:R-:W-:Y:S05]  /*2380*/  @P0 BRA `(.L_x_52) ;  /* 0x0000000000180947 */ /* 0x000fea0003800000 */
[----:B0-----:R-:W2:Y:S02]  /*2390*/  LDG.E R7, desc[UR8][R22.64+0x2828] ;  /* 0x0028280816077981 */ /* 0x001ea4000c1e1900 */
[----:B--2---:R-:W-:-:S05]  /*23a0*/  VIADD R7, R7, 0x1 ;  /* 0x0000000107077836 */ /* 0x004fca0000000000 */
[----:B------:R1:W-:Y:S04]  /*23b0*/  STG.E desc[UR8][R22.64+0x2828], R7 ;  /* 0x0028280716007986 */ /* 0x0003e8000c101908 */
[----:B------:R-:W2:Y:S02]  /*23c0*/  LDG.E R8, desc[UR8][R24.64+0x282c] ;  /* 0x00282c0818087981 */ /* 0x000ea4000c1e1900 */
[----:B--2---:R-:W-:-:S05]  /*23d0*/  VIADD R9, R8, 0x1 ;  /* 0x0000000108097836 */ /* 0x004fca0000000000 */
[----:B------:R1:W-:Y:S02]  /*23e0*/  STG.E desc[UR8][R24.64+0x282c], R9 ;  /* 0x00282c0918007986 */ /* 0x0003e4000c101908 */
.L_x_52:
[----:B------:R-:W-:Y:S05]  /*23f0*/  BSYNC.RECONVERGENT B0 ;  /* 0x0000000000007941 */ /* 0x000fea0003800200 */
.L_x_51:
[----:B------:R-:W-:Y:S06]  /*2400*/  MEMBAR.SC.SYS ;  /* 0x0000000000007992 */ /* 0x000fec0000003000 */
[----:B------:R-:W-:-:S00]  /*2410*/  ERRBAR ;  /* 0x00000000000079ab */ /* 0x000fc00000000000 */
[----:B------:R-:W-:Y:S06]  /*2420*/  CGAERRBAR ;  /* 0x00000000000075ab */ /* 0x000fec0000000000 */
[----:B------:R-:W-:Y:S01]  /*2430*/  CCTL.IVALL ;  /* 0x00000000ff00798f */ /* 0x000fe20002000000 */
[----:B------:R-:W-:Y:S05]  /*2440*/  BRA `(.L_x_53) ;  /* 0xffffffdc00ac7947 */ /* 0x000fea000383ffff */
.L_x_2:
[----:B------:R-:W-:Y:S06]  /*2450*/  MEMBAR.SC.GPU ;  /* 0x0000000000007992 */ /* 0x000fec0000002000 */
[----:B------:R-:W-:-:S00]  /*2460*/  ERRBAR ;  /* 0x00000000000079ab */ /* 0x000fc00000000000 */
[----:B------:R-:W-:Y:S06]  /*2470*/  CGAERRBAR ;  /* 0x00000000000075ab */ /* 0x000fec0000000000 */
[----:B------:R-:W-:Y:S01]  /*2480*/  CCTL.IVALL ;  /* 0x00000000ff00798f */ /* 0x000fe20002000000 */
[----:B------:R-:W-:Y:S05]  /*2490*/  EXIT ;  /* 0x000000000000794d */ /* 0x000fea0003800000 */
        .weak           $__internal_0_$__cuda_sm20_div_u16
        .type           $__internal_0_$__cuda_sm20_div_u16,@function
        .size           $__internal_0_$__cuda_sm20_div_u16,($__internal_1_$__cuda_sm3x_div_rn_noftz_f32_slowpath - $__internal_0_$__cuda_sm20_div_u16)
$__internal_0_$__cuda_sm20_div_u16:
[----:B------:R-:W0:Y:S01]  /*24a0*/  I2F.U16 R7, R6 ;  /* 0x0000000600077306 */ /* 0x000e220000101000 */
[----:B------:R-:W-:Y:S01]  /*24b0*/  IMAD.MOV.U32 R8, RZ, RZ, 0x4b800000 ;  /* 0x4b800000ff087424 */ /* 0x000fe200078e00ff */
[C---:B0-----:R-:W-:Y:S02]  /*24c0*/  FSETP.GEU.AND P1, PT, |R7|.reuse, 1.175494350822287508e-38, PT ;  /* 0x008000000700780b */ /* 0x041fe40003f2e200 */
[----:B------:R-:W-:Y:S02]  /*24d0*/  FSETP.GT.AND P0, PT, |R7|, 8.50705917302346158658e+37, PT ;  /* 0x7e8000000700780b */ /* 0x000fe40003f04200 */
[----:B------:R-:W-:-:S04]  /*24e0*/  FSEL R8, R8, 1, !P1 ;  /* 0x3f80000008087808 */ /* 0x000fc80004800000 */
[----:B------:R-:W-:Y:S02]  /*24f0*/  FSEL R8, R8, 0.25, !P0 ;  /* 0x3e80000008087808 */ /* 0x000fe40004000000 */
[----:B------:R-:W-:Y:S01]  /*2500*/  ISETP.NE.U32.AND P0, PT, R6, RZ, PT ;  /* 0x000000ff0600720c */ /* 0x000fe20003f05070 */
[----:B------:R-:W-:Y:S02]  /*2510*/  IMAD.MOV.U32 R6, RZ, RZ, R11 ;  /* 0x000000ffff067224 */ /* 0x000fe400078e000b */
[----:B------:R-:W-:Y:S01]  /*2520*/  FMUL R9, R7, R8 ;  /* 0x0000000807097220 */ /* 0x000fe20000400000 */
[----:B------:R-:W-:-:S05]  /*2530*/  I2FP.F32.U32.RZ R7, 0xff ;  /* 0x000000ff00077845 */ /* 0x000fca000020d000 */
[----:B------:R-:W0:Y:S02]  /*2540*/  MUFU.RCP R9, R9 ;  /* 0x0000000900097308 */ /* 0x000e240000001000 */
[----:B0-----:R-:W-:-:S04]  /*2550*/  FMUL R8, R8, R9 ;  /* 0x0000000908087220 */ /* 0x001fc80000400000 */
[----:B------:R-:W-:-:S04]  /*2560*/  VIADD R8, R8, 0x2 ;  /* 0x0000000208087836 */ /* 0x000fc80000000000 */
[----:B------:R-:W-:Y:S01]  /*2570*/  FMUL.RZ R8, R7, R8 ;  /* 0x0000000807087220 */ /* 0x000fe2000040c000 */
[----:B------:R-:W-:-:S05]  /*2580*/  IMAD.MOV.U32 R7, RZ, RZ, 0x0 ;  /* 0x00000000ff077424 */ /* 0x000fca00078e00ff */
[----:B------:R-:W0:Y:S02]  /*2590*/  F2I.U32.TRUNC.NTZ R8, R8 ;  /* 0x0000000800087305 */ /* 0x000e24000020f000 */
[----:B0-----:R-:W-:Y:S01]  /*25a0*/  LOP3.LUT R10, R8, 0xffff, RZ, 0xc0, !PT ;  /* 0x0000ffff080a7812 */ /* 0x001fe200078ec0ff */
[----:B------:R-:W-:Y:S01]  /*25b0*/  @!P0 IMAD.MOV.U32 R10, RZ, RZ, -0x1 ;  /* 0xffffffffff0a8424 */ /* 0x000fe200078e00ff */
[----:B------:R-:W-:Y:S06]  /*25c0*/  RET.REL.NODEC R6 `(_Z21gpu_process_image_pc2PVvS0_) ;  /* 0xffffffd8068c7950 */ /* 0x000fec0003c3ffff */
        .weak           $__internal_1_$__cuda_sm3x_div_rn_noftz_f32_slowpath
        .type           $__internal_1_$__cuda_sm3x_div_rn_noftz_f32_slowpath,@function
        .size           $__internal_1_$__cuda_sm3x_div_rn_noftz_f32_slowpath,(.L_x_192 - $__internal_1_$__cuda_sm3x_div_rn_noftz_f32_slowpath)
$__internal_1_$__cuda_sm3x_div_rn_noftz_f32_slowpath:
[--C-:B------:R-:W-:Y:S01]  /*25d0*/  SHF.R.U32.HI R11, RZ, 0x17, R9.reuse ;  /* 0x00000017ff0b7819 */ /* 0x100fe20000011609 */
[----:B------:R-:W-:Y:S01]  /*25e0*/  BSSY.RECONVERGENT B2, `(.L_x_54) ;  /* 0x0000064000027945 */ /* 0x000fe20003800200 */
[--C-:B------:R-:W-:Y:S01]  /*25f0*/  SHF.R.U32.HI R26, RZ, 0x17, R8.reuse ;  /* 0x00000017ff1a7819 */ /* 0x100fe20000011608 */
[----:B------:R-:W-:Y:S01]  /*2600*/  IMAD.MOV.U32 R13, RZ, RZ, R8 ;  /* 0x000000ffff0d7224 */ /* 0x000fe200078e0008 */
[----:B------:R-:W-:Y:S01]  /*2610*/  LOP3.LUT R11, R11, 0xff, RZ, 0xc0, !PT ;  /* 0x000000ff0b0b7812 */ /* 0x000fe200078ec0ff */
[----:B------:R-:W-:Y:S01]  /*2620*/  IMAD.MOV.U32 R28, RZ, RZ, R9 ;  /* 0x000000ffff1c7224 */ /* 0x000fe200078e0009 */
[----:B------:R-:W-:-:S03]  /*2630*/  LOP3.LUT R26, R26, 0xff, RZ, 0xc0, !PT ;  /* 0x000000ff1a1a7812 */ /* 0x000fc600078ec0ff */
[----:B------:R-:W-:Y:S02]  /*2640*/  VIADD R29, R11, 0xffffffff ;  /* 0xffffffff0b1d7836 */ /* 0x000fe40000000000 */
[----:B------:R-:W-:-:S03]  /*2650*/  VIADD R27, R26, 0xffffffff ;  /* 0xffffffff1a1b7836 */ /* 0x000fc60000000000 */
[----:B------:R-:W-:-:S04]  /*2660*/  ISETP.GT.U32.AND P0, PT, R29, 0xfd, PT ;  /* 0x000000fd1d00780c */ /* 0x000fc80003f04070 */
[----:B------:R-:W-:-:S13]  /*2670*/  ISETP.GT.U32.OR P0, PT, R27, 0xfd, P0 ;  /* 0x000000fd1b00780c */ /* 0x000fda0000704470 */
[----:B------:R-:W-:Y:S01]  /*2680*/  @!P0 IMAD.MOV.U32 R12, RZ, RZ, RZ ;  /* 0x000000ffff0c8224 */ /* 0x000fe200078e00ff */
[----:B------:R-:W-:Y:S06]  /*2690*/  @!P0 BRA `(.L_x_55) ;  /* 0x00000000005c8947 */ /* 0x000fec0003800000 */
[----:B------:R-:W-:Y:S02]  /*26a0*/  FSETP.GTU.FTZ.AND P0, PT, |R8|, +INF , PT ;  /* 0x7f8000000800780b */ /* 0x000fe40003f1c200 */
[----:B------:R-:W-:-:S04]  /*26b0*/  FSETP.GTU.FTZ.AND P1, PT, |R9|, +INF , PT ;  /* 0x7f8000000900780b */ /* 0x000fc80003f3c200 */
[----:B------:R-:W-:-:S13]  /*26c0*/  PLOP3.LUT P0, PT, P0, P1, PT, 0xf8, 0x8f ;  /* 0x00000000008f781c */ /* 0x000fda0000703f70 */
[----:B------:R-:W-:Y:S05]  /*26d0*/  @P0 BRA `(.L_x_56) ;  /* 0x00000004004c0947 */ /* 0x000fea0003800000 */
[----:B------:R-:W-:-:S13]  /*26e0*/  LOP3.LUT P0, RZ, R28, 0x7fffffff, R13, 0xc8, !PT ;  /* 0x7fffffff1cff7812 */ /* 0x000fda000780c80d */
[----:B------:R-:W-:Y:S05]  /*26f0*/  @!P0 BRA `(.L_x_57) ;  /* 0x00000004003c8947 */ /* 0x000fea0003800000 */
[C---:B------:R-:W-:Y:S02]  /*2700*/  FSETP.NEU.FTZ.AND P2, PT, |R8|.reuse, +INF , PT ;  /* 0x7f8000000800780b */ /* 0x040fe40003f5d200 */
[----:B------:R-:W-:Y:S02]  /*2710*/  FSETP.NEU.FTZ.AND P1, PT, |R9|, +INF , PT ;  /* 0x7f8000000900780b */ /* 0x000fe40003f3d200 */
[----:B------:R-:W-:-:S11]  /*2720*/  FSETP.NEU.FTZ.AND P0, PT, |R8|, +INF , PT ;  /* 0x7f8000000800780b */ /* 0x000fd60003f1d200 */
[----:B------:R-:W-:Y:S05]  /*2730*/  @!P1 BRA !P2, `(.L_x_57) ;  /* 0x00000004002c9947 */ /* 0x000fea0005000000 */
[----:B------:R-:W-:-:S04]  /*2740*/  LOP3.LUT P2, RZ, R13, 0x7fffffff, RZ, 0xc0, !PT ;  /* 0x7fffffff0dff7812 */ /* 0x000fc8000784c0ff */
[----:B------:R-:W-:-:S13]  /*2750*/  PLOP3.LUT P1, PT, P1, P2, PT, 0x2f, 0xf2 ;  /* 0x0000000000f2781c */ /* 0x000fda0000f24577 */
[----:B------:R-:W-:Y:S05]  /*2760*/  @P1 BRA `(.L_x_58) ;  /* 0x0000000400181947 */ /* 0x000fea0003800000 */
[----:B------:R-:W-:-:S04]  /*2770*/  LOP3.LUT P1, RZ, R28, 0x7fffffff, RZ, 0xc0, !PT ;  /* 0x7fffffff1cff7812 */ /* 0x000fc8000782c0ff */
[----:B------:R-:W-:-:S13]  /*2780*/  PLOP3.LUT P0, PT, P0, P1, PT, 0x2f, 0xf2 ;  /* 0x0000000000f2781c */ /* 0x000fda0000702577 */
[----:B------:R-:W-:Y:S05]  /*2790*/  @P0 BRA `(.L_x_59) ;  /* 0x0000000400000947 */ /* 0x000fea0003800000 */
[----:B------:R-:W-:Y:S02]  /*27a0*/  ISETP.GE.AND P0, PT, R27, RZ, PT ;  /* 0x000000ff1b00720c */ /* 0x000fe40003f06270 */
[----:B------:R-:W-:-:S11]  /*27b0*/  ISETP.GE.AND P1, PT, R29, RZ, PT ;  /* 0x000000ff1d00720c */ /* 0x000fd60003f26270 */
[----:B------:R-:W-:Y:S02]  /*27c0*/  @P0 IMAD.MOV.U32 R12, RZ, RZ, RZ ;  /* 0x000000ffff0c0224 */ /* 0x000fe400078e00ff */
[----:B------:R-:W-:Y:S01]  /*27d0*/  @!P0 FFMA R13, R8, 1.84467440737095516160e+19, RZ ;  /* 0x5f800000080d8823 */ /* 0x000fe200000000ff */
[----:B------:R-:W-:Y:S02]  /*27e0*/  @!P0 IMAD.MOV.U32 R12, RZ, RZ, -0x40 ;  /* 0xffffffc0ff0c8424 */ /* 0x000fe400078e00ff */
[----:B------:R-:W-:Y:S02]  /*27f0*/  @!P1 FFMA R28, R9, 1.84467440737095516160e+19, RZ ;  /* 0x5f800000091c9823 */ /* 0x000fe400000000ff */
[----:B------:R-:W-:-:S07]  /*2800*/  @!P1 VIADD R12, R12, 0x40 ;  /* 0x000000400c0c9836 */ /* 0x000fce0000000000 */
.L_x_55:
[----:B------:R-:W-:Y:S01]  /*2810*/  LEA R9, R11, 0xc0800000, 0x17 ;  /* 0xc08000000b097811 */ /* 0x000fe200078eb8ff */
[----:B------:R-:W-:Y:S04]  /*2820*/  BSSY.RECONVERGENT B3, `(.L_x_60) ;  /* 0x0000036000037945 */ /* 0x000fe80003800200 */
[----:B------:R-:W-:Y:S02]  /*2830*/  IMAD.IADD R27, R28, 0x1, -R9 ;  /* 0x000000011c1b7824 */ /* 0x000fe400078e0a09 */
[----:B------:R-:W-:Y:S02]  /*2840*/  VIADD R28, R26, 0xffffff81 ;  /* 0xffffff811a1c7836 */ /* 0x000fe40000000000 */
[----:B------:R0:W1:Y:S01]  /*2850*/  MUFU.RCP R9, R27 ;  /* 0x0000001b00097308 */ /* 0x0000620000001000 */
[----:B------:R-:W-:Y:S01]  /*2860*/  FADD.FTZ R29, -R27, -RZ ;  /* 0x800000ff1b1d7221 */ /* 0x000fe20000010100 */
[C---:B------:R-:W-:Y:S01]  /*2870*/  IMAD R8, R28.reuse, -0x800000, R13 ;  /* 0xff8000001c087824 */ /* 0x040fe200078e020d */
[----:B0-----:R-:W-:-:S05]  /*2880*/  IADD3 R27, PT, PT, R28, 0x7f, -R11 ;  /* 0x0000007f1c1b7810 */ /* 0x001fca0007ffe80b */
[----:B------:R-:W-:Y:S02]  /*2890*/  IMAD.IADD R27, R27, 0x1, R12 ;  /* 0x000000011b1b7824 */ /* 0x000fe400078e020c */
[----:B-1----:R-:W-:-:S04]  /*28a0*/  FFMA R26, R9, R29, 1 ;  /* 0x3f800000091a7423 */ /* 0x002fc8000000001d */
[----:B------:R-:W-:-:S04]  /*28b0*/  FFMA R9, R9, R26, R9 ;  /* 0x0000001a09097223 */ /* 0x000fc80000000009 */
[----:B------:R-:W-:-:S04]  /*28c0*/  FFMA R26, R8, R9, RZ ;  /* 0x00000009081a7223 */ /* 0x000fc800000000ff */
[----:B------:R-:W-:-:S04]  /*28d0*/  FFMA R13, R29, R26, R8 ;  /* 0x0000001a1d0d7223 */ /* 0x000fc80000000008 */
[----:B------:R-:W-:-:S04]  /*28e0*/  FFMA R26, R9, R13, R26 ;  /* 0x0000000d091a7223 */ /* 0x000fc8000000001a */
[----:B------:R-:W-:-:S04]  /*28f0*/  FFMA R13, R29, R26, R8 ;  /* 0x0000001a1d0d7223 */ /* 0x000fc80000000008 */
[----:B------:R-:W-:-:S05]  /*2900*/  FFMA R8, R9, R13, R26 ;  /* 0x0000000d09087223 */ /* 0x000fca000000001a */
[----:B------:R-:W-:-:S04]  /*2910*/  SHF.R.U32.HI R11, RZ, 0x17, R8 ;  /* 0x00000017ff0b7819 */ /* 0x000fc80000011608 */
[----:B------:R-:W-:-:S05]  /*2920*/  LOP3.LUT R11, R11, 0xff, RZ, 0xc0, !PT ;  /* 0x000000ff0b0b7812 */ /* 0x000fca00078ec0ff */
[----:B------:R-:W-:-:S04]  /*2930*/  IMAD.IADD R28, R11, 0x1, R27 ;  /* 0x000000010b1c7824 */ /* 0x000fc800078e021b */
[----:B------:R-:W-:-:S05]  /*2940*/  VIADD R11, R28, 0xffffffff ;  /* 0xffffffff1c0b7836 */ /* 0x000fca0000000000 */
[----:B------:R-:W-:-:S13]  /*2950*/  ISETP.GE.U32.AND P0, PT, R11, 0xfe, PT ;  /* 0x000000fe0b00780c */ /* 0x000fda0003f06070 */
[----:B------:R-:W-:Y:S05]  /*2960*/  @!P0 BRA `(.L_x_61) ;  /* 0x0000000000808947 */ /* 0x000fea0003800000 */
[----:B------:R-:W-:-:S13]  /*2970*/  ISETP.GT.AND P0, PT, R28, 0xfe, PT ;  /* 0x000000fe1c00780c */ /* 0x000fda0003f04270 */
[----:B------:R-:W-:Y:S05]  /*2980*/  @P0 BRA `(.L_x_62) ;  /* 0x00000000006c0947 */ /* 0x000fea0003800000 */
[----:B------:R-:W-:-:S13]  /*2990*/  ISETP.GE.AND P0, PT, R28, 0x1, PT ;  /* 0x000000011c00780c */ /* 0x000fda0003f06270 */
[----:B------:R-:W-:Y:S05]  /*29a0*/  @P0 BRA `(.L_x_63) ;  /* 0x0000000000740947 */ /* 0x000fea0003800000 */
[----:B------:R-:W-:Y:S02]  /*29b0*/  ISETP.GE.AND P0, PT, R28, -0x18, PT ;  /* 0xffffffe81c00780c */ /* 0x000fe40003f06270 */
[----:B------:R-:W-:-:S11]  /*29c0*/  LOP3.LUT R8, R8, 0x80000000, RZ, 0xc0, !PT ;  /* 0x8000000008087812 */ /* 0x000fd600078ec0ff */
[----:B------:R-:W-:Y:S05]  /*29d0*/  @!P0 BRA `(.L_x_63) ;  /* 0x0000000000688947 */ /* 0x000fea0003800000 */
[-CC-:B------:R-:W-:Y:S01]  /*29e0*/  FFMA.RZ R11, R9, R13.reuse, R26.reuse ;  /* 0x0000000d090b7223 */ /* 0x180fe2000000c01a */
[C---:B------:R-:W-:Y:S02]  /*29f0*/  ISETP.NE.AND P2, PT, R28.reuse, RZ, PT ;  /* 0x000000ff1c00720c */ /* 0x040fe40003f45270 */
[C---:B------:R-:W-:Y:S02]  /*2a00*/  ISETP.NE.AND P1, PT, R28.reuse, RZ, PT ;  /* 0x000000ff1c00720c */ /* 0x040fe40003f25270 */
[----:B------:R-:W-:Y:S01]  /*2a10*/  LOP3.LUT R12, R11, 0x7fffff, RZ, 0xc0, !PT ;  /* 0x007fffff0b0c7812 */ /* 0x000fe200078ec0ff */
[CCC-:B------:R-:W-:Y:S01]  /*2a20*/  FFMA.RP R11, R9.reuse, R13.reuse, R26.reuse ;  /* 0x0000000d090b7223 */ /* 0x1c0fe2000000801a */
[----:B------:R-:W-:Y:S01]  /*2a30*/  FFMA.RM R26, R9, R13, R26 ;  /* 0x0000000d091a7223 */ /* 0x000fe2000000401a */
[----:B------:R-:W-:Y:S01]  /*2a40*/  VIADD R9, R28, 0x20 ;  /* 0x000000201c097836 */ /* 0x000fe20000000000 */
[----:B------:R-:W-:Y:S01]  /*2a50*/  LOP3.LUT R12, R12, 0x800000, RZ, 0xfc, !PT ;  /* 0x008000000c0c7812 */ /* 0x000fe200078efcff */
[----:B------:R-:W-:-:S02]  /*2a60*/  IMAD.MOV R13, RZ, RZ, -R28 ;  /* 0x000000ffff0d7224 */ /* 0x000fc400078e0a1c */
[----:B------:R-:W-:Y:S02]  /*2a70*/  FSETP.NEU.FTZ.AND P0, PT, R11, R26, PT ;  /* 0x0000001a0b00720b */ /* 0x000fe40003f1d000 */
[----:B------:R-:W-:Y:S02]  /*2a80*/  SHF.L.U32 R9, R12, R9, RZ ;  /* 0x000000090c097219 */ /* 0x000fe400000006ff */
[----:B------:R-:W-:Y:S02]  /*2a90*/  SEL R11, R13, RZ, P2 ;  /* 0x000000ff0d0b7207 */ /* 0x000fe40001000000 */
[----:B------:R-:W-:Y:S02]  /*2aa0*/  ISETP.NE.AND P1, PT, R9, RZ, P1 ;  /* 0x000000ff0900720c */ /* 0x000fe40000f25270 */
[----:B------:R-:W-:Y:S02]  /*2ab0*/  SHF.R.U32.HI R11, RZ, R11, R12 ;  /* 0x0000000bff0b7219 */ /* 0x000fe4000001160c */
[----:B------:R-:W-:-:S02]  /*2ac0*/  PLOP3.LUT P0, PT, P0, P1, PT, 0xf8, 0x8f ;  /* 0x00000000008f781c */ /* 0x000fc40000703f70 */
[----:B------:R-:W-:Y:S02]  /*2ad0*/  SHF.R.U32.HI R12, RZ, 0x1, R11 ;  /* 0x00000001ff0c7819 */ /* 0x000fe4000001160b */
[----:B------:R-:W-:-:S04]  /*2ae0*/  SEL R9, RZ, 0x1, !P0 ;  /* 0x00000001ff097807 */ /* 0x000fc80004000000 */
[----:B------:R-:W-:-:S04]  /*2af0*/  LOP3.LUT R26, R9, 0x1, R12, 0xf8, !PT ;  /* 0x00000001091a7812 */ /* 0x000fc800078ef80c */
[----:B------:R-:W-:-:S05]  /*2b00*/  LOP3.LUT R11, R26, R11, RZ, 0xc0, !PT ;  /* 0x0000000b1a0b7212 */ /* 0x000fca00078ec0ff */
[----:B------:R-:W-:-:S05]  /*2b10*/  IMAD.IADD R11, R12, 0x1, R11 ;  /* 0x000000010c0b7824 */ /* 0x000fca00078e020b */
[----:B------:R-:W-:Y:S01]  /*2b20*/  LOP3.LUT R8, R11, R8, RZ, 0xfc, !PT ;  /* 0x000000080b087212 */ /* 0x000fe200078efcff */
[----:B------:R-:W-:Y:S06]  /*2b30*/  BRA `(.L_x_63) ;  /* 0x0000000000107947 */ /* 0x000fec0003800000 */
.L_x_62:
[----:B------:R-:W-:-:S04]  /*2b40*/  LOP3.LUT R8, R8, 0x80000000, RZ, 0xc0, !PT ;  /* 0x8000000008087812 */ /* 0x000fc800078ec0ff */
[----:B------:R-:W-:Y:S01]  /*2b50*/  LOP3.LUT R8, R8, 0x7f800000, RZ, 0xfc, !PT ;  /* 0x7f80000008087812 */ /* 0x000fe200078efcff */
[----:B------:R-:W-:Y:S06]  /*2b60*/  BRA `(.L_x_63) ;  /* 0x0000000000047947 */ /* 0x000fec0003800000 */
.L_x_61:
[----:B------:R-:W-:-:S07]  /*2b70*/  IMAD R8, R27, 0x800000, R8 ;  /* 0x008000001b087824 */ /* 0x000fce00078e0208 */
.L_x_63:
[----:B------:R-:W-:Y:S05]  /*2b80*/  BSYNC.RECONVERGENT B3 ;  /* 0x0000000000037941 */ /* 0x000fea0003800200 */
.L_x_60:
[----:B------:R-:W-:Y:S05]  /*2b90*/  BRA `(.L_x_64) ;  /* 0x0000000000207947 */ /* 0x000fea0003800000 */
.L_x_59:
[----:B------:R-:W-:-:S04]  /*2ba0*/  LOP3.LUT R8, R28, 0x80000000, R13, 0x48, !PT ;  /* 0x800000001c087812 */ /* 0x000fc800078e480d */
[----:B------:R-:W-:Y:S01]  /*2bb0*/  LOP3.LUT R8, R8, 0x7f800000, RZ, 0xfc, !PT ;  /* 0x7f80000008087812 */ /* 0x000fe200078efcff */
[----:B------:R-:W-:Y:S06]  /*2bc0*/  BRA `(.L_x_64) ;  /* 0x0000000000147947 */ /* 0x000fec0003800000 */
.L_x_58:
[----:B------:R-:W-:Y:S01]  /*2bd0*/  LOP3.LUT R8, R28, 0x80000000, R13, 0x48, !PT ;  /* 0x800000001c087812 */ /* 0x000fe200078e480d */
[----:B------:R-:W-:Y:S06]  /*2be0*/  BRA `(.L_x_64) ;  /* 0x00000000000c7947 */ /* 0x000fec0003800000 */
.L_x_57:
[----:B------:R-:W0:Y:S01]  /*2bf0*/  MUFU.RSQ R8, -QNAN ;  /* 0xffc0000000087908 */ /* 0x000e220000001400 */
[----:B------:R-:W-:Y:S05]  /*2c00*/  BRA `(.L_x_64) ;  /* 0x0000000000047947 */ /* 0x000fea0003800000 */
.L_x_56:
[----:B------:R-:W-:-:S07]  /*2c10*/  FADD.FTZ R8, R8, R9 ;  /* 0x0000000908087221 */ /* 0x000fce0000010000 */
.L_x_64:
[----:B------:R-:W-:Y:S05]  /*2c20*/  BSYNC.RECONVERGENT B2 ;  /* 0x0000000000027941 */ /* 0x000fea0003800200 */
.L_x_54:
[----:B------:R-:W-:-:S04]  /*2c30*/  IMAD.MOV.U32 R11, RZ, RZ, 0x0 ;  /* 0x00000000ff0b7424 */ /* 0x000fc800078e00ff */
[----:B0-----:R-:W-:Y:S05]  /*2c40*/  RET.REL.NODEC R10 `(_Z21gpu_process_image_pc2PVvS0_) ;  /* 0xffffffd00aec7950 */ /* 0x001fea0003c3ffff */
.L_x_65:
[----:B------:R-:W-:-:S00]  /*2c50*/  BRA `(.L_x_65) ;  /* 0xfffffffc00fc7947 */ /* 0x000fc0000383ffff */
[----:B------:R-:W-:-:S00]  /*2c60*/  NOP ;  /* 0x0000000000007918 */ /* 0x000fc00000000000 */
        /* <DEDUP_REMOVED lines=9> */
.L_x_192:


//--------------------- .text._Z20gpu_process_image_pcPvS_P5tbMem --------------------------
	.section	.text._Z20gpu_process_image_pcPvS_P5tbMem,"ax",@progbits
	.align	128
        .global         _Z20gpu_process_image_pcPvS_P5tbMem
        .type           _Z20gpu_process_image_pcPvS_P5tbMem,@function
        .size           _Z20gpu_process_image_pcPvS_P5tbMem,(.L_x_194 - _Z20gpu_process_image_pcPvS_P5tbMem)
        .other          _Z20gpu_process_image_pcPvS_P5tbMem,@"STO_CUDA_ENTRY STV_DEFAULT"
_Z20gpu_process_image_pcPvS_P5tbMem:
.text._Z20gpu_process_image_pcPvS_P5tbMem:
[----:B------:R-:W0:Y:S08]  /*0000*/  LDC R1, c[0x0][0x37c] ;  /* 0x0000df00ff017b82 */ /* 0x000e300000000800 */
[----:B------:R-:W1:Y:S01]  /*0010*/  LDC.64 R2, c[0x0][0x380] ;  /* 0x0000e000ff027b82 */ /* 0x000e620000000a00 */
[----:B------:R-:W1:Y:S01]  /*0020*/  LDCU.64 UR36, c[0x0][0x358] ;  /* 0x00006b00ff2477ac */ /* 0x000e620008000a00 */
[----:B------:R-:W2:Y:S01]  /*0030*/  S2R R7, SR_CTAID.X ;  /* 0x0000000000077919 */ /* 0x000ea20000002500 */
[----:B0-----:R-:W-:-:S05]  /*0040*/  VIADD R1, R1, 0xffffd690 ;  /* 0xffffd69001017836 */ /* 0x001fca0000000000 */
[----:B------:R-:W2:Y:S08]  /*0050*/  LDC.64 R126, c[0x0][0x390] ;  /* 0x0000e400ff7e7b82 */ /* 0x000eb00000000a00 */
[----:B------:R-:W0:Y:S01]  /*0060*/  LDC.64 R4, c[0x0][0x388] ;  /* 0x0000e200ff047b82 */ /* 0x000e220000000a00 */
[----:B------:R-:W3:Y:S01]  /*0070*/  LDCU UR41, c[0x0][0x2fc] ;  /* 0x00005f80ff2977ac */ /* 0x000ee20008000800 */
[----:B------:R-:W4:Y:S01]  /*0080*/  LDCU UR40, c[0x0][0x2f8] ;  /* 0x00005f00ff2877ac */ /* 0x000f220008000800 */
[----:B-1----:R-:W5:Y:S05]  /*0090*/  LDG.E R252, desc[UR36][R2.64+0x8] ;  /* 0x0000082402fc7981 */ /* 0x002f6a000c1e1900 */
[----:B------:R-:W1:Y:S01]  /*00a0*/  S2UR UR7, SR_CgaCtaId ;  /* 0x00000000000779c3 */ /* 0x000e620000008800 */
[----:B------:R-:W3:Y:S01]  /*00b0*/  LDCU.64 UR38, c[0x0][0x388] ;  /* 0x00007100ff2677ac */ /* 0x000ee20008000a00 */
[----:B--2---:R-:W-:-:S05]  /*00c0*/  IMAD.WIDE.U32 R126, R7, 0x800, R126 ;  /* 0x00000800077e7825 */ /* 0x004fca00078e007e */
[----:B------:R-:W2:Y:S04]  /*00d0*/  LDG.E.U8 R0, desc[UR36][R126.64+0x41f] ;  /* 0x00041f247e007981 */ /* 0x000ea8000c1e1100 */
[----:B0-----:R-:W4:Y:S04]  /*00e0*/  LDG.E R4, desc[UR36][R4.64+0x8] ;  /* 0x0000082404047981 */ /* 0x001f28000c1e1900 */
[----:B------:R-:W3:Y:S04]  /*00f0*/  LDG.E.U8 R2, desc[UR36][R126.64+0x7fc] ;  /* 0x0007fc247e027981 */ /* 0x000ee8000c1e1100 */
        /* <DEDUP_REMOVED lines=69> */
[----:B-----5:R0:W-:Y:S04]  /*0550*/  STL [R1+0x2310], R252 ;  /* 0x002310fc01007387 */ /* 0x0201e80000100800 */
[----:B------:R-:W5:Y:S04]  /*0560*/  LDG.E.U8 R230, desc[UR36][R126.64+0x47] ;  /* 0x000047247ee67981 */ /* 0x000f68000c1e1100 */
[----:B------:R-:W5:Y:S04]  /*0570*/  LDG.E.U8 R229, desc[UR36][R126.64+0x48] ;  /* 0x000048247ee57981 */ /* 0x000f68000c1e1100 */
[----:B0-----:R-:W2:Y:S04]  /*0580*/  LDG.E.U8 R252, desc[UR36][R126.64+0x7fe] ;  /* 0x0007fe247efc7981 */ /* 0x001ea8000c1e1100 */
[----:B------:R-:W5:Y:S04]  /*0590*/  LDG.E.U8 R228, desc[UR36][R126.64+0x49] ;  /* 0x000049247ee47981 */ /* 0x000f68000c1e1100 */
        /* <DEDUP_REMOVED lines=73> */
[----:B--2---:R0:W-:Y:S04]  /*0a30*/  STL [R1+0x2314], R252 ;  /* 0x002314fc01007387 */ /* 0x0041e80000100800 */
[----:B------:R-:W2:Y:S04]  /*0a40*/  LDG.E.U8 R154, desc[UR36][R126.64+0x93] ;  /* 0x000093247e9a7981 */ /* 0x000ea8000c1e1100 */
[----:B------:R-:W2:Y:S04]  /*0a50*/  LDG.E.U8 R153, desc[UR36][R126.64+0x94] ;  /* 0x000094247e997981 */ /* 0x000ea8000c1e1100 */
[----:B0-----:R-:W4:Y:S04]  /*0a60*/  LDG.E.U8 R252, desc[UR36][R126.64+0x7f6] ;  /* 0x0007f6247efc7981 */ /* 0x001f28000c1e1100 */
[----:B------:R-:W2:Y:S04]  /*0a70*/  LDG.E.U8 R152, desc[UR36][R126.64+0x95] ;  /* 0x000095247e987981 */ /* 0x000ea8000c1e1100 */
        /* <DEDUP_REMOVED lines=73> */
[----:B----4-:R0:W-:Y:S04]  /*0f10*/  STL [R1+0x2318], R252 ;  /* 0x002318fc01007387 */ /* 0x0101e80000100800 */
[----:B------:R-:W4:Y:S04]  /*0f20*/  LDG.E.U8 R76, desc[UR36][R126.64+0xdf] ;  /* 0x0000df247e4c7981 */ /* 0x000f28000c1e1100 */
[----:B------:R-:W4:Y:S04]  /*0f30*/  LDG.E.U8 R75, desc[UR36][R126.64+0xe0] ;  /* 0x0000e0247e4b7981 */ /* 0x000f28000c1e1100 */
[----:B0-----:R-:W3:Y:S04]  /*0f40*/  LDG.E.U8 R252, desc[UR36][R126.64+0x7ed] ;  /* 0x0007ed247efc7981 */ /* 0x001ee8000c1e1100 */
[----:B------:R-:W4:Y:S04]  /*0f50*/  LDG.E.U8 R74, desc[UR36][R126.64+0xe1] ;  /* 0x0000e1247e4a7981 */ /* 0x000f28000c1e1100 */
        /* <DEDUP_REMOVED lines=22> */
[----:B---3--:R0:W-:Y:S04]  /*10c0*/  STL [R1+0x231c], R252 ;  /* 0x00231cfc01007387 */ /* 0x0081e80000100800 */
[----:B0-----:R-:W3:Y:S04]  /*10d0*/  LDG.E.U8 R252, desc[UR36][R126.64+0x7e5] ;  /* 0x0007e5247efc7981 */ /* 0x001ee8000c1e1100 */
        /* <DEDUP_REMOVED lines=47> */
[----:B0-----:R-:W3:Y:S01]  /*13d0*/  LDG.E.U8 R252, desc[UR36][R126.64+0x755] ;  /* 0x000755247efc7981 */ /* 0x001ee2000c1e1100 */
[----:B------:R-:W-:-:S03]  /*13e0*/  R2UR UR4, R4 ;  /* 0x00000000040472ca */ /* 0x000fc600000e0000 */
[----:B------:R0:W-:Y:S04]  /*13f0*/  STL [R1+0x2590], R0 ;  /* 0x0025900001007387 */ /* 0x0001e80000100800 */
[----:B------:R1:W-:Y:S04]  /*1400*/  STL [R1+0x2300], R2 ;  /* 0x0023000201007387 */ /* 0x0003e80000100800 */
[----:B------:R-:W5:Y:S04]  /*1410*/  LDG.E.U8 R4, desc[UR36][R126.64+0x7ec] ;  /* 0x0007ec247e047981 */ /* 0x000f68000c1e1100 */
[----:B0-----:R-:W2:Y:S04]  /*1420*/  LDG.E.U8 R0, desc[UR36][R126.64+0x7eb] ;  /* 0x0007eb247e007981 */ /* 0x001ea8000c1e1100 */
[----:B-1----:R-:W4:Y:S04]  /*1430*/  LDG.E.U8 R2, desc[UR36][R126.64+0x7e1] ;  /* 0x0007e1247e027981 */ /* 0x002f28000c1e1100 */
[----:B---3--:R0:W-:Y:S04]  /*1440*/  STL [R1+0x2380], R252 ;  /* 0x002380fc01007387 */ /* 0x0081e80000100800 */
[----:B0-----:R-:W3:Y:S04]  /*1450*/  LDG.E.U8 R252, desc[UR36][R126.64+0x74e] ;  /* 0x00074e247efc7981 */ /* 0x001ee8000c1e1100 */
[----:B---3--:R0:W-:Y:S04]  /*1460*/  STL [R1+0x2384], R252 ;  /* 0x002384fc01007387 */ /* 0x0081e80000100800 */
[----:B0-----:R-:W3:Y:S04]  /*1470*/  LDG.E.U8 R252, desc[UR36][R126.64+0x745] ;  /* 0x000745247efc7981 */ /* 0x001ee8000c1e1100 */
[----:B------:R0:W-:Y:S04]  /*1480*/  STL [R1+0x230c], R12 ;  /* 0x00230c0c01007387 */ /* 0x0001e80000100800 */
[----:B------:R1:W-:Y:S04]  /*1490*/  STL [R1+0x22fc], R11 ;  /* 0x0022fc0b01007387 */ /* 0x0003e80000100800 */
[----:B------:R1:W-:Y:S04]  /*14a0*/  STL [R1+0x22f8], R9 ;  /* 0x0022f80901007387 */ /* 0x0003e80000100800 */
[----:B------:R1:W-:Y:S04]  /*14b0*/  STL [R1+0x22ec], R8 ;  /* 0x0022ec0801007387 */ /* 0x0003e80000100800 */
[----:B------:R1:W-:Y:S04]  /*14c0*/  STL [R1+0x22e4], R7 ;  /* 0x0022e40701007387 */ /* 0x0003e80000100800 */
[----:B------:R1:W-:Y:S04]  /*14d0*/  STL [R1+0x22d4], R10 ;  /* 0x0022d40a01007387 */ /* 0x0003e80000100800 */
[----:B------:R1:W-:Y:S04]  /*14e0*/  STL [R1+0x22d0], R6 ;  /* 0x0022d00601007387 */ /* 0x0003e80000100800 */
[----:B------:R1:W-:Y:S04]  /*14f0*/  STL [R1+0x22c8], R5 ;  /* 0x0022c80501007387 */ /* 0x0003e80000100800 */
[----:B-----5:R5:W-:Y:S04]  /*1500*/  STL [R1+0x22c0], R4 ;  /* 0x0022c00401007387 */ /* 0x020be80000100800 */
[----:B--2---:R2:W-:Y:S04]  /*1510*/  STL [R1+0x22bc], R0 ;  /* 0x0022bc0001007387 */ /* 0x0045e80000100800 */
[----:B------:R2:W-:Y:S04]  /*1520*/  STL [R1+0x22b4], R16 ;  /* 0x0022b41001007387 */ /* 0x0005e80000100800 */
[----:B------:R2:W-:Y:S04]  /*1530*/  STL [R1+0x22b0], R15 ;  /* 0x0022b00f01007387 */ /* 0x0005e80000100800 */
[----:B------:R2:W-:Y:S04]  /*1540*/  STL [R1+0x22a8], R3 ;  /* 0x0022a80301007387 */ /* 0x0005e80000100800 */
[----:B----4-:R4:W-:Y:S04]  /*1550*/  STL [R1+0x2294], R2 ;  /* 0x0022940201007387 */ /* 0x0109e80000100800 */
[----:B0-----:R-:W3:Y:S04]  /*1560*/  LDG.E.U8 R12, desc[UR36][R126.64+0x7e3] ;  /* 0x0007e3247e0c7981 */ /* 0x001ee8000c1e1100 */
[----:B-1----:R-:W3:Y:S04]  /*1570*/  LDG.E.U8 R11, desc[UR36][R126.64+0x7e0] ;  /* 0x0007e0247e0b7981 */ /* 0x002ee8000c1e1100 */
[----:B------:R-:W3:Y:S04]  /*1580*/  LDG.E.U8 R9, desc[UR36][R126.64+0x7df] ;  /* 0x0007df247e097981 */ /* 0x000ee8000c1e1100 */
[----:B------:R-:W3:Y:S04]  /*1590*/  LDG.E.U8 R8, desc[UR36][R126.64+0x7db] ;  /* 0x0007db247e087981 */ /* 0x000ee8000c1e1100 */
[----:B------:R-:W3:Y:S04]  /*15a0*/  LDG.E.U8 R7, desc[UR36][R126.64+0x7da] ;  /* 0x0007da247e077981 */ /* 0x000ee8000c1e1100 */
[----:B------:R-:W3:Y:S04]  /*15b0*/  LDG.E.U8 R10, desc[UR36][R126.64+0x7d7] ;  /* 0x0007d7247e0a7981 */ /* 0x000ee8000c1e1100 */
[----:B------:R-:W3:Y:S04]  /*15c0*/  LDG.E.U8 R6, desc[UR36][R126.64+0x7d6] ;  /* 0x0007d6247e067981 */ /* 0x000ee8000c1e1100 */
[----:B------:R-:W3:Y:S04]  /*15d0*/  LDG.E.U8 R5, desc[UR36][R126.64+0x7d2] ;  /* 0x0007d2247e057981 */ /* 0x000ee8000c1e1100 */
[----:B-----5:R-:W5:Y:S04]  /*15e0*/  LDG.E.U8 R4, desc[UR36][R126.64+0x7d1] ;  /* 0x0007d1247e047981 */ /* 0x020f68000c1e1100 */
[----:B--2---:R-:W2:Y:S04]  /*15f0*/  LDG.E.U8 R0, desc[UR36][R126.64+0x7d0] ;  /* 0x0007d0247e007981 */ /* 0x004ea8000c1e1100 */
[----:B------:R-:W2:Y:S04]  /*1600*/  LDG.E.U8 R16, desc[UR36][R126.64+0x7ce] ;  /* 0x0007ce247e107981 */ /* 0x000ea8000c1e1100 */
[----:B------:R0:W-:Y:S04]  /*1610*/  STL [R1+0x22ac], R14 ;  /* 0x0022ac0e01007387 */ /* 0x0001e80000100800 */
[----:B------:R-:W2:Y:S04]  /*1620*/  LDG.E.U8 R15, desc[UR36][R126.64+0x7cd] ;  /* 0x0007cd247e0f7981 */ /* 0x000ea8000c1e1100 */
[----:B------:R-:W2:Y:S04]  /*1630*/  LDG.E.U8 R3, desc[UR36][R126.64+0x7ca] ;  /* 0x0007ca247e037981 */ /* 0x000ea8000c1e1100 */
[----:B----4-:R-:W4:Y:S04]  /*1640*/  LDG.E.U8 R2, desc[UR36][R126.64+0x7c6] ;  /* 0x0007c6247e027981 */ /* 0x010f28000c1e1100 */
[----:B0-----:R-:W4:Y:S04]  /*1650*/  LDG.E.U8 R14, desc[UR36][R126.64+0x7c8] ;  /* 0x0007c8247e0e7981 */ /* 0x001f28000c1e1100 */
        /* <DEDUP_REMOVED lines=11> */
[----:B0-----:R-:W3:Y:S04]  /*1710*/  LDG.E.U8 R24, desc[UR36][R126.64+0x7dc] ;  /* 0x0007dc247e187981 */ /* 0x001ee8000c1e1100 */
[----:B-1----:R-:W3:Y:S04]  /*1720*/  LDG.E.U8 R23, desc[UR36][R126.64+0x7d8] ;  /* 0x0007d8247e177981 */ /* 0x002ee8000c1e1100 */
[----:B------:R-:W3:Y:S04]  /*1730*/  LDG.E.U8 R22, desc[UR36][R126.64+0x7d5] ;  /* 0x0007d5247e167981 */ /* 0x000ee8000c1e1100 */
        /* <DEDUP_REMOVED lines=11> */
[----:B------:R-:W3:Y:S04]  /*17f0*/  LDG.E.U8 R21, desc[UR36][R126.64+0x7d4] ;  /* 0x0007d4247e157981 */ /* 0x000ee8000c1e1100 */
[----:B------:R2:W-:Y:S04]  /*1800*/  STL [R1+0x2244], R15 ;  /* 0x0022440f01007387 */ /* 0x0005e80000100800 */
[----:B------:R2:W-:Y:S04]  /*1810*/  STL [R1+0x2238], R3 ;  /* 0x0022380301007387 */ /* 0x0005e80000100800 */
[----:B----4-:R4:W-:Y:S04]  /*1820*/  STL [R1+0x2228], R2 ;  /* 0x0022280201007387 */ /* 0x0109e80000100800 */
[----:B------:R-:W3:Y:S04]  /*1830*/  LDG.E.U8 R20, desc[UR36][R126.64+0x7d3] ;  /* 0x0007d3247e147981 */ /* 0x000ee8000c1e1100 */
[----:B------:R-:W3:Y:S04]  /*1840*/  LDG.E.U8 R19, desc[UR36][R126.64+0x7cc] ;  /* 0x0007cc247e137981 */ /* 0x000ee8000c1e1100 */
[----:B------:R-:W3:Y:S04]  /*1850*/  LDG.E.U8 R18, desc[UR36][R126.64+0x7cb] ;  /* 0x0007cb247e127981 */ /* 0x000ee8000c1e1100 */
[----:B------:R-:W3:Y:S04]  /*1860*/  LDG.E.U8 R17, desc[UR36][R126.64+0x7c9] ;  /* 0x0007c9247e117981 */ /* 0x000ee8000c1e1100 */
[----:B------:R-:W3:Y:S04]  /*1870*/  LDG.E.U8 R13, desc[UR36][R126.64+0x7c5] ;  /* 0x0007c5247e0d7981 */ /* 0x000ee8000c1e1100 */
        /* <DEDUP_REMOVED lines=11> */
[----:B------:R-:W2:Y:S04]  /*1930*/  LDG.E.U8 R15, desc[UR36][R126.64+0x7b2] ;  /* 0x0007b2247e0f7981 */ /* 0x000ea8000c1e1100 */
[----:B------:R-:W2:Y:S04]  /*1940*/  LDG.E.U8 R3, desc[UR36][R126.64+0x7b0] ;  /* 0x0007b0247e037981 */ /* 0x000ea8000c1e1100 */
[----:B------:R0:W-:Y:S04]  /*1950*/  STL [R1+0x2230], R14 ;  /* 0x0022300e01007387 */ /* 0x0001e80000100800 */
[----:B----4-:R-:W4:Y:S04]  /*1960*/  LDG.E.U8 R2, desc[UR36][R126.64+0x7ab] ;  /* 0x0007ab247e027981 */ /* 0x010f28000c1e1100 */
[----:B0-----:R-:W4:Y:S04]  /*1970*/  LDG.E.U8 R14, desc[UR36][R126.64+0x7ac] ;  /* 0x0007ac247e0e7981 */ /* 0x001f28000c1e1100 */
[----:B---3--:R0:W-:Y:S04]  /*1980*/  STL [R1+0x238c], R252 ;  /* 0x00238cfc01007387 */ /* 0x0081e80000100800 */
[----:B0-----:R-:W3:Y:S04]  /*1990*/  LDG.E.U8 R252, desc[UR36][R126.64+0x739] ;  /* 0x000739247efc7981 */ /* 0x001ee8000c1e1100 */
[----:B------:R0:W-:Y:S04]  /*19a0*/  STL [R1+0x2280], R24 ;  /* 0x0022801801007387 */ /* 0x0001e80000100800 */
[----:B------:R1:W-:Y:S04]  /*19b0*/  STL [R1+0x2270], R23 ;  /* 0x0022701701007387 */ /* 0x0003e80000100800 */
[----:B------:R1:W-:Y:S04]  /*19c0*/  STL [R1+0x2264], R22 ;  /* 0x0022641601007387 */ /* 0x0003e80000100800 */
[----:B0-----:R-:W3:Y:S04]  /*19d0*/  LDG.E.U8 R24, desc[UR36][R126.64+0x7b9] ;  /* 0x0007b9247e187981 */ /* 0x001ee8000c1e1100 */
[----:B-1----:R-:W3:Y:S04]  /*19e0*/  LDG.E.U8 R23, desc[UR36][R126.64+0x7b5] ;  /* 0x0007b5247e177981 */ /* 0x002ee8000c1e1100 */
[----:B------:R-:W3:Y:S04]  /*19f0*/  LDG.E.U8 R22, desc[UR36][R126.64+0x7b4] ;  /* 0x0007b4247e167981 */ /* 0x000ee8000c1e1100 */
[----:B------:R0:W-:Y:S04]  /*1a00*/  STL [R1+0x2260], R21 ;  /* 0x0022601501007387 */ /* 0x0001e80000100800 */
[----:B0-----:R-:W3:Y:S04]  /*1a10*/  LDG.E.U8 R21, desc[UR36][R126.64+0x7af] ;  /* 0x0007af247e157981 */ /* 0x001ee8000c1e1100 */
[----:B------:R0:W-:Y:S04]  /*1a20*/  STL [R1+0x225c], R20 ;  /* 0x00225c1401007387 */ /* 0x0001e80000100800 */
[----:B------:R1:W-:Y:S04]  /*1a30*/  STL [R1+0x2240], R19 ;  /* 0x0022401301007387 */ /* 0x0003e80000100800 */
[----:B------:R-:W-:Y:S04]  /*1a40*/  STL [R1+0x223c], R18 ;  /* 0x00223c1201007387 */ /* 0x000fe80000100800 */
[----:B------:R-:W-:Y:S04]  /*1a50*/  STL [R1+0x2234], R17 ;  /* 0x0022341101007387 */ /* 0x000fe80000100800 */
        /* <DEDUP_REMOVED lines=14> */
[----:B0-----:R-:W3:Y:S04]  /*1b40*/  LDG.E.U8 R20, desc[UR36][R126.64+0x7ae] ;  /* 0x0007ae247e147981 */ /* 0x001ee8000c1e1100 */
[----:B----4-:R0:W-:Y:S04]  /*1b50*/  STL [R1+0x21bc], R2 ;  /* 0x0021bc0201007387 */ /* 0x0101e80000100800 */
[----:B-1----:R-:W4:Y:S04]  /*1b60*/  LDG.E.U8 R19, desc[UR36][R126.64+0x7ad] ;  /* 0x0007ad247e137981 */ /* 0x002f28000c1e1100 */
        /* <DEDUP_REMOVED lines=11> */
[----:B-----5:R-:W5:Y:S04]  /*1c20*/  LDG.E.U8 R4, desc[UR36][R126.64+0x79c] ;  /* 0x00079c247e047981 */ /* 0x020f68000c1e1100 */
[----:B--2---:R-:W2:Y:S04]  /*1c30*/  LDG.E.U8 R0, desc[UR36][R126.64+0x79b] ;  /* 0x00079b247e007981 */ /* 0x004ea8000c1e1100 */
[----:B------:R-:W2:Y:S04]  /*1c40*/  LDG.E.U8 R16, desc[UR36][R126.64+0x797] ;  /* 0x000797247e107981 */ /* 0x000ea8000c1e1100 */
[----:B------:R-:W2:Y:S04]  /*1c50*/  LDG.E.U8 R15, desc[UR36][R126.64+0x796] ;  /* 0x000796247e0f7981 */ /* 0x000ea8000c1e1100 */
[----:B------:R-:W2:Y:S04]  /*1c60*/  LDG.E.U8 R3, desc[UR36][R126.64+0x795] ;  /* 0x000795247e037981 */ /* 0x000ea8000c1e1100 */
[----:B------:R1:W-:Y:S04]  /*1c70*/  STL [R1+0x21c0], R14 ;  /* 0x0021c00e01007387 */ /* 0x0003e80000100800 */
[----:B0-----:R-:W2:Y:S04]  /*1c80*/  LDG.E.U8 R2, desc[UR36][R126.64+0x791] ;  /* 0x000791247e027981 */ /* 0x001ea8000c1e1100 */
[----:B-1----:R-:W2:Y:S04]  /*1c90*/  LDG.E.U8 R14, desc[UR36][R126.64+0x792] ;  /* 0x000792247e0e7981 */ /* 0x002ea8000c1e1100 */
[----:B---3--:R0:W-:Y:S04]  /*1ca0*/  STL [R1+0x2390], R252 ;  /* 0x002390fc01007387 */ /* 0x0081e80000100800 */
[----:B0-----:R-:W3:Y:S04]  /*1cb0*/  LDG.E.U8 R252, desc[UR36][R126.64+0x735] ;  /* 0x000735247efc7981 */ /* 0x001ee8000c1e1100 */
[----:B------:R0:W-:Y:S04]  /*1cc0*/  STL [R1+0x2284], R25 ;  /* 0x0022841901007387 */ /* 0x0001e80000100800 */
        /* <DEDUP_REMOVED lines=9> */
[----:B------:R-:W-:Y:S04]  /*1d60*/  STL [R1+0x21c8], R20 ;  /* 0x0021c81401007387 */ /* 0x000fe80000100800 */
[----:B----4-:R-:W-:Y:S04]  /*1d70*/  STL [R1+0x21c4], R19 ;  /* 0x0021c41301007387 */ /* 0x010fe80000100800 */
[----:B------:R0:W-:Y:S04]  /*1d80*/  STL [R1+0x21b8], R13 ;  /* 0x0021b80d01007387 */ /* 0x0001e80000100800 */
[----:B------:R1:W-:Y:S04]  /*1d90*/  STL [R1+0x21b0], R12 ;  /* 0x0021b00c01007387 */ /* 0x0003e80000100800 */
        /* <DEDUP_REMOVED lines=15> */
[----:B------:R0:W-:Y:S04]  /*1e90*/  STL [R1+0x2154], R2 ;  /* 0x0021540201007387 */ /* 0x0001e80000100800 */
[----:B-1----:R-:W3:Y:S04]  /*1ea0*/  LDG.E.U8 R12, desc[UR36][R126.64+0x78d] ;  /* 0x00078d247e0c7981 */ /* 0x002ee8000c1e1100 */
[----:B----4-:R-:W4:Y:S04]  /*1eb0*/  LDG.E.U8 R11, desc[UR36][R126.64+0x78c] ;  /* 0x00078c247e0b7981 */ /* 0x010f28000c1e1100 */
        /* <DEDUP_REMOVED lines=17> */
[----:B---3--:R0:W-:Y:S04]  /*1fd0*/  STL [R1+0x2394], R252 ;  /* 0x002394fc01007387 */ /* 0x0081e80000100800 */
[----:B-1----:R-:W3:Y:S04]  /*1fe0*/  LDG.E.U8 R14, desc[UR36][R126.64+0x777] ;  /* 0x000777247e0e7981 */ /* 0x002ee8000c1e1100 */
[----:B0-----:R-:W3:Y:S04]  /*1ff0*/  LDG.E.U8 R252, desc[UR36][R126.64+0x730] ;  /* 0x000730247efc7981 */ /* 0x001ee8000c1e1100 */
[----:B------:R0:W-:Y:S04]  /*2000*/  STL [R1+0x2204], R25 ;  /* 0x0022041901007387 */ /* 0x0001e80000100800 */
[----:B------:R1:W-:Y:S04]  /*2010*/  STL [R1+0x2170], R24 ;  /* 0x0021701801007387 */ /* 0x0003e80000100800 */
[----:B------:R1:W-:Y:S04]  /*2020*/  STL [R1+0x215c], R23 ;  /* 0x00215c1701007387 */ /* 0x0003e80000100800 */
[----:B------:R1:W-:Y:S04]  /*2030*/  STL [R1+0x2150], R22 ;  /* 0x0021501601007387 */ /* 0x0003e80000100800 */
[----:B0-----:R-:W3:Y:S04]  /*2040*/  LDG.E.U8 R25, desc[UR36][R126.64+0x799] ;  /* 0x000799247e197981 */ /* 0x001ee8000c1e1100 */
[----:B-1----:R-:W3:Y:S04]  /*2050*/  LDG.E.U8 R24, desc[UR36][R126.64+0x778] ;  /* 0x000778247e187981 */ /* 0x002ee8000c1e1100 */
[----:B------:R-:W3:Y:S04]  /*2060*/  LDG.E.U8 R23, desc[UR36][R126.64+0x774] ;  /* 0x000774247e177981 */ /* 0x000ee8000c1e1100 */
[----:B------:R-:W3:Y:S04]  /*2070*/  LDG.E.U8 R22, desc[UR36][R126.64+0x770] ;  /* 0x000770247e167981 */ /* 0x000ee8000c1e1100 */
[----:B------:R0:W-:Y:S04]  /*2080*/  STL [R1+0x214c], R21 ;  /* 0x00214c1501007387 */ /* 0x0001e80000100800 */
[----:B0-----:R-:W3:Y:S04]  /*2090*/  LDG.E.U8 R21, desc[UR36][R126.64+0x76b] ;  /* 0x00076b247e157981 */ /* 0x001ee8000c1e1100 */
[----:B------:R0:W-:Y:S04]  /*20a0*/  STL [R1+0x2148], R13 ;  /* 0x0021480d01007387 */ /* 0x0001e80000100800 */
[----:B------:R1:W-:Y:S04]  /*20b0*/  STL [R1+0x2144], R12 ;  /* 0x0021440c01007387 */ /* 0x0003e80000100800 */
[----:B----4-:R-:W-:Y:S04]  /*20c0*/  STL [R1+0x2140], R11 ;  /* 0x0021400b01007387 */ /* 0x010fe80000100800 */
[----:B------:R4:W-:Y:S04]  /*20d0*/  STL [R1+0x213c], R9 ;  /* 0x00213c0901007387 */ /* 0x0009e80000100800 */
[----:B------:R4:W-:Y:S04]  /*20e0*/  STL [R1+0x2134], R8 ;  /* 0x0021340801007387 */ /* 0x0009e80000100800 */
[----:B------:R4:W-:Y:S04]  /*20f0*/  STL [R1+0x2130], R7 ;  /* 0x0021300701007387 */ /* 0x0009e80000100800 */
[----:B------:R-:W-:Y:S04]  /*2100*/  STL [R1+0x212c], R20 ;  /* 0x00212c1401007387 */ /* 0x000fe80000100800 */
[----:B------:R-:W-:Y:S04]  /*2110*/  STL [R1+0x2128], R19 ;  /* 0x0021281301007387 */ /* 0x000fe80000100800 */
[----:B------:R-:W-:Y:S04]  /*2120*/  STL [R1+0x2124], R18 ;  /* 0x0021241201007387 */ /* 0x000fe80000100800 */
[----:B------:R4:W-:Y:S04]  /*2130*/  STL [R1+0x2120], R10 ;  /* 0x0021200a01007387 */ /* 0x0009e80000100800 */
[----:B------:R4:W-:Y:S04]  /*2140*/  STL [R1+0x211c], R6 ;  /* 0x00211c0601007387 */ /* 0x0009e80000100800 */
[----:B------:R-:W-:Y:S04]  /*2150*/  STL [R1+0x2114], R17 ;  /* 0x0021141101007387 */ /* 0x000fe80000100800 */
        /* <DEDUP_REMOVED lines=24> */
[----:B------:R-:W2:Y:S04]  /*22e0*/  LDG.E.U8 R3, desc[UR36][R126.64+0x75e] ;  /* 0x00075e247e037981 */ /* 0x000ea8000c1e1100 */
[----:B---3--:R1:W-:Y:S04]  /*22f0*/  STL [R1+0x20ec], R14 ;  /* 0x0020ec0e01007387 */ /* 0x0083e80000100800 */
[----:B0-----:R-:W3:Y:S04]  /*2300*/  LDG.E.U8 R2, desc[UR36][R126.64+0x75b] ;  /* 0x00075b247e027981 */ /* 0x001ee8000c1e1100 */
[----:B------:R0:W-:Y:S04]  /*2310*/  STL [R1+0x2398], R252 ;  /* 0x002398fc01007387 */ /* 0x0001e80000100800 */
[----:B-1----:R-:W3:Y:S04]  /*2320*/  LDG.E.U8 R14, desc[UR36][R126.64+0x75c] ;  /* 0x00075c247e0e7981 */ /* 0x002ee8000c1e1100 */
[----:B0-----:R-:W3:Y:S04]  /*2330*/  LDG.E.U8 R252, desc[UR36][R126.64+0x727] ;  /* 0x000727247efc7981 */ /* 0x001ee8000c1e1100 */
        /* <DEDUP_REMOVED lines=9> */
[----:B------:R-:W3:Y:S04]  /*23d0*/  LDG.E.U8 R21, desc[UR36][R126.64+0x74b] ;  /* 0x00074b247e157981 */ /* 0x000ee8000c1e1100 */
[----:B------:R0:W-:Y:S04]  /*23e0*/  STL [R1+0x20dc], R13 ;  /* 0x0020dc0d01007387 */ /* 0x0001e80000100800 */
[----:B------:R1:W-:Y:S04]  /*23f0*/  STL [R1+0x20d8], R12 ;  /* 0x0020d80c01007387 */ /* 0x0003e80000100800 */
[----:B----4-:R4:W-:Y:S04]  /*2400*/  STL [R1+0x20d4], R9 ;  /* 0x0020d40901007387 */ /* 0x0109e80000100800 */
[----:B------:R4:W-:Y:S04]  /*2410*/  STL [R1+0x20cc], R11 ;  /* 0x0020cc0b01007387 */ /* 0x0009e80000100800 */
[----:B------:R4:W-:Y:S04]  /*2420*/  STL [R1+0x20c8], R8 ;  /* 0x0020c80801007387 */ /* 0x0009e80000100800 */
[----:B------:R4:W-:Y:S04]  /*2430*/  STL [R1+0x20c4], R7 ;  /* 0x0020c40701007387 */ /* 0x0009e80000100800 */
[----:B------:R4:W-:Y:S04]  /*2440*/  STL [R1+0x20b8], R10 ;  /* 0x0020b80a01007387 */ /* 0x0009e80000100800 */
[----:B------:R-:W-:Y:S04]  /*2450*/  STL [R1+0x20b4], R20 ;  /* 0x0020b41401007387 */ /* 0x000fe80000100800 */
[----:B------:R-:W-:Y:S04]  /*2460*/  STL [R1+0x20b0], R19 ;  /* 0x0020b01301007387 */ /* 0x000fe80000100800 */
[----:B------:R4:W-:Y:S04]  /*2470*/  STL [R1+0x20ac], R6 ;  /* 0x0020ac0601007387 */ /* 0x0009e80000100800 */
[----:B------:R-:W-:Y:S04]  /*2480*/  STL [R1+0x20a8], R18 ;  /* 0x0020a81201007387 */ /* 0x000fe80000100800 */
[----:B------:R4:W-:Y:S04]  /*2490*/  STL [R1+0x20a4], R5 ;  /* 0x0020a40501007387 */ /* 0x0009e80000100800 */
[----:B-----5:R5:W-:Y:S04]  /*24a0*/  STL [R1+0x209c], R4 ;  /* 0x00209c0401007387 */ /* 0x020be80000100800 */
[----:B--2---:R2:W-:Y:S04]  /*24b0*/  STL [R1+0x2098], R0 ;  /* 0x0020980001007387 */ /* 0x0045e80000100800 */
[----:B------:R2:W-:Y:S04]  /*24c0*/  STL [R1+0x2094], R17 ;  /* 0x0020941101007387 */ /* 0x0005e80000100800 */
[----:B------:R-:W-:Y:S04]  /*24d0*/  STL [R1+0x2090], R16 ;  /* 0x0020901001007387 */ /* 0x000fe80000100800 */
[----:B------:R2:W-:Y:S04]  /*24e0*/  STL [R1+0x208c], R15 ;  /* 0x00208c0f01007387 */ /* 0x0005e80000100800 */
[----:B------:R2:W-:Y:S04]  /*24f0*/  STL [R1+0x2088], R3 ;  /* 0x0020880301007387 */ /* 0x0005e80000100800 */
[----:B0-----:R-:W2:Y:S04]  /*2500*/  LDG.E.U8 R13, desc[UR36][R126.64+0x758] ;  /* 0x000758247e0d7981 */ /* 0x001ea8000c1e1100 */
[----:B---3--:R0:W-:Y:S04]  /*2510*/  STL [R1+0x207c], R2 ;  /* 0x00207c0201007387 */ /* 0x0081e80000100800 */
        /* <DEDUP_REMOVED lines=15> */
[----:B------:R1:W-:Y:S04]  /*2610*/  STL [R1+0x2080], R14 ;  /* 0x0020800e01007387 */ /* 0x0003e80000100800 */
[----:B------:R-:W2:Y:S04]  /*2620*/  LDG.E.U8 R18, desc[UR36][R126.64+0x741] ;  /* 0x000741247e127981 */ /* 0x000ea8000c1e1100 */
[----:B------:R-:W2:Y:S04]  /*2630*/  LDG.E.U8 R16, desc[UR36][R126.64+0x740] ;  /* 0x000740247e107981 */ /* 0x000ea8000c1e1100 */
[----:B0-----:R-:W2:Y:S04]  /*2640*/  LDG.E.U8 R2, desc[UR36][R126.64+0x73f] ;  /* 0x00073f247e027981 */ /* 0x001ea8000c1e1100 */
[----:B-1----:R-:W2:Y:S04]  /*2650*/  LDG.E.U8 R14, desc[UR36][R126.64+0x73e] ;  /* 0x00073e247e0e7981 */ /* 0x002ea8000c1e1100 */
[----:B------:R0:W-:Y:S04]  /*2660*/  STL [R1+0x239c], R252 ;  /* 0x00239cfc01007387 */ /* 0x0001e80000100800 */
[----:B0-----:R-:W2:Y:S04]  /*2670*/  LDG.E.U8 R252, desc[UR36][R126.64+0x71f] ;  /* 0x00071f247efc7981 */ /* 0x001ea8000c1e1100 */
[----:B------:R-:W-:Y:S04]  /*2680*/  STL [R1+0x2074], R25 ;  /* 0x0020741901007387 */ /* 0x000fe80000100800 */
[----:B------:R-:W-:Y:S04]  /*2690*/  STL [R1+0x2060], R24 ;  /* 0x0020601801007387 */ /* 0x000fe80000100800 */
[----:B------:R0:W-:Y:S04]  /*26a0*/  STL [R1+0x2050], R23 ;  /* 0x0020501701007387 */ /* 0x0001e80000100800 */
[----:B------:R1:W-:Y:S04]  /*26b0*/  STL [R1+0x2040], R22 ;  /* 0x0020401601007387 */ /* 0x0003e80000100800 */
[----:B------:R1:W-:Y:S04]  /*26c0*/  STL [R1+0x203c], R21 ;  /* 0x00203c1501007387 */ /* 0x0003e80000100800 */
[----:B0-----:R-:W2:Y:S04]  /*26d0*/  LDG.E.U8 R23, desc[UR36][R126.64+0x731] ;  /* 0x000731247e177981 */ /* 0x001ea8000c1e1100 */
[----:B-1----:R-:W2:Y:S04]  /*26e0*/  LDG.E.U8 R22, desc[UR36][R126.64+0x72c] ;  /* 0x00072c247e167981 */ /* 0x002ea8000c1e1100 */
[----:B------:R-:W2:Y:S04]  /*26f0*/  LDG.E.U8 R21, desc[UR36][R126.64+0x72b] ;  /* 0x00072b247e157981 */ /* 0x000ea8000c1e1100 */
[----:B------:R-:W2:Y:S04]  /*2700*/  LDG.E.U8 R24, desc[UR36][R126.64+0x734] ;  /* 0x000734247e187981 */ /* 0x000ea8000c1e1100 */
[----:B------:R-:W2:Y:S04]  /*2710*/  LDG.E.U8 R25, desc[UR36][R126.64+0x715] ;  /* 0x000715247e197981 */ /* 0x000ea8000c1e1100 */
[----:B------:R0:W-:Y:S04]  /*2720*/  STL [R1+0x2070], R13 ;  /* 0x0020700d01007387 */ /* 0x0001e80000100800 */
[----:B---3--:R1:W-:Y:S04]  /*2730*/  STL [R1+0x206c], R12 ;  /* 0x00206c0c01007387 */ /* 0x0083e80000100800 */
[----:B----4-:R3:W-:Y:S04]  /*2740*/  STL [R1+0x2068], R9 ;  /* 0x0020680901007387 */ /* 0x0107e80000100800 */
[----:B------:R-:W-:Y:S04]  /*2750*/  STL [R1+0x205c], R11 ;  /* 0x00205c0b01007387 */ /* 0x000fe80000100800 */
[----:B------:R4:W-:Y:S04]  /*2760*/  STL [R1+0x2058], R8 ;  /* 0x0020580801007387 */ /* 0x0009e80000100800 */
[----:B------:R4:W-:Y:S04]  /*2770*/  STL [R1+0x2054], R7 ;  /* 0x0020540701007387 */ /* 0x0009e80000100800 */
[----:B------:R-:W-:Y:S04]  /*2780*/  STL [R1+0x204c], R10 ;  /* 0x00204c0a01007387 */ /* 0x000fe80000100800 */
[----:B------:R4:W-:Y:S04]  /*2790*/  STL [R1+0x2044], R6 ;  /* 0x0020440601007387 */ /* 0x0009e80000100800 */
[----:B------:R-:W-:Y:S04]  /*27a0*/  STL [R1+0x2038], R20 ;  /* 0x0020381401007387 */ /* 0x000fe80000100800 */
[----:B------:R-:W-:Y:S04]  /*27b0*/  STL [R1+0x2034], R5 ;  /* 0x0020340501007387 */ /* 0x000fe80000100800 */
[----:B-----5:R-:W-:Y:S04]  /*27c0*/  STL [R1+0x2030], R4 ;  /* 0x0020300401007387 */ /* 0x020fe80000100800 */
[----:B--2---:R-:W-:Y:S04]  /*27d0*/  STL [R1+0x202c], R0 ;  /* 0x00202c0001007387 */ /* 0x004fe80000100800 */
[----:B------:R-:W-:Y:S04]  /*27e0*/  STL [R1+0x2028], R17 ;  /* 0x0020281101007387 */ /* 0x000fe80000100800 */
[----:B------:R-:W-:Y:S04]  /*27f0*/  STL [R1+0x2020], R15 ;  /* 0x0020200f01007387 */ /* 0x000fe80000100800 */
[----:B------:R-:W-:Y:S04]  /*2800*/  STL [R1+0x201c], R3 ;  /* 0x00201c0301007387 */ /* 0x000fe80000100800 */
[----:B------:R-:W-:Y:S04]  /*2810*/  STL [R1+0x2018], R19 ;  /* 0x0020181301007387 */ /* 0x000fe80000100800 */
[----:B0-----:R-:W2:Y:S04]  /*2820*/  LDG.E.U8 R13, desc[UR36][R126.64+0x73c] ;  /* 0x00073c247e0d7981 */ /* 0x001ea8000c1e1100 */
[----:B------:R-:W-:Y:S04]  /*2830*/  STL [R1+0x2014], R18 ;  /* 0x0020141201007387 */ /* 0x000fe80000100800 */
[----:B------:R-:W-:Y:S04]  /*2840*/  STL [R1+0x2010], R16 ;  /* 0x0020101001007387 */ /* 0x000fe80000100800 */
[----:B------:R-:W-:Y:S04]  /*2850*/  STL [R1+0x200c], R2 ;  /* 0x00200c0201007387 */ /* 0x000fe80000100800 */
[----:B------:R-:W-:Y:S04]  /*2860*/  STL [R1+0x2008], R14 ;  /* 0x0020080e01007387 */ /* 0x000fe80000100800 */
[----:B-1----:R-:W5:Y:S04]  /*2870*/  LDG.E.U8 R12, desc[UR36][R126.64+0x73b] ;  /* 0x00073b247e0c7981 */ /* 0x002f68000c1e1100 */
[----:B---3--:R-:W3:Y:S04]  /*2880*/  LDG.E.U8 R9, desc[UR36][R126.64+0x73a] ;  /* 0x00073a247e097981 */ /* 0x008ee8000c1e1100 */
[----:B----4-:R-:W4:Y:S04]  /*2890*/  LDG.E.U8 R8, desc[UR36][R126.64+0x737] ;  /* 0x000737247e087981 */ /* 0x010f28000c1e1100 */
[----:B------:R0:W-:Y:S04]  /*28a0*/  STL [R1+0x23a0], R252 ;  /* 0x0023a0fc01007387 */ /* 0x0001e80000100800 */
[----:B------:R-:W4:Y:S04]  /*28b0*/  LDG.E.U8 R7, desc[UR36][R126.64+0x736] ;  /* 0x000736247e077981 */ /* 0x000f28000c1e1100 */
[----:B------:R-:W4:Y:S04]  /*28c0*/  LDG.E.U8 R6, desc[UR36][R126.64+0x732] ;  /* 0x000732247e067981 */ /* 0x000f28000c1e1100 */
[----:B0-----:R-:W2:Y:S04]  /*28d0*/  LDG.E.U8 R252, desc[UR36][R126.64+0x719] ;  /* 0x000719247efc7981 */ /* 0x001ea8000c1e1100 */
        /* <DEDUP_REMOVED lines=14> */
[----:B--2---:R0:W-:Y:S04]  /*29c0*/  STL [R1+0x23a4], R252 ;  /* 0x0023a4fc01007387 */ /* 0x0041e80000100800 */
[----:B0-----:R-:W2:Y:S04]  /*29d0*/  LDG.E.U8 R252, desc[UR36][R126.64+0x716] ;  /* 0x000716247efc7981 */ /* 0x001ea8000c1e1100 */
        /* <DEDUP_REMOVED lines=46> */
[----:B------:R-:W-:Y:S04]  /*2cc0*/  STL [R1+0x2000], R13 ;  /* 0x0020000d01007387 */ /* 0x000fe80000100800 */
[----:B-----5:R0:W-:Y:S04]  /*2cd0*/  STL [R1+0x1ffc], R12 ;  /* 0x001ffc0c01007387 */ /* 0x0201e80000100800 */
[----:B---3--:R1:W-:Y:S04]  /*2ce0*/  STL [R1+0x1ff8], R9 ;  /* 0x001ff80901007387 */ /* 0x0083e80000100800 */
[----:B----4-:R3:W-:Y:S04]  /*2cf0*/  STL [R1+0x1fec], R8 ;  /* 0x001fec0801007387 */ /* 0x0107e80000100800 */
[----:B------:R4:W-:Y:S04]  /*2d00*/  STL [R1+0x1fe8], R7 ;  /* 0x001fe80701007387 */ /* 0x0009e80000100800 */
[----:B0-----:R-:W5:Y:S04]  /*2d10*/  LDG.E.U8 R12, desc[UR36][R126.64+0x720] ;  /* 0x000720247e0c7981 */ /* 0x001f68000c1e1100 */
[----:B-1----:R-:W5:Y:S04]  /*2d20*/  LDG.E.U8 R9, desc[UR36][R126.64+0x71e] ;  /* 0x00071e247e097981 */ /* 0x002f68000c1e1100 */
[----:B------:R-:W5:Y:S04]  /*2d30*/  LDG.E.U8 R13, desc[UR36][R126.64+0x71d] ;  /* 0x00071d247e0d7981 */ /* 0x000f68000c1e1100 */
[----:B---3--:R-:W3:Y:S04]  /*2d40*/  LDG.E.U8 R8, desc[UR36][R126.64+0x71b] ;  /* 0x00071b247e087981 */ /* 0x008ee8000c1e1100 */
[----:B----4-:R-:W4:Y:S04]  /*2d50*/  LDG.E.U8 R7, desc[UR36][R126.64+0x71a] ;  /* 0x00071a247e077981 */ /* 0x010f28000c1e1100 */
[----:B------:R0:W-:Y:S04]  /*2d60*/  STL [R1+0x1fd8], R6 ;  /* 0x001fd80601007387 */ /* 0x0001e80000100800 */
[----:B0-----:R-:W4:Y:S04]  /*2d70*/  LDG.E.U8 R6, desc[UR36][R126.64+0x717] ;  /* 0x000717247e067981 */ /* 0x001f28000c1e1100 */
[----:B--2---:R0:W-:Y:S04]  /*2d80*/  STL [R1+0x2404], R252 ;  /* 0x002404fc01007387 */ /* 0x0041e80000100800 */
[----:B0-----:R-:W2:Y:S04]  /*2d90*/  LDG.E.U8 R252, desc[UR36][R126.64+0x681] ;  /* 0x000681247efc7981 */ /* 0x001ea8000c1e1100 */
        /* <DEDUP_REMOVED lines=9> */
[----:B------:R-:W-:Y:S04]  /*2e30*/  STL [R1+0x1f98], R16 ;  /* 0x001f981001007387 */ /* 0x000fe80000100800 */
[----:B------:R1:W-:Y:S04]  /*2e40*/  STL [R1+0x1f94], R14 ;  /* 0x001f940e01007387 */ /* 0x0003e80000100800 */
[----:B-----5:R5:W-:Y:S04]  /*2e50*/  STL [R1+0x1f90], R12 ;  /* 0x001f900c01007387 */ /* 0x020be80000100800 */
[----:B------:R5:W-:Y:S04]  /*2e60*/  STL [R1+0x1f88], R9 ;  /* 0x001f880901007387 */ /* 0x000be80000100800 */
[----:B------:R5:W-:Y:S04]  /*2e70*/  STL [R1+0x1f84], R13 ;  /* 0x001f840d01007387 */ /* 0x000be80000100800 */
[----:B---3--:R3:W-:Y:S04]  /*2e80*/  STL [R1+0x1f7c], R8 ;  /* 0x001f7c0801007387 */ /* 0x0087e80000100800 */
[----:B----4-:R4:W-:Y:S04]  /*2e90*/  STL [R1+0x1f78], R7 ;  /* 0x001f780701007387 */ /* 0x0109e80000100800 */
[----:B0-----:R-:W2:Y:S04]  /*2ea0*/  LDG.E.U8 R11, desc[UR36][R126.64+0x71c] ;  /* 0x00071c247e0b7981 */ /* 0x001ea8000c1e1100 */
[----:B-1----:R-:W2:Y:S04]  /*2eb0*/  LDG.E.U8 R10, desc[UR36][R126.64+0x718] ;  /* 0x000718247e0a7981 */ /* 0x002ea8000c1e1100 */
        /* <DEDUP_REMOVED lines=9> */
[----:B-----5:R-:W5:Y:S04]  /*2f50*/  LDG.E.U8 R12, desc[UR36][R126.64+0x704] ;  /* 0x000704247e0c7981 */ /* 0x020f68000c1e1100 */
[----:B------:R-:W5:Y:S04]  /*2f60*/  LDG.E.U8 R9, desc[UR36][R126.64+0x703] ;  /* 0x000703247e097981 */ /* 0x000f68000c1e1100 */
        /* <DEDUP_REMOVED lines=18> */
[----:B------:R-:W2:Y:S04]  /*3090*/  LDG.E.U8 R19, desc[UR36][R126.64+0x6fc] ;  /* 0x0006fc247e137981 */ /* 0x000ea8000c1e1100 */
        /* <DEDUP_REMOVED lines=37> */
[----:B0-----:R-:W2:Y:S04]  /*32f0*/  LDG.E.U8 R24, desc[UR36][R126.64+0x710] ;  /* 0x000710247e187981 */ /* 0x001ea8000c1e1100 */
[----:B------:R-:W-:Y:S04]  /*3300*/  STL [R1+0x1f40], R23 ;  /* 0x001f401701007387 */ /* 0x000fe80000100800 */
[----:B------:R0:W-:Y:S04]  /*3310*/  STL [R1+0x1f3c], R18 ;  /* 0x001f3c1201007387 */ /* 0x0001e80000100800 */
[----:B------:R1:W-:Y:S04]  /*3320*/  STL [R1+0x1f30], R22 ;  /* 0x001f301601007387 */ /* 0x0003e80000100800 */
[----:B------:R1:W-:Y:S04]  /*3330*/  STL [R1+0x1f28], R21 ;  /* 0x001f281501007387 */ /* 0x0003e80000100800 */
[----:B------:R1:W-:Y:S04]  /*3340*/  STL [R1+0x1f04], R20 ;  /* 0x001f041401007387 */ /* 0x0003e80000100800 */
[----:B------:R1:W-:Y:S04]  /*3350*/  STL [R1+0x1f00], R19 ;  /* 0x001f001301007387 */ /* 0x0003e80000100800 */
[----:B0-----:R-:W2:Y:S04]  /*3360*/  LDG.E.U8 R18, desc[UR36][R126.64+0x6ee] ;  /* 0x0006ee247e127981 */ /* 0x001ea8000c1e1100 */
[----:B------:R-:W2:Y:S04]  /*3370*/  LDG.E.U8 R23, desc[UR36][R126.64+0x6ed] ;  /* 0x0006ed247e177981 */ /* 0x000ea8000c1e1100 */
[----:B-1----:R-:W2:Y:S04]  /*3380*/  LDG.E.U8 R22, desc[UR36][R126.64+0x6e8] ;  /* 0x0006e8247e167981 */ /* 0x002ea8000c1e1100 */
        /* <DEDUP_REMOVED lines=14> */
[----:B------:R5:W-:Y:S04]  /*3470*/  STL [R1+0x1eb4], R9 ;  /* 0x001eb40901007387 */ /* 0x000be80000100800 */
[----:B------:R-:W-:Y:S04]  /*3480*/  STL [R1+0x1eac], R16 ;  /* 0x001eac1001007387 */ /* 0x000fe80000100800 */
[----:B------:R-:W-:Y:S04]  /*3490*/  STL [R1+0x1ea8], R13 ;  /* 0x001ea80d01007387 */ /* 0x000fe80000100800 */
        /* <DEDUP_REMOVED lines=14> */
[----:B---3--:R-:W3:Y:S04]  /*3580*/  LDG.E.U8 R8, desc[UR36][R126.64+0x6cb] ;  /* 0x0006cb247e087981 */ /* 0x008ee8000c1e1100 */
[----:B------:R-:W3:Y:S04]  /*3590*/  LDG.E.U8 R16, desc[UR36][R126.64+0x6ca] ;  /* 0x0006ca247e107981 */ /* 0x000ee8000c1e1100 */
[----:B------:R-:W3:Y:S04]  /*35a0*/  LDG.E.U8 R13, desc[UR36][R126.64+0x6c9] ;  /* 0x0006c9247e0d7981 */ /* 0x000ee8000c1e1100 */
[----:B----4-:R-:W4:Y:S04]  /*35b0*/  LDG.E.U8 R7, desc[UR36][R126.64+0x6c8] ;  /* 0x0006c8247e077981 */ /* 0x010f28000c1e1100 */
[----:B------:R0:W-:Y:S04]  /*35c0*/  STL [R1+0x1e94], R6 ;  /* 0x001e940601007387 */ /* 0x0001e80000100800 */
[----:B0-----:R-:W4:Y:S04]  /*35d0*/  LDG.E.U8 R6, desc[UR36][R126.64+0x6c6] ;  /* 0x0006c6247e067981 */ /* 0x001f28000c1e1100 */
[----:B--2---:R0:W-:Y:S04]  /*35e0*/  STL [R1+0x2410], R252 ;  /* 0x002410fc01007387 */ /* 0x0041e80000100800 */
[----:B0-----:R-:W2:Y:S04]  /*35f0*/  LDG.E.U8 R252, desc[UR36][R126.64+0x66d] ;  /* 0x00066d247efc7981 */ /* 0x001ea8000c1e1100 */
[----:B------:R0:W-:Y:S04]  /*3600*/  STL [R1+0x1f50], R24 ;  /* 0x001f501801007387 */ /* 0x0001e80000100800 */
[----:B0-----:R-:W2:Y:S04]  /*3610*/  LDG.E.U8 R24, desc[UR36][R126.64+0x6f0] ;  /* 0x0006f0247e187981 */ /* 0x001ea8000c1e1100 */
[----:B------:R0:W-:Y:S04]  /*3620*/  STL [R1+0x1ec8], R18 ;  /* 0x001ec81201007387 */ /* 0x0001e80000100800 */
[----:B------:R1:W-:Y:S04]  /*3630*/  STL [R1+0x1ec4], R23 ;  /* 0x001ec41701007387 */ /* 0x0003e80000100800 */
[----:B------:R1:W-:Y:S04]  /*3640*/  STL [R1+0x1eb0], R22 ;  /* 0x001eb01601007387 */ /* 0x0003e80000100800 */
        /* <DEDUP_REMOVED lines=21> */
[----:B---3--:R3:W-:Y:S04]  /*37a0*/  STL [R1+0x1e3c], R8 ;  /* 0x001e3c0801007387 */ /* 0x0087e80000100800 */
[----:B------:R3:W-:Y:S04]  /*37b0*/  STL [R1+0x1e38], R16 ;  /* 0x001e381001007387 */ /* 0x0007e80000100800 */
[----:B------:R3:W-:Y:S04]  /*37c0*/  STL [R1+0x1e34], R13 ;  /* 0x001e340d01007387 */ /* 0x0007e80000100800 */
        /* <DEDUP_REMOVED lines=18> */
[----:B--2---:R1:W-:Y:S04]  /*38f0*/  STL [R1+0x2414], R252 ;  /* 0x002414fc01007387 */ /* 0x0043e80000100800 */
[----:B0-----:R-:W2:Y:S04]  /*3900*/  LDG.E.U8 R6, desc[UR36][R126.64+0x6ab] ;  /* 0x0006ab247e067981 */ /* 0x001ea8000c1e1100 */
[----:B-1----:R-:W2:Y:S04]  /*3910*/  LDG.E.U8 R252, desc[UR36][R126.64+0x668] ;  /* 0x000668247efc7981 */ /* 0x002ea8000c1e1100 */
        /* <DEDUP_REMOVED lines=46> */
[----:B--2---:R0:W-:Y:S04]  /*3c00*/  STL [R1+0x1dbc], R6 ;  /* 0x001dbc0601007387 */ /* 0x0041e80000100800 */
[----:B------:R1:W-:Y:S04]  /*3c10*/  STL [R1+0x2418], R252 ;  /* 0x002418fc01007387 */ /* 0x0003e80000100800 */
[----:B0-----:R-:W2:Y:S04]  /*3c20*/  LDG.E.U8 R6, desc[UR36][R126.64+0x690] ;  /* 0x000690247e067981 */ /* 0x001ea8000c1e1100 */
[----:B-1----:R-:W2:Y:S04]  /*3c30*/  LDG.E.U8 R252, desc[UR36][R126.64+0x661] ;  /* 0x000661247efc7981 */ /* 0x002ea8000c1e1100 */
[----:B------:R0:W-:Y:S04]  /*3c40*/  STL [R1+0x1f64], R25 ;  /* 0x001f641901007387 */ /* 0x0001e80000100800 */
[----:B------:R-:W-:Y:S04]  /*3c50*/  STL [R1+0x1e40], R24 ;  /* 0x001e401801007387 */ /* 0x000fe80000100800 */
[----:B------:R1:W-:Y:S04]  /*3c60*/  STL [R1+0x1de8], R18 ;  /* 0x001de81201007387 */ /* 0x0003e80000100800 */
[----:B------:R1:W-:Y:S04]  /*3c70*/  STL [R1+0x1da0], R23 ;  /* 0x001da01701007387 */ /* 0x0003e80000100800 */
[----:B------:R1:W-:Y:S04]  /*3c80*/  STL [R1+0x1d9c], R22 ;  /* 0x001d9c1601007387 */ /* 0x0003e80000100800 */
[----:B------:R-:W-:Y:S04]  /*3c90*/  STL [R1+0x1d98], R21 ;  /* 0x001d981501007387 */ /* 0x000fe80000100800 */
[----:B------:R-:W-:Y:S04]  /*3ca0*/  STL [R1+0x1d80], R20 ;  /* 0x001d801401007387 */ /* 0x000fe80000100800 */
[----:B------:R1:W-:Y:S04]  /*3cb0*/  STL [R1+0x1d7c], R19 ;  /* 0x001d7c1301007387 */ /* 0x0003e80000100800 */
        /* <DEDUP_REMOVED lines=44> */
[----:B------:R-:W-:Y:S04]  /*3f80*/  STL [R1+0x1e54], R25 ;  /* 0x001e541901007387 */ /* 0x000fe80000100800 */
[----:B------:R0:W-:Y:S04]  /*3f90*/  STL [R1+0x1d78], R18 ;  /* 0x001d781201007387 */ /* 0x0001e80000100800 */
[----:B------:R-:W-:Y:S04]  /*3fa0*/  STL [R1+0x1d30], R24 ;  /* 0x001d301801007387 */ /* 0x000fe80000100800 */
        /* <DEDUP_REMOVED lines=15> */
[----:B------:R-:W-:Y:S04]  /*40a0*/  STL [R1+0x1d40], R5 ;  /* 0x001d400501007387 */ /* 0x000fe80000100800 */
[----:B------:R1:W-:Y:S04]  /*40b0*/  STL [R1+0x1d3c], R4 ;  /* 0x001d3c0401007387 */ /* 0x0003e80000100800 */
[----:B------:R2:W-:Y:S04]  /*40c0*/  STL [R1+0x1d38], R0 ;  /* 0x001d380001007387 */ /* 0x0005e80000100800 */
[----:B------:R-:W-:Y:S04]  /*40d0*/  STL [R1+0x1d28], R17 ;  /* 0x001d281101007387 */ /* 0x000fe80000100800 */
[----:B------:R-:W-:Y:S04]  /*40e0*/  STL [R1+0x1d24], R3 ;  /* 0x001d240301007387 */ /* 0x000fe80000100800 */
[----:B------:R-:W-:Y:S04]  /*40f0*/  STL [R1+0x1d20], R2 ;  /* 0x001d200201007387 */ /* 0x000fe80000100800 */
[----:B------:R-:W-:Y:S04]  /*4100*/  STL [R1+0x1d18], R15 ;  /* 0x001d180f01007387 */ /* 0x000fe80000100800 */
[----:B------:R-:W-:Y:S04]  /*4110*/  STL [R1+0x1d0c], R14 ;  /* 0x001d0c0e01007387 */ /* 0x000fe80000100800 */
[----:B-----5:R-:W-:Y:S04]  /*4120*/  STL [R1+0x1d08], R12 ;  /* 0x001d080c01007387 */ /* 0x020fe80000100800 */
[----:B------:R-:W-:Y:S04]  /*4130*/  STL [R1+0x1d04], R9 ;  /* 0x001d040901007387 */ /* 0x000fe80000100800 */
[----:B---3--:R-:W-:Y:S04]  /*4140*/  STL [R1+0x1cf8], R8 ;  /* 0x001cf80801007387 */ /* 0x008fe80000100800 */
[----:B------:R-:W-:Y:S04]  /*4150*/  STL [R1+0x1cf0], R16 ;  /* 0x001cf01001007387 */ /* 0x000fe80000100800 */
[----:B------:R-:W-:Y:S04]  /*4160*/  STL [R1+0x1cec], R13 ;  /* 0x001cec0d01007387 */ /* 0x000fe80000100800 */
[----:B----4-:R-:W-:Y:S04]  /*4170*/  STL [R1+0x1ce8], R7 ;  /* 0x001ce80701007387 */ /* 0x010fe80000100800 */
[----:B0-----:R-:W3:Y:S04]  /*4180*/  LDG.E.U8 R11, desc[UR36][R126.64+0x674] ;  /* 0x000674247e0b7981 */ /* 0x001ee8000c1e1100 */
[----:B-1----:R-:W4:Y:S04]  /*4190*/  LDG.E.U8 R10, desc[UR36][R126.64+0x672] ;  /* 0x000672247e0a7981 */ /* 0x002f28000c1e1100 */
[----:B------:R-:W5:Y:S04]  /*41a0*/  LDG.E.U8 R4, desc[UR36][R126.64+0x670] ;  /* 0x000670247e047981 */ /* 0x000f68000c1e1100 */
[----:B--2---:R-:W-:Y:S04]  /*41b0*/  STL [R1+0x1ce4], R6 ;  /* 0x001ce40601007387 */ /* 0x004fe80000100800 */
[----:B------:R0:W-:Y:S04]  /*41c0*/  STL [R1+0x2420], R252 ;  /* 0x002420fc01007387 */ /* 0x0001e80000100800 */
[----:B------:R-:W2:Y:S04]  /*41d0*/  LDG.E.U8 R0, desc[UR36][R126.64+0x66e] ;  /* 0x00066e247e007981 */ /* 0x000ea8000c1e1100 */
[----:B------:R-:W2:Y:S04]  /*41e0*/  LDG.E.U8 R5, desc[UR36][R126.64+0x66f] ;  /* 0x00066f247e057981 */ /* 0x000ea8000c1e1100 */
[----:B0-----:R-:W3:Y:S04]  /*41f0*/  LDG.E.U8 R252, desc[UR36][R126.64+0x650] ;  /* 0x000650247efc7981 */ /* 0x001ee8000c1e1100 */
        /* <DEDUP_REMOVED lines=60> */
[----:B------:R0:W-:Y:S04]  /*45c0*/  STL [R1+0x1ce0], R11 ;  /* 0x001ce00b01007387 */ /* 0x0001e80000100800 */
[----:B----4-:R-:W-:Y:S04]  /*45d0*/  STL [R1+0x1cd8], R10 ;  /* 0x001cd80a01007387 */ /* 0x010fe80000100800 */
[----:B-----5:R1:W-:Y:S04]  /*45e0*/  STL [R1+0x1cd0], R4 ;  /* 0x001cd00401007387 */ /* 0x0203e80000100800 */
[----:B--2---:R2:W-:Y:S04]  /*45f0*/  STL [R1+0x1cc8], R0 ;  /* 0x001cc80001007387 */ /* 0x0045e80000100800 */
[----:B0-----:R-:W4:Y:S04]  /*4600*/  LDG.E.U8 R11, desc[UR36][R126.64+0x659] ;  /* 0x000659247e0b7981 */ /* 0x001f28000c1e1100 */
[----:B-1----:R-:W5:Y:S04]  /*4610*/  LDG.E.U8 R4, desc[UR36][R126.64+0x655] ;  /* 0x000655247e047981 */ /* 0x002f68000c1e1100 */
[----:B------:R-:W5:Y:S04]  /*4620*/  LDG.E.U8 R10, desc[UR36][R126.64+0x654] ;  /* 0x000654247e0a7981 */ /* 0x000f68000c1e1100 */
[----:B--2---:R-:W2:Y:S04]  /*4630*/  LDG.E.U8 R0, desc[UR36][R126.64+0x652] ;  /* 0x000652247e007981 */ /* 0x004ea8000c1e1100 */
[----:B---3--:R0:W-:Y:S04]  /*4640*/  STL [R1+0x2484], R252 ;  /* 0x002484fc01007387 */ /* 0x0081e80000100800 */
[----:B0-----:R-:W3:Y:S04]  /*4650*/  LDG.E.U8 R252, desc[UR36][R126.64+0x5ba] ;  /* 0x0005ba247efc7981 */ /* 0x001ee8000c1e1100 */
        /* <DEDUP_REMOVED lines=15> */
[----:B----4-:R4:W-:Y:S04]  /*4750*/  STL [R1+0x1c74], R11 ;  /* 0x001c740b01007387 */ /* 0x0109e80000100800 */
[----:B-----5:R5:W-:Y:S04]  /*4760*/  STL [R1+0x1c64], R4 ;  /* 0x001c640401007387 */ /* 0x020be80000100800 */
[----:B------:R5:W-:Y:S04]  /*4770*/  STL [R1+0x1c60], R10 ;  /* 0x001c600a01007387 */ /* 0x000be80000100800 */
[----:B--2---:R2:W-:Y:S04]  /*4780*/  STL [R1+0x1c58], R0 ;  /* 0x001c580001007387 */ /* 0x0045e80000100800 */
[----:B0-----:R-:W3:Y:S04]  /*4790*/  LDG.E.U8 R5, desc[UR36][R126.64+0x653] ;  /* 0x000653247e057981 */ /* 0x001ee8000c1e1100 */
[----:B------:R-:W3:Y:S04]  /*47a0*/  LDG.E.U8 R18, desc[UR36][R126.64+0x651] ;  /* 0x000651247e127981 */ /* 0x000ee8000c1e1100 */
[----:B-1----:R-:W3:Y:S04]  /*47b0*/  LDG.E.U8 R17, desc[UR36][R126.64+0x64f] ;  /* 0x00064f247e117981 */ /* 0x002ee8000c1e1100 */
        /* <DEDUP_REMOVED lines=12> */
[----:B----4-:R-:W4:Y:S04]  /*4880*/  LDG.E.U8 R11, desc[UR36][R126.64+0x63d] ;  /* 0x00063d247e0b7981 */ /* 0x010f28000c1e1100 */
[----:B-----5:R-:W5:Y:S04]  /*4890*/  LDG.E.U8 R4, desc[UR36][R126.64+0x63b] ;  /* 0x00063b247e047981 */ /* 0x020f68000c1e1100 */
[----:B------:R-:W5:Y:S04]  /*48a0*/  LDG.E.U8 R10, desc[UR36][R126.64+0x63a] ;  /* 0x00063a247e0a7981 */ /* 0x000f68000c1e1100 */
[----:B--2---:R-:W2:Y:S04]  /*48b0*/  LDG.E.U8 R0, desc[UR36][R126.64+0x638] ;  /* 0x000638247e007981 */ /* 0x004ea8000c1e1100 */
[----:B---3--:R0:W-:Y:S04]  /*48c0*/  STL [R1+0x2488], R252 ;  /* 0x002488fc01007387 */ /* 0x0081e80000100800 */
        /* <DEDUP_REMOVED lines=24> */
[----:B----4-:R4:W-:Y:S04]  /*4a50*/  STL [R1+0x1c04], R11 ;  /* 0x001c040b01007387 */ /* 0x0109e80000100800 */
[----:B-----5:R5:W-:Y:S04]  /*4a60*/  STL [R1+0x1bfc], R4 ;  /* 0x001bfc0401007387 */ /* 0x020be80000100800 */
[----:B------:R5:W-:Y:S04]  /*4a70*/  STL [R1+0x1bf8], R10 ;  /* 0x001bf80a01007387 */ /* 0x000be80000100800 */
[----:B--2---:R2:W-:Y:S04]  /*4a80*/  STL [R1+0x1bf0], R0 ;  /* 0x001bf00001007387 */ /* 0x0045e80000100800 */
        /* <DEDUP_REMOVED lines=221> */
[----:B------:R-:W-:Y:S04]  /*5860*/  STL [R1+0x1aa0], R25 ;  /* 0x001aa01901007387 */ /* 0x000fe80000100800 */
[----:B------:R-:W-:Y:S04]  /*5870*/  STL [R1+0x1a8c], R24 ;  /* 0x001a8c1801007387 */ /* 0x000fe80000100800 */
        /* <DEDUP_REMOVED lines=15> */
[----:B------:R-:W-:Y:S04]  /*5970*/  STL [R1+0x1a18], R15 ;  /* 0x001a180f01007387 */ /* 0x000fe80000100800 */
        /* <DEDUP_REMOVED lines=9> */
[----:B----4-:R-:W-:Y:S04]  /*5a10*/  STL [R1+0x19e0], R11 ;  /* 0x0019e00b01007387 */ /* 0x010fe80000100800 */
[----:B-----5:R-:W-:Y:S04]  /*5a20*/  STL [R1+0x19dc], R4 ;  /* 0x0019dc0401007387 */ /* 0x020fe80000100800 */
[----:B------:R-:W-:Y:S04]  /*5a30*/  STL [R1+0x19d4], R10 ;  /* 0x0019d40a01007387 */ /* 0x000fe80000100800 */
[----:B--2---:R-:W-:Y:S04]  /*5a40*/  STL [R1+0x19d0], R0 ;  /* 0x0019d00001007387 */ /* 0x004fe80000100800 */
[----:B0-----:R-:W2:Y:S04]  /*5a50*/  LDG.E.U8 R5, desc[UR36][R126.64+0x5ad] ;  /* 0x0005ad247e057981 */ /* 0x001ea8000c1e1100 */
[----:B-1----:R-:W4:Y:S04]  /*5a60*/  LDG.E.U8 R3, desc[UR36][R126.64+0x5ac] ;  /* 0x0005ac247e037981 */ /* 0x002f28000c1e1100 */
[----:B------:R-:W5:Y:S04]  /*5a70*/  LDG.E.U8 R18, desc[UR36][R126.64+0x5aa] ;  /* 0x0005aa247e127981 */ /* 0x000f68000c1e1100 */
[----:B---3--:R0:W-:Y:S04]  /*5a80*/  STL [R1+0x24a0], R252 ;  /* 0x0024a0fc01007387 */ /* 0x0081e80000100800 */
[----:B------:R-:W3:Y:S04]  /*5a90*/  LDG.E.U8 R2, desc[UR36][R126.64+0x5a9] ;  /* 0x0005a9247e027981 */ /* 0x000ee8000c1e1100 */
[----:B------:R-:W3:Y:S04]  /*5aa0*/  LDG.E.U8 R17, desc[UR36][R126.64+0x5a8] ;  /* 0x0005a8247e117981 */ /* 0x000ee8000c1e1100 */
[----:B0-----:R-:W2:Y:S04]  /*5ab0*/  LDG.E.U8 R252, desc[UR36][R126.64+0x58c] ;  /* 0x00058c247efc7981 */ /* 0x001ea8000c1e1100 */
        /* <DEDUP_REMOVED lines=64> */
[----:B------:R0:W-:Y:S04]  /*5ec0*/  STL [R1+0x19c4], R5 ;  /* 0x0019c40501007387 */ /* 0x0001e80000100800 */
[----:B----4-:R1:W-:Y:S04]  /*5ed0*/  STL [R1+0x19c0], R3 ;  /* 0x0019c00301007387 */ /* 0x0103e80000100800 */
[----:B-----5:R4:W-:Y:S04]  /*5ee0*/  STL [R1+0x19b8], R18 ;  /* 0x0019b81201007387 */ /* 0x0209e80000100800 */
[----:B---3--:R3:W-:Y:S04]  /*5ef0*/  STL [R1+0x19b4], R2 ;  /* 0x0019b40201007387 */ /* 0x0087e80000100800 */
[----:B0-----:R-:W5:Y:S04]  /*5f00*/  LDG.E.U8 R5, desc[UR36][R126.64+0x592] ;  /* 0x000592247e057981 */ /* 0x001f68000c1e1100 */
[----:B-1----:R-:W5:Y:S04]  /*5f10*/  LDG.E.U8 R3, desc[UR36][R126.64+0x591] ;  /* 0x000591247e037981 */ /* 0x002f68000c1e1100 */
[----:B----4-:R-:W4:Y:S04]  /*5f20*/  LDG.E.U8 R18, desc[UR36][R126.64+0x58f] ;  /* 0x00058f247e127981 */ /* 0x010f28000c1e1100 */
[----:B---3--:R-:W3:Y:S04]  /*5f30*/  LDG.E.U8 R2, desc[UR36][R126.64+0x58e] ;  /* 0x00058e247e027981 */ /* 0x008ee8000c1e1100 */
[----:B------:R0:W-:Y:S04]  /*5f40*/  STL [R1+0x19b0], R17 ;  /* 0x0019b01101007387 */ /* 0x0001e80000100800 */
[----:B0-----:R-:W3:Y:S04]  /*5f50*/  LDG.E.U8 R17, desc[UR36][R126.64+0x58d] ;  /* 0x00058d247e117981 */ /* 0x001ee8000c1e1100 */
        /* <DEDUP_REMOVED lines=17> */
[----:B----4-:R-:W-:Y:S04]  /*6070*/  STL [R1+0x194c], R18 ;  /* 0x00194c1201007387 */ /* 0x010fe80000100800 */
[----:B---3--:R3:W-:Y:S04]  /*6080*/  STL [R1+0x1948], R2 ;  /* 0x0019480201007387 */ /* 0x0087e80000100800 */
[----:B0-----:R-:W4:Y:S04]  /*6090*/  LDG.E.U8 R15, desc[UR36][R126.64+0x58b] ;  /* 0x00058b247e0f7981 */ /* 0x001f28000c1e1100 */
        /* <DEDUP_REMOVED lines=13> */
[----:B------:R-:W5:Y:S04]  /*6170*/  LDG.E.U8 R3, desc[UR36][R126.64+0x576] ;  /* 0x000576247e037981 */ /* 0x000f68000c1e1100 */
[----:B---3--:R-:W3:Y:S04]  /*6180*/  LDG.E.U8 R2, desc[UR36][R126.64+0x574] ;  /* 0x000574247e027981 */ /* 0x008ee8000c1e1100 */
[----:B------:R0:W-:Y:S04]  /*6190*/  STL [R1+0x1944], R17 ;  /* 0x0019441101007387 */ /* 0x0001e80000100800 */
[----:B------:R-:W3:Y:S04]  /*61a0*/  LDG.E.U8 R18, desc[UR36][R126.64+0x572] ;  /* 0x000572247e127981 */ /* 0x000ee8000c1e1100 */
        /* <DEDUP_REMOVED lines=13> */
[----:B----4-:R0:W-:Y:S04]  /*6280*/  STL [R1+0x193c], R15 ;  /* 0x00193c0f01007387 */ /* 0x0101e80000100800 */
        /* <DEDUP_REMOVED lines=15> */
[----:B0-----:R-:W2:Y:S04]  /*6380*/  LDG.E.U8 R15, desc[UR36][R126.64+0x570] ;  /* 0x000570247e0f7981 */ /* 0x001ea8000c1e1100 */
[----:B------:R0:W-:Y:S04]  /*6390*/  STL [R1+0x18d8], R18 ;  /* 0x0018d81201007387 */ /* 0x0001e80000100800 */
[----:B-1----:R-:W2:Y:S04]  /*63a0*/  LDG.E.U8 R14, desc[UR36][R126.64+0x56f] ;  /* 0x00056f247e0e7981 */ /* 0x002ea8000c1e1100 */
        /* <DEDUP_REMOVED lines=15> */
[----:B0-----:R-:W3:Y:S04]  /*64a0*/  LDG.E.U8 R18, desc[UR36][R126.64+0x556] ;  /* 0x000556247e127981 */ /* 0x001ee8000c1e1100 */
[----:B-1----:R-:W3:Y:S04]  /*64b0*/  LDG.E.U8 R17, desc[UR36][R126.64+0x555] ;  /* 0x000555247e117981 */ /* 0x002ee8000c1e1100 */
        /* <DEDUP_REMOVED lines=13> */
[----:B------:R1:W-:Y:S04]  /*6590*/  STL [R1+0x18cc], R14 ;  /* 0x0018cc0e01007387 */ /* 0x0003e80000100800 */
        /* <DEDUP_REMOVED lines=31> */
[----:B0-----:R-:W3:Y:S04]  /*6790*/  LDG.E.U8 R18, desc[UR36][R126.64+0x53b] ;  /* 0x00053b247e127981 */ /* 0x001ee8000c1e1100 */
[----:B------:R0:W-:Y:S04]  /*67a0*/  STL [R1+0x1864], R17 ;  /* 0x0018641101007387 */ /* 0x0001e80000100800 */
[----:B0-----:R-:W3:Y:S04]  /*67b0*/  LDG.E.U8 R17, desc[UR36][R126.64+0x53a] ;  /* 0x00053a247e117981 */ /* 0x001ee8000c1e1100 */
        /* <DEDUP_REMOVED lines=31> */
[----:B0-----:R-:W2:Y:S04]  /*69b0*/  LDG.E.U8 R15, desc[UR36][R126.64+0x539] ;  /* 0x000539247e0f7981 */ /* 0x001ea8000c1e1100 */
        /* <DEDUP_REMOVED lines=15> */
[----:B------:R-:W3:Y:S04]  /*6ab0*/  LDG.E.U8 R18, desc[UR36][R126.64+0x520] ;  /* 0x000520247e127981 */ /* 0x000ee8000c1e1100 */
[----:B------:R0:W-:Y:S04]  /*6ac0*/  STL [R1+0x17f8], R17 ;  /* 0x0017f81101007387 */ /* 0x0001e80000100800 */
[----:B--2---:R1:W-:Y:S04]  /*6ad0*/  STL [R1+0x2518], R252 ;  /* 0x002518fc01007387 */ /* 0x0043e80000100800 */
[----:B0-----:R-:W2:Y:S04]  /*6ae0*/  LDG.E.U8 R17, desc[UR36][R126.64+0x51f] ;  /* 0x00051f247e117981 */ /* 0x001ea8000c1e1100 */
[----:B-1----:R-:W2:Y:S04]  /*6af0*/  LDG.E.U8 R252, desc[UR36][R126.64+0x4d4] ;  /* 0x0004d4247efc7981 */ /* 0x002ea8000c1e1100 */
[----:B------:R0:W-:Y:S04]  /*6b00*/  STL [R1+0x1990], R25 ;  /* 0x0019901901007387 */ /* 0x0001e80000100800 */
[----:B------:R-:W-:Y:S04]  /*6b10*/  STL [R1+0x186c], R24 ;  /* 0x00186c1801007387 */ /* 0x000fe80000100800 */
[----:B0-----:R-:W2:Y:S04]  /*6b20*/  LDG.E.U8 R25, desc[UR36][R126.64+0x55c] ;  /* 0x00055c247e197981 */ /* 0x001ea8000c1e1100 */
        /* <DEDUP_REMOVED lines=44> */
[----:B--2---:R0:W-:Y:S04]  /*6df0*/  STL [R1+0x178c], R17 ;  /* 0x00178c1101007387 */ /* 0x0041e80000100800 */
[----:B------:R-:W2:Y:S04]  /*6e00*/  LDG.E.U8 R18, desc[UR36][R126.64+0x502] ;  /* 0x000502247e127981 */ /* 0x000ea8000c1e1100 */
[----:B------:R1:W-:Y:S04]  /*6e10*/  STL [R1+0x251c], R252 ;  /* 0x00251cfc01007387 */ /* 0x0003e80000100800 */
[----:B0-----:R-:W2:Y:S04]  /*6e20*/  LDG.E.U8 R17, desc[UR36][R126.64+0x501] ;  /* 0x000501247e117981 */ /* 0x001ea8000c1e1100 */
[----:B-1----:R-:W2:Y:S04]  /*6e30*/  LDG.E.U8 R252, desc[UR36][R126.64+0x4d0] ;  /* 0x0004d0247efc7981 */ /* 0x002ea8000c1e1100 */
[----:B------:R0:W-:Y:S04]  /*6e40*/  STL [R1+0x1880], R25 ;  /* 0x0018801901007387 */ /* 0x0001e80000100800 */
        /* <DEDUP_REMOVED lines=13> */
[----:B------:R-:W-:Y:S04]  /*6f20*/  STL [R1+0x1788], R15 ;  /* 0x0017880f01007387 */ /* 0x000fe80000100800 */
        /* <DEDUP_REMOVED lines=12> */
[----:B-----5:R5:W-:Y:S04]  /*6ff0*/  STL [R1+0x1734], R5 ;  /* 0x0017340501007387 */ /* 0x020be80000100800 */
[----:B------:R5:W-:Y:S04]  /*7000*/  STL [R1+0x1730], R3 ;  /* 0x0017300301007387 */ /* 0x000be80000100800 */
[----:B---3--:R3:W-:Y:S04]  /*7010*/  STL [R1+0x172c], R2 ;  /* 0x00172c0201007387 */ /* 0x0087e80000100800 */
[----:B0-----:R-:W3:Y:S04]  /*7020*/  LDG.E.U8 R14, desc[UR36][R126.64+0x500] ;  /* 0x000500247e0e7981 */ /* 0x001ee8000c1e1100 */
[----:B--2---:R0:W-:Y:S04]  /*7030*/  STL [R1+0x1718], R18 ;  /* 0x0017181201007387 */ /* 0x0041e80000100800 */
[----:B-1----:R-:W2:Y:S04]  /*7040*/  LDG.E.U8 R12, desc[UR36][R126.64+0x4ff] ;  /* 0x0004ff247e0c7981 */ /* 0x002ea8000c1e1100 */
[----:B------:R-:W2:Y:S04]  /*7050*/  LDG.E.U8 R15, desc[UR36][R126.64+0x4fe] ;  /* 0x0004fe247e0f7981 */ /* 0x000ea8000c1e1100 */
        /* <DEDUP_REMOVED lines=15> */
[----:B------:R1:W-:Y:S04]  /*7150*/  STL [R1+0x2520], R252 ;  /* 0x002520fc01007387 */ /* 0x0003e80000100800 */
[----:B0-----:R-:W3:Y:S04]  /*7160*/  LDG.E.U8 R17, desc[UR36][R126.64+0x4e6] ;  /* 0x0004e6247e117981 */ /* 0x001ee8000c1e1100 */
[----:B-1----:R-:W3:Y:S04]  /*7170*/  LDG.E.U8 R252, desc[UR36][R126.64+0x4c8] ;  /* 0x0004c8247efc7981 */ /* 0x002ee8000c1e1100 */
[----:B------:R-:W-:Y:S04]  /*7180*/  STL [R1+0x1770], R25 ;  /* 0x0017701901007387 */ /* 0x000fe80000100800 */
[----:B------:R0:W-:Y:S04]  /*7190*/  STL [R1+0x171c], R19 ;  /* 0x00171c1301007387 */ /* 0x0001e80000100800 */
        /* <DEDUP_REMOVED lines=11> */
[----:B------:R-:W3:Y:S04]  /*7250*/  LDG.E.U8 R25, desc[UR36][R126.64+0x4b3] ;  /* 0x0004b3247e197981 */ /* 0x000ee8000c1e1100 */
[----:B------:R-:W-:Y:S04]  /*7260*/  STL [R1+0x1710], R14 ;  /* 0x0017100e01007387 */ /* 0x000fe80000100800 */
[----:B--2---:R-:W-:Y:S04]  /*7270*/  STL [R1+0x170c], R12 ;  /* 0x00170c0c01007387 */ /* 0x004fe80000100800 */
[----:B------:R-:W-:Y:S04]  /*7280*/  STL [R1+0x1708], R15 ;  /* 0x0017080f01007387 */ /* 0x000fe80000100800 */
[----:B----4-:R-:W-:Y:S04]  /*7290*/  STL [R1+0x1704], R9 ;  /* 0x0017040901007387 */ /* 0x010fe80000100800 */
[----:B------:R-:W-:Y:S04]  /*72a0*/  STL [R1+0x16fc], R8 ;  /* 0x0016fc0801007387 */ /* 0x000fe80000100800 */
[----:B------:R-:W-:Y:S04]  /*72b0*/  STL [R1+0x16f8], R7 ;  /* 0x0016f80701007387 */ /* 0x000fe80000100800 */
[----:B------:R-:W-:Y:S04]  /*72c0*/  STL [R1+0x16f4], R6 ;  /* 0x0016f40601007387 */ /* 0x000fe80000100800 */
[----:B------:R-:W-:Y:S04]  /*72d0*/  STL [R1+0x16e8], R16 ;  /* 0x0016e81001007387 */ /* 0x000fe80000100800 */
[----:B------:R-:W-:Y:S04]  /*72e0*/  STL [R1+0x16e4], R13 ;  /* 0x0016e40d01007387 */ /* 0x000fe80000100800 */
[----:B------:R-:W-:Y:S04]  /*72f0*/  STL [R1+0x16e0], R4 ;  /* 0x0016e00401007387 */ /* 0x000fe80000100800 */
[----:B------:R0:W-:Y:S04]  /*7300*/  STL [R1+0x16d8], R0 ;  /* 0x0016d80001007387 */ /* 0x0001e80000100800 */
[----:B------:R-:W-:Y:S04]  /*7310*/  STL [R1+0x16d4], R11 ;  /* 0x0016d40b01007387 */ /* 0x000fe80000100800 */
[----:B------:R-:W-:Y:S04]  /*7320*/  STL [R1+0x16d0], R10 ;  /* 0x0016d00a01007387 */ /* 0x000fe80000100800 */
[----:B-----5:R-:W-:Y:S04]  /*7330*/  STL [R1+0x16c8], R5 ;  /* 0x0016c80501007387 */ /* 0x020fe80000100800 */
[----:B------:R-:W-:Y:S04]  /*7340*/  STL [R1+0x16c4], R3 ;  /* 0x0016c40301007387 */ /* 0x000fe80000100800 */
[----:B---3--:R-:W-:Y:S04]  /*7350*/  STL [R1+0x16c0], R2 ;  /* 0x0016c00201007387 */ /* 0x008fe80000100800 */
[----:B------:R-:W-:Y:S04]  /*7360*/  STL [R1+0x16ac], R18 ;  /* 0x0016ac1201007387 */ /* 0x000fe80000100800 */
[----:B0-----:R-:W2:Y:S04]  /*7370*/  LDG.E.U8 R0, desc[UR36][R126.64+0x4d7] ;  /* 0x0004d7247e007981 */ /* 0x001ea8000c1e1100 */
[----:B------:R-:W3:Y:S04]  /*7380*/  LDG.E.U8 R14, desc[UR36][R126.64+0x4e5] ;  /* 0x0004e5247e0e7981 */ /* 0x000ee8000c1e1100 */
[----:B------:R-:W4:Y:S04]  /*7390*/  LDG.E.U8 R12, desc[UR36][R126.64+0x4e4] ;  /* 0x0004e4247e0c7981 */ /* 0x000f28000c1e1100 */
[----:B------:R-:W-:Y:S04]  /*73a0*/  STL [R1+0x16a8], R17 ;  /* 0x0016a81101007387 */ /* 0x000fe80000100800 */
[----:B------:R0:W-:Y:S04]  /*73b0*/  STL [R1+0x2524], R252 ;  /* 0x002524fc01007387 */ /* 0x0001e80000100800 */
        /* <DEDUP_REMOVED lines=55> */
[----:B0-----:R-:W3:Y:S04]  /*7730*/  LDG.E.U8 R0, desc[UR36][R126.64+0x4bc] ;  /* 0x0004bc247e007981 */ /* 0x001ee8000c1e1100 */
[----:B--2---:R0:W-:Y:S04]  /*7740*/  STL [R1+0x2574], R252 ;  /* 0x002574fc01007387 */ /* 0x0041e80000100800 */
[----:B0-----:R-:W2:Y:S04]  /*7750*/  LDG.E.U8 R252, desc[UR36][R126.64+0x446] ;  /* 0x000446247efc7981 */ /* 0x001ea8000c1e1100 */
[----:B---3--:R0:W-:Y:S04]  /*7760*/  STL [R1+0x1600], R0 ;  /* 0x0016000001007387 */ /* 0x0081e80000100800 */
[----:B0-----:R-:W3:Y:S04]  /*7770*/  LDG.E.U8 R0, desc[UR36][R126.64+0x4a1] ;  /* 0x0004a1247e007981 */ /* 0x001ee8000c1e1100 */
[----:B--2---:R0:W-:Y:S04]  /*7780*/  STL [R1+0x2578], R252 ;  /* 0x002578fc01007387 */ /* 0x0041e80000100800 */
[----:B0-----:R-:W2:Y:S04]  /*7790*/  LDG.E.U8 R252, desc[UR36][R126.64+0x43e] ;  /* 0x00043e247efc7981 */ /* 0x001ea8000c1e1100 */
[----:B---3--:R0:W-:Y:S04]  /*77a0*/  STL [R1+0x1594], R0 ;  /* 0x0015940001007387 */ /* 0x0081e80000100800 */
[----:B0-----:R-:W3:Y:S04]  /*77b0*/  LDG.E.U8 R0, desc[UR36][R126.64+0x487] ;  /* 0x000487247e007981 */ /* 0x001ee8000c1e1100 */
[----:B--2---:R0:W-:Y:S04]  /*77c0*/  STL [R1+0x257c], R252 ;  /* 0x00257cfc01007387 */ /* 0x0041e80000100800 */
[----:B0-----:R-:W2:Y:S04]  /*77d0*/  LDG.E.U8 R252, desc[UR36][R126.64+0x437] ;  /* 0x000437247efc7981 */ /* 0x001ea8000c1e1100 */
[----:B------:R0:W-:Y:S04]  /*77e0*/  STL [R1+0x16a4], R14 ;  /* 0x0016a40e01007387 */ /* 0x0001e80000100800 */
[----:B----4-:R1:W-:Y:S04]  /*77f0*/  STL [R1+0x16a0], R12 ;  /* 0x0016a00c01007387 */ /* 0x0103e80000100800 */
[----:B-----5:R4:W-:Y:S04]  /*7800*/  STL [R1+0x1690], R9 ;  /* 0x0016900901007387 */ /* 0x0209e80000100800 */
[----:B------:R5:W-:Y:S04]  /*7810*/  STL [R1+0x168c], R8 ;  /* 0x00168c0801007387 */ /* 0x000be80000100800 */
[----:B0-----:R-:W2:Y:S04]  /*7820*/  LDG.E.U8 R14, desc[UR36][R126.64+0x4cb] ;  /* 0x0004cb247e0e7981 */ /* 0x001ea8000c1e1100 */
[----:B-1----:R-:W2:Y:S04]  /*7830*/  LDG.E.U8 R12, desc[UR36][R126.64+0x4c9] ;  /* 0x0004c9247e0c7981 */ /* 0x002ea8000c1e1100 */
[----:B----4-:R-:W4:Y:S04]  /*7840*/  LDG.E.U8 R9, desc[UR36][R126.64+0x4c6] ;  /* 0x0004c6247e097981 */ /* 0x010f28000c1e1100 */
[----:B-----5:R-:W5:Y:S04]  /*7850*/  LDG.E.U8 R8, desc[UR36][R126.64+0x4c5] ;  /* 0x0004c5247e087981 */ /* 0x020f68000c1e1100 */
[----:B---3--:R0:W-:Y:S04]  /*7860*/  STL [R1+0x152c], R0 ;  /* 0x00152c0001007387 */ /* 0x0081e80000100800 */
[----:B0-----:R-:W3:Y:S04]  /*7870*/  LDG.E.U8 R0, desc[UR36][R126.64+0x46c] ;  /* 0x00046c247e007981 */ /* 0x001ee8000c1e1100 */
[----:B--2---:R0:W-:Y:S04]  /*7880*/  STL [R1+0x2580], R252 ;  /* 0x002580fc01007387 */ /* 0x0041e80000100800 */
[----:B0-----:R-:W2:Y:S04]  /*7890*/  LDG.E.U8 R252, desc[UR36][R126.64+0x430] ;  /* 0x000430247efc7981 */ /* 0x001ea8000c1e1100 */
[----:B------:R-:W-:Y:S04]  /*78a0*/  STL [R1+0x1698], R19 ;  /* 0x0016981301007387 */ /* 0x000fe80000100800 */
        /* <DEDUP_REMOVED lines=16> */
[----:B0-----:R-:W2:Y:S04]  /*79b0*/  LDG.E.U8 R15, desc[UR36][R126.64+0x4c7] ;  /* 0x0004c7247e0f7981 */ /* 0x001ea8000c1e1100 */
[----:B-1----:R-:W2:Y:S04]  /*79c0*/  LDG.E.U8 R7, desc[UR36][R126.64+0x4c4] ;  /* 0x0004c4247e077981 */ /* 0x002ea8000c1e1100 */
[----:B------:R-:W2:Y:S04]  /*79d0*/  LDG.E.U8 R6, desc[UR36][R126.64+0x4c3] ;  /* 0x0004c3247e067981 */ /* 0x000ea8000c1e1100 */
[----:B------:R-:W2:Y:S04]  /*79e0*/  LDG.E.U8 R19, desc[UR36][R126.64+0x4bf] ;  /* 0x0004bf247e137981 */ /* 0x000ea8000c1e1100 */
[----:B---3--:R-:W3:Y:S04]  /*79f0*/  LDG.E.U8 R13, desc[UR36][R126.64+0x4be] ;  /* 0x0004be247e0d7981 */ /* 0x008ee8000c1e1100 */
        /* <DEDUP_REMOVED lines=12> */
[----:B------:R0:W-:Y:S04]  /*7ac0*/  STL [R1+0x14c0], R0 ;  /* 0x0014c00001007387 */ /* 0x0001e80000100800 */
[----:B0-----:R-:W5:Y:S04]  /*7ad0*/  LDG.E.U8 R0, desc[UR36][R126.64+0x450] ;  /* 0x000450247e007981 */ /* 0x001f68000c1e1100 */
[----:B--2---:R0:W-:Y:S04]  /*7ae0*/  STL [R1+0x2584], R252 ;  /* 0x002584fc01007387 */ /* 0x0041e80000100800 */
[----:B0-----:R-:W2:Y:S04]  /*7af0*/  LDG.E.U8 R252, desc[UR36][R126.64+0x42c] ;  /* 0x00042c247efc7981 */ /* 0x001ea8000c1e1100 */
[----:B------:R-:W-:Y:S04]  /*7b00*/  STL [R1+0x1648], R23 ;  /* 0x0016481701007387 */ /* 0x000fe80000100800 */
        /* <DEDUP_REMOVED lines=9> */
[----:B------:R0:W-:Y:S04]  /*7ba0*/  STL [R1+0x162c], R15 ;  /* 0x00162c0f01007387 */ /* 0x0001e80000100800 */
[----:B------:R1:W-:Y:S04]  /*7bb0*/  STL [R1+0x1620], R7 ;  /* 0x0016200701007387 */ /* 0x0003e80000100800 */
[----:B------:R1:W-:Y:S04]  /*7bc0*/  STL [R1+0x161c], R6 ;  /* 0x00161c0601007387 */ /* 0x0003e80000100800 */
[----:B------:R-:W-:Y:S04]  /*7bd0*/  STL [R1+0x160c], R19 ;  /* 0x00160c1301007387 */ /* 0x000fe80000100800 */
[----:B---3--:R3:W-:Y:S04]  /*7be0*/  STL [R1+0x1608], R13 ;  /* 0x0016080d01007387 */ /* 0x0087e80000100800 */
        /* <DEDUP_REMOVED lines=45> */
[----:B------:R1:W-:Y:S04]  /*7ec0*/  STL [R1+0x15b0], R6 ;  /* 0x0015b00601007387 */ /* 0x0003e80000100800 */
[----:B---3--:R3:W-:Y:S04]  /*7ed0*/  STL [R1+0x159c], R13 ;  /* 0x00159c0d01007387 */ /* 0x0087e80000100800 */
        /* <DEDUP_REMOVED lines=60> */
[----:B-----5:R-:W-:Y:S04]  /*82a0*/  STL [R1+0x14dc], R8 ;  /* 0x0014dc0801007387 */ /* 0x020fe80000100800 */
[----:B0-----:R-:W5:Y:S04]  /*82b0*/  LDG.E.U8 R15, desc[UR36][R126.64+0x476] ;  /* 0x000476247e0f7981 */ /* 0x001f68000c1e1100 */
[----:B-1----:R-:W5:Y:S04]  /*82c0*/  LDG.E.U8 R7, desc[UR36][R126.64+0x472] ;  /* 0x000472247e077981 */ /* 0x002f68000c1e1100 */
[----:B------:R-:W5:Y:S04]  /*82d0*/  LDG.E.U8 R6, desc[UR36][R126.64+0x471] ;  /* 0x000471247e067981 */ /* 0x000f68000c1e1100 */
        /* <DEDUP_REMOVED lines=12> */
[----:B----4-:R-:W2:Y:S04]  /*83a0*/  LDG.E.U8 R9, desc[UR36][R126.64+0x45a] ;  /* 0x00045a247e097981 */ /* 0x010ea8000c1e1100 */
[----:B------:R-:W4:Y:S04]  /*83b0*/  LDG.E.U8 R18, desc[UR36][R126.64+0x459] ;  /* 0x000459247e127981 */ /* 0x000f28000c1e1100 */
[----:B0-----:R-:W4:Y:S04]  /*83c0*/  LDG.E.U8 R252, desc[UR36][R126.64+0x417] ;  /* 0x000417247efc7981 */ /* 0x001f28000c1e1100 */
[----:B------:R-:W4:Y:S04]  /*83d0*/  LDG.E.U8 R8, desc[UR36][R126.64+0x456] ;  /* 0x000456247e087981 */ /* 0x000f28000c1e1100 */
[----:B------:R0:W-:Y:S04]  /*83e0*/  STL [R1+0x2598], R0 ;  /* 0x0025980001007387 */ /* 0x0001e80000100800 */
[----:B0-----:R-:W4:Y:S04]  /*83f0*/  LDG.E.U8 R0, desc[UR36][R126.64+0x412] ;  /* 0x000412247e007981 */ /* 0x001f28000c1e1100 */
[----:B------:R0:W-:Y:S04]  /*8400*/  STL [R1+0x164c], R24 ;  /* 0x00164c1801007387 */ /* 0x0001e80000100800 */
[----:B------:R1:W-:Y:S04]  /*8410*/  STL [R1+0x14f4], R17 ;  /* 0x0014f41101007387 */ /* 0x0003e80000100800 */
[----:B------:R1:W-:Y:S04]  /*8420*/  STL [R1+0x14b4], R23 ;  /* 0x0014b41701007387 */ /* 0x0003e80000100800 */
[----:B------:R1:W-:Y:S04]  /*8430*/  STL [R1+0x1494], R22 ;  /* 0x0014941601007387 */ /* 0x0003e80000100800 */
[----:B------:R1:W-:Y:S04]  /*8440*/  STL [R1+0x1490], R21 ;  /* 0x0014901501007387 */ /* 0x0003e80000100800 */
[----:B------:R1:W-:Y:S04]  /*8450*/  STL [R1+0x148c], R20 ;  /* 0x00148c1401007387 */ /* 0x0003e80000100800 */
[----:B0-----:R-:W4:Y:S04]  /*8460*/  LDG.E.U8 R24, desc[UR36][R126.64+0x4ae] ;  /* 0x0004ae247e187981 */ /* 0x001f28000c1e1100 */
[----:B-1----:R-:W4:Y:S04]  /*8470*/  LDG.E.U8 R17, desc[UR36][R126.64+0x458] ;  /* 0x000458247e117981 */ /* 0x002f28000c1e1100 */
[----:B------:R-:W4:Y:S04]  /*8480*/  LDG.E.U8 R23, desc[UR36][R126.64+0x44e] ;  /* 0x00044e247e177981 */ /* 0x000f28000c1e1100 */
[----:B------:R-:W4:Y:S04]  /*8490*/  LDG.E.U8 R22, desc[UR36][R126.64+0x445] ;  /* 0x000445247e167981 */ /* 0x000f28000c1e1100 */
[----:B------:R-:W4:Y:S04]  /*84a0*/  LDG.E.U8 R21, desc[UR36][R126.64+0x444] ;  /* 0x000444247e157981 */ /* 0x000f28000c1e1100 */
[----:B------:R-:W4:Y:S04]  /*84b0*/  LDG.E.U8 R20, desc[UR36][R126.64+0x442] ;  /* 0x000442247e147981 */ /* 0x000f28000c1e1100 */
[----:B-----5:R0:W-:Y:S04]  /*84c0*/  STL [R1+0x14e8], R15 ;  /* 0x0014e80f01007387 */ /* 0x0201e80000100800 */
[----:B------:R1:W-:Y:S04]  /*84d0*/  STL [R1+0x14d8], R7 ;  /* 0x0014d80701007387 */ /* 0x0003e80000100800 */
[----:B------:R-:W-:Y:S04]  /*84e0*/  STL [R1+0x14d4], R6 ;  /* 0x0014d40601007387 */ /* 0x000fe80000100800 */
[----:B---3--:R-:W-:Y:S04]  /*84f0*/  STL [R1+0x14c8], R13 ;  /* 0x0014c80d01007387 */ /* 0x008fe80000100800 */
        /* <DEDUP_REMOVED lines=10> */
[----:B0-----:R-:W3:Y:S04]  /*85a0*/  LDG.E.U8 R15, desc[UR36][R126.64+0x457] ;  /* 0x000457247e0f7981 */ /* 0x001ee8000c1e1100 */
[----:B--2---:R-:W-:Y:S04]  /*85b0*/  STL [R1+0x1478], R9 ;  /* 0x0014780901007387 */ /* 0x004fe80000100800 */
[----:B----4-:R-:W-:Y:S04]  /*85c0*/  STL [R1+0x1474], R18 ;  /* 0x0014741201007387 */ /* 0x010fe80000100800 */
[----:B------:R0:W-:Y:S04]  /*85d0*/  STL [R1+0x259c], R252 ;  /* 0x00259cfc01007387 */ /* 0x0001e80000100800 */
[----:B------:R2:W-:Y:S04]  /*85e0*/  STL [R1+0x1468], R8 ;  /* 0x0014680801007387 */ /* 0x0005e80000100800 */
[----:B-1----:R-:W4:Y:S04]  /*85f0*/  LDG.E.U8 R7, desc[UR36][R126.64+0x455] ;  /* 0x000455247e077981 */ /* 0x002f28000c1e1100 */
[----:B0-----:R-:W5:Y:S04]  /*8600*/  LDG.E.U8 R252, desc[UR36][R126.64+0x40f] ;  /* 0x00040f247efc7981 */ /* 0x001f68000c1e1100 */
        /* <DEDUP_REMOVED lines=14> */
[----:B--2---:R-:W2:Y:S04]  /*86f0*/  LDG.E.U8 R8, desc[UR36][R126.64+0x43c] ;  /* 0x00043c247e087981 */ /* 0x004ea8000c1e1100 */
        /* <DEDUP_REMOVED lines=16> */
[----:B---3--:R0:W-:Y:S04]  /*8800*/  STL [R1+0x146c], R15 ;  /* 0x00146c0f01007387 */ /* 0x0081e80000100800 */
[----:B0-----:R-:W3:Y:S04]  /*8810*/  LDG.E.U8 R15, desc[UR36][R126.64+0x439] ;  /* 0x000439247e0f7981 */ /* 0x001ee8000c1e1100 */
[----:B----4-:R-:W-:Y:S04]  /*8820*/  STL [R1+0x1464], R7 ;  /* 0x0014640701007387 */ /* 0x010fe80000100800 */
[----:B-----5:R0:W-:Y:S04]  /*8830*/  STL [R1+0x25a4], R252 ;  /* 0x0025a4fc01007387 */ /* 0x0201e80000100800 */
        /* <DEDUP_REMOVED lines=14> */
[----:B--2---:R2:W-:Y:S04]  /*8920*/  STL [R1+0x1400], R8 ;  /* 0x0014000801007387 */ /* 0x0045e80000100800 */
[----:B0-----:R-:W3:Y:S04]  /*8930*/  LDG.E.U8 R252, desc[UR36][R126.64+0x40a] ;  /* 0x00040a247efc7981 */ /* 0x001ee8000c1e1100 */
[----:B------:R-:W3:Y:S04]  /*8940*/  LDG.E.U8 R7, desc[UR36][R126.64+0x43b] ;  /* 0x00043b247e077981 */ /* 0x000ee8000c1e1100 */
[----:B-1----:R-:W3:Y:S04]  /*8950*/  LDG.E.U8 R6, desc[UR36][R126.64+0x438] ;  /* 0x000438247e067981 */ /* 0x002ee8000c1e1100 */
[----:B----4-:R-:W4:Y:S04]  /*8960*/  LDG.E.U8 R13, desc[UR36][R126.64+0x436] ;  /* 0x000436247e0d7981 */ /* 0x010f28000c1e1100 */
[----:B-----5:R-:W5:Y:S04]  /*8970*/  LDG.E.U8 R4, desc[UR36][R126.64+0x435] ;  /* 0x000435247e047981 */ /* 0x020f68000c1e1100 */
        /* <DEDUP_REMOVED lines=14> */
[----:B------:R-:W-:Y:S04]  /*8a60*/  STL [R1+0x14cc], R25 ;  /* 0x0014cc1901007387 */ /* 0x000fe80000100800 */
[----:B------:R-:W-:Y:S04]  /*8a70*/  STL [R1+0x14b8], R24 ;  /* 0x0014b81801007387 */ /* 0x000fe80000100800 */
[----:B------:R0:W-:Y:S04]  /*8a80*/  STL [R1+0x13f8], R17 ;  /* 0x0013f81101007387 */ /* 0x0001e80000100800 */
[----:B------:R-:W-:Y:S04]  /*8a90*/  STL [R1+0x13dc], R23 ;  /* 0x0013dc1701007387 */ /* 0x000fe80000100800 */
[----:B------:R1:W-:Y:S04]  /*8aa0*/  STL [R1+0x13b8], R22 ;  /* 0x0013b81601007387 */ /* 0x0003e80000100800 */
        /* <DEDUP_REMOVED lines=11> */
[----:B------:R0:W-:Y:S04]  /*8b60*/  STL [R1+0x25ac], R252 ;  /* 0x0025acfc01007387 */ /* 0x0001e80000100800 */
[----:B------:R1:W-:Y:S04]  /*8b70*/  STL [R1+0x13fc], R7 ;  /* 0x0013fc0701007387 */ /* 0x0003e80000100800 */
[----:B------:R1:W-:Y:S04]  /*8b80*/  STL [R1+0x13f0], R6 ;  /* 0x0013f00601007387 */ /* 0x0003e80000100800 */
[----:B----4-:R-:W-:Y:S04]  /*8b90*/  STL [R1+0x13e8], R13 ;  /* 0x0013e80d01007387 */ /* 0x010fe80000100800 */
[----:B-----5:R4:W-:Y:S04]  /*8ba0*/  STL [R1+0x13e4], R4 ;  /* 0x0013e40401007387 */ /* 0x0209e80000100800 */
        /* <DEDUP_REMOVED lines=11> */
[----:B--2---:R-:W-:Y:S04]  /*8c60*/  STL [R1+0x1394], R8 ;  /* 0x0013940801007387 */ /* 0x004fe80000100800 */
[----:B0-----:R-:W2:Y:S04]  /*8c70*/  LDG.E.U8 R252, desc[UR36][R126.64+0x404] ;  /* 0x000404247efc7981 */ /* 0x001ea8000c1e1100 */
[----:B-1----:R-:W5:Y:S04]  /*8c80*/  LDG.E.U8 R7, desc[UR36][R126.64+0x420] ;  /* 0x000420247e077981 */ /* 0x002f68000c1e1100 */
[----:B------:R-:W3:Y:S04]  /*8c90*/  LDG.E.U8 R6, desc[UR36][R126.64+0x41d] ;  /* 0x00041d247e067981 */ /* 0x000ee8000c1e1100 */
[----:B------:R0:W-:Y:S04]  /*8ca0*/  STL [R1+0x25b0], R0 ;  /* 0x0025b00001007387 */ /* 0x0001e80000100800 */
[----:B----4-:R-:W4:Y:S04]  /*8cb0*/  LDG.E.U8 R4, desc[UR36][R126.64+0x419] ;  /* 0x000419247e047981 */ /* 0x010f28000c1e1100 */
[----:B------:R-:W4:Y:S04]  /*8cc0*/  LDG.E.U8 R13, desc[UR36][R126.64+0x41a] ;  /* 0x00041a247e0d7981 */ /* 0x000f28000c1e1100 */
[----:B0-----:R-:W5:Y:S04]  /*8cd0*/  LDG.E.U8 R0, desc[UR36][R126.64+0x403] ;  /* 0x000403247e007981 */ /* 0x001f68000c1e1100 */
        /* <DEDUP_REMOVED lines=14> */
[----:B-----5:R0:W-:Y:S04]  /*8dc0*/  STL [R1+0x25b8], R0 ;  /* 0x0025b80001007387 */ /* 0x0201e80000100800 */
[----:B0-----:R-:W5:Y:S04]  /*8dd0*/  LDG.E.U8 R0, desc[UR36][R126.64+0x3fb] ;  /* 0x0003fb247e007981 */ /* 0x001f68000c1e1100 */
        /* <DEDUP_REMOVED lines=92> */
[----:B------:R0:W-:Y:S04]  /*93a0*/  STL [R1+0x1390], R7 ;  /* 0x0013900701007387 */ /* 0x0001e80000100800 */
[----:B---3--:R1:W-:Y:S04]  /*93b0*/  STL [R1+0x1388], R6 ;  /* 0x0013880601007387 */ /* 0x0083e80000100800 */
[----:B----4-:R3:W-:Y:S04]  /*93c0*/  STL [R1+0x1378], R4 ;  /* 0x0013780401007387 */ /* 0x0107e80000100800 */
[----:B0-----:R-:W4:Y:S04]  /*93d0*/  LDG.E.U8 R7, desc[UR36][R126.64+0x406] ;  /* 0x000406247e077981 */ /* 0x001f28000c1e1100 */
[----:B-1----:R-:W4:Y:S04]  /*93e0*/  LDG.E.U8 R6, desc[UR36][R126.64+0x405] ;  /* 0x000405247e067981 */ /* 0x002f28000c1e1100 */
[----:B---3--:R-:W3:Y:S04]  /*93f0*/  LDG.E.U8 R4, desc[UR36][R126.64+0x401] ;  /* 0x000401247e047981 */ /* 0x008ee8000c1e1100 */
[----:B--2---:R0:W-:Y:S04]  /*9400*/  STL [R1+0x2674], R252 ;  /* 0x002674fc01007387 */ /* 0x0041e80000100800 */
[----:B0-----:R-:W2:Y:S04]  /*9410*/  LDG.E.U8 R252, desc[UR36][R126.64+0x36f] ;  /* 0x00036f247efc7981 */ /* 0x001ea8000c1e1100 */
[----:B-----5:R0:W-:Y:S04]  /*9420*/  STL [R1+0x2678], R0 ;  /* 0x0026780001007387 */ /* 0x0201e80000100800 */
[----:B0-----:R-:W5:Y:S04]  /*9430*/  LDG.E.U8 R0, desc[UR36][R126.64+0x36b] ;  /* 0x00036b247e007981 */ /* 0x001f68000c1e1100 */
        /* <DEDUP_REMOVED lines=11> */
[----:B----4-:R4:W-:Y:S04]  /*94f0*/  STL [R1+0x132c], R7 ;  /* 0x00132c0701007387 */ /* 0x0109e80000100800 */
[----:B------:R4:W-:Y:S04]  /*9500*/  STL [R1+0x1328], R6 ;  /* 0x0013280601007387 */ /* 0x0009e80000100800 */
[----:B0-----:R-:W5:Y:S04]  /*9510*/  LDG.E.U8 R15, desc[UR36][R126.64+0x402] ;  /* 0x000402247e0f7981 */ /* 0x001f68000c1e1100 */
[----:B-1----:R-:W5:Y:S04]  /*9520*/  LDG.E.U8 R13, desc[UR36][R126.64+0x400] ;  /* 0x000400247e0d7981 */ /* 0x002f68000c1e1100 */
        /* <DEDUP_REMOVED lines=10> */
[----:B------:R-:W4:Y:S04]  /*95d0*/  LDG.E.U8 R6, desc[UR36][R126.64+0x3ed] ;  /* 0x0003ed247e067981 */ /* 0x000f28000c1e1100 */
[----:B------:R0:W-:Y:S04]  /*95e0*/  STL [R1+0x1318], R4 ;  /* 0x0013180401007387 */ /* 0x0001e80000100800 */
[----:B0-----:R-:W4:Y:S04]  /*95f0*/  LDG.E.U8 R4, desc[UR36][R126.64+0x3ea] ;  /* 0x0003ea247e047981 */ /* 0x001f28000c1e1100 */
[----:B--2---:R0:W-:Y:S04]  /*9600*/  STL [R1+0x267c], R252 ;  /* 0x00267cfc01007387 */ /* 0x0041e80000100800 */
[----:B0-----:R-:W2:Y:S04]  /*9610*/  LDG.E.U8 R252, desc[UR36][R126.64+0x365] ;  /* 0x000365247efc7981 */ /* 0x001ea8000c1e1100 */
[----:B-----5:R0:W-:Y:S04]  /*9620*/  STL [R1+0x2680], R0 ;  /* 0x0026800001007387 */ /* 0x0201e80000100800 */
[----:B0-----:R-:W5:Y:S04]  /*9630*/  LDG.E.U8 R0, desc[UR36][R126.64+0x364] ;  /* 0x000364247e007981 */ /* 0x001f68000c1e1100 */
        /* <DEDUP_REMOVED lines=34> */
[----:B0-----:R-:W5:Y:S04]  /*9860*/  LDG.E.U8 R17, desc[UR36][R126.64+0x3fe] ;  /* 0x0003fe247e117981 */ /* 0x001f68000c1e1100 */
[----:B-1----:R-:W5:Y:S04]  /*9870*/  LDG.E.U8 R16, desc[UR36][R126.64+0x3f6] ;  /* 0x0003f6247e107981 */ /* 0x002f68000c1e1100 */
[----:B------:R0:W-:Y:S04]  /*9880*/  STL [R1+0x12b8], R15 ;  /* 0x0012b80f01007387 */ /* 0x0001e80000100800 */
[----:B------:R1:W-:Y:S04]  /*9890*/  STL [R1+0x12b4], R13 ;  /* 0x0012b40d01007387 */ /* 0x0003e80000100800 */
[----:B---3--:R3:W-:Y:S04]  /*98a0*/  STL [R1+0x12a8], R11 ;  /* 0x0012a80b01007387 */ /* 0x0087e80000100800 */
        /* <DEDUP_REMOVED lines=31> */
[----:B------:R1:W-:Y:S04]  /*9aa0*/  STL [R1+0x12ec], R16 ;  /* 0x0012ec1001007387 */ /* 0x0003e80000100800 */
[----:B0-----:R-:W5:Y:S04]  /*9ab0*/  LDG.E.U8 R18, desc[UR36][R126.64+0x3d9] ;  /* 0x0003d9247e127981 */ /* 0x001f68000c1e1100 */
[----:B-1----:R-:W5:Y:S04]  /*9ac0*/  LDG.E.U8 R17, desc[UR36][R126.64+0x3d3] ;  /* 0x0003d3247e117981 */ /* 0x002f68000c1e1100 */
[----:B------:R-:W5:Y:S04]  /*9ad0*/  LDG.E.U8 R16, desc[UR36][R126.64+0x3d1] ;  /* 0x0003d1247e107981 */ /* 0x000f68000c1e1100 */
[----:B------:R0:W-:Y:S04]  /*9ae0*/  STL [R1+0x1250], R15 ;  /* 0x0012500f01007387 */ /* 0x0001e80000100800 */
[----:B------:R1:W-:Y:S04]  /*9af0*/  STL [R1+0x124c], R13 ;  /* 0x00124c0d01007387 */ /* 0x0003e80000100800 */
[----:B---3--:R-:W-:Y:S04]  /*9b00*/  STL [R1+0x1244], R11 ;  /* 0x0012440b01007387 */ /* 0x008fe80000100800 */
[----:B------:R3:W-:Y:S04]  /*9b10*/  STL [R1+0x1240], R3 ;  /* 0x0012400301007387 */ /* 0x0007e80000100800 */
[----:B------:R-:W-:Y:S04]  /*9b20*/  STL [R1+0x1238], R10 ;  /* 0x0012380a01007387 */ /* 0x000fe80000100800 */
[----:B------:R-:W-:Y:S04]  /*9b30*/  STL [R1+0x1234], R5 ;  /* 0x0012340501007387 */ /* 0x000fe80000100800 */
[----:B------:R3:W-:Y:S04]  /*9b40*/  STL [R1+0x1230], R2 ;  /* 0x0012300201007387 */ /* 0x0007e80000100800 */
[----:B------:R3:W-:Y:S04]  /*9b50*/  STL [R1+0x1224], R14 ;  /* 0x0012240e01007387 */ /* 0x0007e80000100800 */
[----:B------:R-:W-:Y:S04]  /*9b60*/  STL [R1+0x1220], R12 ;  /* 0x0012200c01007387 */ /* 0x000fe80000100800 */
        /* <DEDUP_REMOVED lines=16> */
[----:B------:R0:W-:Y:S04]  /*9c70*/  STL [R1+0x1200], R4 ;  /* 0x0012000401007387 */ /* 0x0001e80000100800 */
[----:B------:R-:W4:Y:S04]  /*9c80*/  LDG.E.U8 R6, desc[UR36][R126.64+0x3a3] ;  /* 0x0003a3247e067981 */ /* 0x000f28000c1e1100 */
        /* <DEDUP_REMOVED lines=9> */
[----:B0-----:R-:W5:Y:S04]  /*9d20*/  LDG.E.U8 R19, desc[UR36][R126.64+0x3b9] ;  /* 0x0003b9247e137981 */ /* 0x001f68000c1e1100 */
[----:B-1----:R-:W5:Y:S04]  /*9d30*/  LDG.E.U8 R18, desc[UR36][R126.64+0x3b5] ;  /* 0x0003b5247e127981 */ /* 0x002f68000c1e1100 */
[----:B------:R-:W5:Y:S04]  /*9d40*/  LDG.E.U8 R17, desc[UR36][R126.64+0x3b2] ;  /* 0x0003b2247e117981 */ /* 0x000f68000c1e1100 */
[----:B------:R-:W5:Y:S04]  /*9d50*/  LDG.E.U8 R16, desc[UR36][R126.64+0x3ab] ;  /* 0x0003ab247e107981 */ /* 0x000f68000c1e1100 */
        /* <DEDUP_REMOVED lines=12> */
[----:B0-----:R-:W5:Y:S04]  /*9e20*/  LDG.E.U8 R15, desc[UR36][R126.64+0x39f] ;  /* 0x00039f247e0f7981 */ /* 0x001f68000c1e1100 */
[----:B------:R0:W-:Y:S04]  /*9e30*/  STL [R1+0x11a0], R6 ;  /* 0x0011a00601007387 */ /* 0x0001e80000100800 */
        /* <DEDUP_REMOVED lines=12> */
[----:B0-----:R-:W4:Y:S04]  /*9f00*/  LDG.E.U8 R6, desc[UR36][R126.64+0x38b] ;  /* 0x00038b247e067981 */ /* 0x001f28000c1e1100 */
[----:B--2---:R0:W-:Y:S04]  /*9f10*/  STL [R1+0x269c], R252 ;  /* 0x00269cfc01007387 */ /* 0x0041e80000100800 */
[----:B-1----:R-:W2:Y:S04]  /*9f20*/  LDG.E.U8 R4, desc[UR36][R126.64+0x389] ;  /* 0x000389247e047981 */ /* 0x002ea8000c1e1100 */
        /* <DEDUP_REMOVED lines=11> */
[----:B------:R-:W-:Y:S04]  /*9fe0*/  STL [R1+0x1190], R15 ;  /* 0x0011900f01007387 */ /* 0x000fe80000100800 */
        /* <DEDUP_REMOVED lines=20> */
[----:B--2---:R-:W2:Y:S04]  /*a130*/  LDG.E.U8 R9, desc[UR36][R126.64+0x378] ;  /* 0x000378247e097981 */ /* 0x004ea8000c1e1100 */
[----:B------:R-:W2:Y:S04]  /*a140*/  LDG.E.U8 R8, desc[UR36][R126.64+0x377] ;  /* 0x000377247e087981 */ /* 0x000ea8000c1e1100 */
[----:B------:R-:W2:Y:S04]  /*a150*/  LDG.E.U8 R12, desc[UR36][R126.64+0x375] ;  /* 0x000375247e0c7981 */ /* 0x000ea8000c1e1100 */
[----:B----4-:R-:W4:Y:S04]  /*a160*/  LDG.E.U8 R7, desc[UR36][R126.64+0x373] ;  /* 0x000373247e077981 */ /* 0x010f28000c1e1100 */
[----:B------:R1:W-:Y:S04]  /*a170*/  STL [R1+0x1138], R4 ;  /* 0x0011380401007387 */ /* 0x0003e80000100800 */
[----:B0-----:R-:W4:Y:S04]  /*a180*/  LDG.E.U8 R6, desc[UR36][R126.64+0x372] ;  /* 0x000372247e067981 */ /* 0x001f28000c1e1100 */
[----:B------:R0:W-:Y:S04]  /*a190*/  STL [R1+0x26a4], R252 ;  /* 0x0026a4fc01007387 */ /* 0x0001e80000100800 */
[----:B-1----:R-:W4:Y:S04]  /*a1a0*/  LDG.E.U8 R4, desc[UR36][R126.64+0x371] ;  /* 0x000371247e047981 */ /* 0x002f28000c1e1100 */
[----:B-----5:R1:W-:Y:S04]  /*a1b0*/  STL [R1+0x26a8], R0 ;  /* 0x0026a80001007387 */ /* 0x0203e80000100800 */
[----:B0-----:R-:W5:Y:S04]  /*a1c0*/  LDG.E.U8 R252, desc[UR36][R126.64+0x34a] ;  /* 0x00034a247efc7981 */ /* 0x001f68000c1e1100 */
[----:B-1----:R-:W5:Y:S04]  /*a1d0*/  LDG.E.U8 R0, desc[UR36][R126.64+0x347] ;  /* 0x000347247e007981 */ /* 0x002f68000c1e1100 */
        /* <DEDUP_REMOVED lines=15> */
[----:B------:R-:W-:Y:S04]  /*a2d0*/  STL [R1+0x10fc], R14 ;  /* 0x0010fc0e01007387 */ /* 0x000fe80000100800 */
[----:B--2---:R2:W-:Y:S04]  /*a2e0*/  STL [R1+0x10f4], R9 ;  /* 0x0010f40901007387 */ /* 0x0045e80000100800 */
[----:B------:R2:W-:Y:S04]  /*a2f0*/  STL [R1+0x10f0], R8 ;  /* 0x0010f00801007387 */ /* 0x0005e80000100800 */
[----:B------:R2:W-:Y:S04]  /*a300*/  STL [R1+0x10e8], R12 ;  /* 0x0010e80c01007387 */ /* 0x0005e80000100800 */
[----:B----4-:R4:W-:Y:S04]  /*a310*/  STL [R1+0x10e0], R7 ;  /* 0x0010e00701007387 */ /* 0x0109e80000100800 */
[----:B0-----:R-:W5:Y:S04]  /*a320*/  LDG.E.U8 R3, desc[UR36][R126.64+0x36d] ;  /* 0x00036d247e037981 */ /* 0x001f68000c1e1100 */
[----:B------:R0:W-:Y:S04]  /*a330*/  STL [R1+0x10dc], R6 ;  /* 0x0010dc0601007387 */ /* 0x0001e80000100800 */
[----:B------:R-:W5:Y:S04]  /*a340*/  LDG.E.U8 R13, desc[UR36][R126.64+0x36c] ;  /* 0x00036c247e0d7981 */ /* 0x000f68000c1e1100 */
[----:B-1----:R-:W5:Y:S04]  /*a350*/  LDG.E.U8 R2, desc[UR36][R126.64+0x36a] ;  /* 0x00036a247e027981 */ /* 0x002f68000c1e1100 */
[----:B---3--:R-:W3:Y:S04]  /*a360*/  LDG.E.U8 R11, desc[UR36][R126.64+0x368] ;  /* 0x000368247e0b7981 */ /* 0x008ee8000c1e1100 */
[----:B------:R-:W3:Y:S04]  /*a370*/  LDG.E.U8 R10, desc[UR36][R126.64+0x367] ;  /* 0x000367247e0a7981 */ /* 0x000ee8000c1e1100 */
[----:B------:R-:W3:Y:S04]  /*a380*/  LDG.E.U8 R5, desc[UR36][R126.64+0x366] ;  /* 0x000366247e057981 */ /* 0x000ee8000c1e1100 */
[----:B------:R-:W3:Y:S04]  /*a390*/  LDG.E.U8 R15, desc[UR36][R126.64+0x361] ;  /* 0x000361247e0f7981 */ /* 0x000ee8000c1e1100 */
[----:B--2---:R-:W2:Y:S04]  /*a3a0*/  LDG.E.U8 R9, desc[UR36][R126.64+0x360] ;  /* 0x000360247e097981 */ /* 0x004ea8000c1e1100 */
[----:B------:R-:W2:Y:S04]  /*a3b0*/  LDG.E.U8 R8, desc[UR36][R126.64+0x35f] ;  /* 0x00035f247e087981 */ /* 0x000ea8000c1e1100 */
[----:B------:R-:W2:Y:S04]  /*a3c0*/  LDG.E.U8 R14, desc[UR36][R126.64+0x35c] ;  /* 0x00035c247e0e7981 */ /* 0x000ea8000c1e1100 */
[----:B------:R-:W2:Y:S04]  /*a3d0*/  LDG.E.U8 R12, desc[UR36][R126.64+0x35b] ;  /* 0x00035b247e0c7981 */ /* 0x000ea8000c1e1100 */
[----:B----4-:R-:W4:Y:S04]  /*a3e0*/  LDG.E.U8 R7, desc[UR36][R126.64+0x35a] ;  /* 0x00035a247e077981 */ /* 0x010f28000c1e1100 */
[----:B------:R1:W-:Y:S04]  /*a3f0*/  STL [R1+0x10d8], R4 ;  /* 0x0010d80401007387 */ /* 0x0003e80000100800 */
[----:B0-----:R-:W4:Y:S04]  /*a400*/  LDG.E.U8 R6, desc[UR36][R126.64+0x359] ;  /* 0x000359247e067981 */ /* 0x001f28000c1e1100 */
[----:B-----5:R0:W-:Y:S04]  /*a410*/  STL [R1+0x26ac], R252 ;  /* 0x0026acfc01007387 */ /* 0x0201e80000100800 */
[----:B-1----:R-:W5:Y:S04]  /*a420*/  LDG.E.U8 R4, desc[UR36][R126.64+0x358] ;  /* 0x000358247e047981 */ /* 0x002f68000c1e1100 */
[----:B------:R1:W-:Y:S04]  /*a430*/  STL [R1+0x26b0], R0 ;  /* 0x0026b00001007387 */ /* 0x0003e80000100800 */
[----:B0-----:R-:W5:Y:S04]  /*a440*/  LDG.E.U8 R252, desc[UR36][R126.64+0x340] ;  /* 0x000340247efc7981 */ /* 0x001f68000c1e1100 */
[----:B-1----:R-:W5:Y:S04]  /*a450*/  LDG.E.U8 R0, desc[UR36][R126.64+0x33f] ;  /* 0x00033f247e007981 */ /* 0x002f68000c1e1100 */
[----:B------:R0:W-:Y:S04]  /*a460*/  STL [R1+0x10cc], R19 ;  /* 0x0010cc1301007387 */ /* 0x0001e80000100800 */
[----:B------:R-:W-:Y:S04]  /*a470*/  STL [R1+0x10b8], R18 ;  /* 0x0010b81201007387 */ /* 0x000fe80000100800 */
[----:B------:R1:W-:Y:S04]  /*a480*/  STL [R1+0x10a0], R17 ;  /* 0x0010a01101007387 */ /* 0x0003e80000100800 */
[----:B------:R1:W-:Y:S04]  /*a490*/  STL [R1+0x109c], R16 ;  /* 0x00109c1001007387 */ /* 0x0003e80000100800 */
[----:B0-----:R-:W5:Y:S04]  /*a4a0*/  LDG.E.U8 R19, desc[UR36][R126.64+0x349] ;  /* 0x000349247e137981 */ /* 0x001f68000c1e1100 */
[----:B-1----:R-:W5:Y:S04]  /*a4b0*/  LDG.E.U8 R17, desc[UR36][R126.64+0x344] ;  /* 0x000344247e117981 */ /* 0x002f68000c1e1100 */
[----:B------:R-:W5:Y:S04]  /*a4c0*/  LDG.E.U8 R18, desc[UR36][R126.64+0x345] ;  /* 0x000345247e127981 */ /* 0x000f68000c1e1100 */
[----:B------:R-:W5:Y:S04]  /*a4d0*/  LDG.E.U8 R16, desc[UR36][R126.64+0x33c] ;  /* 0x00033c247e107981 */ /* 0x000f68000c1e1100 */
[----:B------:R0:W-:Y:S04]  /*a4e0*/  STL [R1+0x10c8], R3 ;  /* 0x0010c80301007387 */ /* 0x0001e80000100800 */
[----:B------:R-:W-:Y:S04]  /*a4f0*/  STL [R1+0x10c4], R13 ;  /* 0x0010c40d01007387 */ /* 0x000fe80000100800 */
[----:B------:R1:W-:Y:S04]  /*a500*/  STL [R1+0x10bc], R2 ;  /* 0x0010bc0201007387 */ /* 0x0003e80000100800 */
[----:B---3--:R-:W-:Y:S04]  /*a510*/  STL [R1+0x10b4], R11 ;  /* 0x0010b40b01007387 */ /* 0x008fe80000100800 */
[----:B------:R-:W-:Y:S04]  /*a520*/  STL [R1+0x10b0], R10 ;  /* 0x0010b00a01007387 */ /* 0x000fe80000100800 */
[----:B------:R3:W-:Y:S04]  /*a530*/  STL [R1+0x10ac], R5 ;  /* 0x0010ac0501007387 */ /* 0x0007e80000100800 */
[----:B------:R-:W-:Y:S04]  /*a540*/  STL [R1+0x1098], R15 ;  /* 0x0010980f01007387 */ /* 0x000fe80000100800 */
[----:B--2---:R-:W-:Y:S04]  /*a550*/  STL [R1+0x1094], R9 ;  /* 0x0010940901007387 */ /* 0x004fe80000100800 */
[----:B------:R-:W-:Y:S04]  /*a560*/  STL [R1+0x1090], R8 ;  /* 0x0010900801007387 */ /* 0x000fe80000100800 */
[----:B------:R-:W-:Y:S04]  /*a570*/  STL [R1+0x1084], R14 ;  /* 0x0010840e01007387 */ /* 0x000fe80000100800 */
[----:B------:R-:W-:Y:S04]  /*a580*/  STL [R1+0x1080], R12 ;  /* 0x0010800c01007387 */ /* 0x000fe80000100800 */
[----:B----4-:R-:W-:Y:S04]  /*a590*/  STL [R1+0x107c], R7 ;  /* 0x00107c0701007387 */ /* 0x010fe80000100800 */
[----:B0-----:R-:W2:Y:S04]  /*a5a0*/  LDG.E.U8 R3, desc[UR36][R126.64+0x355] ;  /* 0x000355247e037981 */ /* 0x001ea8000c1e1100 */
[----:B------:R-:W-:Y:S04]  /*a5b0*/  STL [R1+0x1078], R6 ;  /* 0x0010780601007387 */ /* 0x000fe80000100800 */
[----:B-1----:R-:W4:Y:S04]  /*a5c0*/  LDG.E.U8 R2, desc[UR36][R126.64+0x352] ;  /* 0x000352247e027981 */ /* 0x002f28000c1e1100 */
[----:B-----5:R-:W-:Y:S04]  /*a5d0*/  STL [R1+0x1074], R4 ;  /* 0x0010740401007387 */ /* 0x020fe80000100800 */
[----:B---3--:R-:W3:Y:S04]  /*a5e0*/  LDG.E.U8 R5, desc[UR36][R126.64+0x34d] ;  /* 0x00034d247e057981 */ /* 0x008ee8000c1e1100 */
[----:B------:R0:W-:Y:S04]  /*a5f0*/  STL [R1+0x26b4], R252 ;  /* 0x0026b4fc01007387 */ /* 0x0001e80000100800 */
[----:B------:R-:W5:Y:S04]  /*a600*/  LDG.E.U8 R11, desc[UR36][R126.64+0x350] ;  /* 0x000350247e0b7981 */ /* 0x000f68000c1e1100 */
[----:B------:R1:W-:Y:S04]  /*a610*/  STL [R1+0x26b8], R0 ;  /* 0x0026b80001007387 */ /* 0x0003e80000100800 */
[----:B0-----:R-:W2:Y:S04]  /*a620*/  LDG.E.U8 R252, desc[UR36][R126.64+0x339] ;  /* 0x000339247efc7981 */ /* 0x001ea8000c1e1100 */
[----:B------:R-:W5:Y:S04]  /*a630*/  LDG.E.U8 R10, desc[UR36][R126.64+0x34e] ;  /* 0x00034e247e0a7981 */ /* 0x000f68000c1e1100 */
[----:B-1----:R-:W4:Y:S04]  /*a640*/  LDG.E.U8 R0, desc[UR36][R126.64+0x338] ;  /* 0x000338247e007981 */ /* 0x002f28000c1e1100 */
        /* <DEDUP_REMOVED lines=10> */
[----:B----4-:R1:W-:Y:S04]  /*a6f0*/  STL [R1+0x26c0], R0 ;  /* 0x0026c00001007387 */ /* 0x0103e80000100800 */
[----:B0-----:R-:W2:Y:S04]  /*a700*/  LDG.E.U8 R252, desc[UR36][R126.64+0x332] ;  /* 0x000332247efc7981 */ /* 0x001ea8000c1e1100 */
[----:B-1----:R-:W4:Y:S04]  /*a710*/  LDG.E.U8 R0, desc[UR36][R126.64+0x331] ;  /* 0x000331247e007981 */ /* 0x002f28000c1e1100 */
        /* <DEDUP_REMOVED lines=92> */
[----:B------:R0:W-:Y:S04]  /*ace0*/  STL [R1+0x1068], R3 ;  /* 0x0010680301007387 */ /* 0x0001e80000100800 */
[----:B------:R1:W-:Y:S04]  /*acf0*/  STL [R1+0x105c], R2 ;  /* 0x00105c0201007387 */ /* 0x0003e80000100800 */
[----:B---3--:R3:W-:Y:S04]  /*ad00*/  STL [R1+0x1048], R5 ;  /* 0x0010480501007387 */ /* 0x0087e80000100800 */
[----:B0-----:R-:W5:Y:S04]  /*ad10*/  LDG.E.U8 R3, desc[UR36][R126.64+0x33d] ;  /* 0x00033d247e037981 */ /* 0x001f68000c1e1100 */
[----:B-1----:R-:W5:Y:S04]  /*ad20*/  LDG.E.U8 R2, desc[UR36][R126.64+0x33a] ;  /* 0x00033a247e027981 */ /* 0x002f68000c1e1100 */
[----:B---3--:R-:W3:Y:S04]  /*ad30*/  LDG.E.U8 R5, desc[UR36][R126.64+0x335] ;  /* 0x000335247e057981 */ /* 0x008ee8000c1e1100 */
[----:B--2---:R0:W-:Y:S04]  /*ad40*/  STL [R1+0x277c], R252 ;  /* 0x00277cfc01007387 */ /* 0x0041e80000100800 */
[----:B----4-:R1:W-:Y:S04]  /*ad50*/  STL [R1+0x2780], R0 ;  /* 0x0027800001007387 */ /* 0x0103e80000100800 */
[----:B0-----:R-:W2:Y:S04]  /*ad60*/  LDG.E.U8 R252, desc[UR36][R126.64+0x2a5] ;  /* 0x0002a5247efc7981 */ /* 0x001ea8000c1e1100 */
[----:B-1----:R-:W4:Y:S04]  /*ad70*/  LDG.E.U8 R0, desc[UR36][R126.64+0x2a3] ;  /* 0x0002a3247e007981 */ /* 0x002f28000c1e1100 */
        /* <DEDUP_REMOVED lines=12> */
[----:B-----5:R-:W5:Y:S04]  /*ae40*/  LDG.E.U8 R9, desc[UR36][R126.64+0x330] ;  /* 0x000330247e097981 */ /* 0x020f68000c1e1100 */
[----:B---3--:R-:W3:Y:S04]  /*ae50*/  LDG.E.U8 R8, desc[UR36][R126.64+0x32e] ;  /* 0x00032e247e087981 */ /* 0x008ee8000c1e1100 */
[----:B------:R-:W3:Y:S04]  /*ae60*/  LDG.E.U8 R12, desc[UR36][R126.64+0x32c] ;  /* 0x00032c247e0c7981 */ /* 0x000ee8000c1e1100 */
[----:B------:R-:W3:Y:S04]  /*ae70*/  LDG.E.U8 R7, desc[UR36][R126.64+0x32b] ;  /* 0x00032b247e077981 */ /* 0x000ee8000c1e1100 */
[----:B------:R-:W3:Y:S04]  /*ae80*/  LDG.E.U8 R6, desc[UR36][R126.64+0x329] ;  /* 0x000329247e067981 */ /* 0x000ee8000c1e1100 */
[----:B------:R-:W3:Y:S04]  /*ae90*/  LDG.E.U8 R4, desc[UR36][R126.64+0x327] ;  /* 0x000327247e047981 */ /* 0x000ee8000c1e1100 */
[----:B------:R-:W3:Y:S04]  /*aea0*/  LDG.E.U8 R3, desc[UR36][R126.64+0x326] ;  /* 0x000326247e037981 */ /* 0x000ee8000c1e1100 */
[----:B------:R-:W3:Y:S04]  /*aeb0*/  LDG.E.U8 R2, desc[UR36][R126.64+0x321] ;  /* 0x000321247e027981 */ /* 0x000ee8000c1e1100 */
[----:B------:R0:W-:Y:S04]  /*aec0*/  STL [R1+0xfe8], R5 ;  /* 0x000fe80501007387 */ /* 0x0001e80000100800 */
[----:B0-----:R-:W3:Y:S04]  /*aed0*/  LDG.E.U8 R5, desc[UR36][R126.64+0x31e] ;  /* 0x00031e247e057981 */ /* 0x001ee8000c1e1100 */
[----:B--2---:R0:W-:Y:S04]  /*aee0*/  STL [R1+0x2784], R252 ;  /* 0x002784fc01007387 */ /* 0x0041e80000100800 */
[----:B----4-:R1:W-:Y:S04]  /*aef0*/  STL [R1+0x2788], R0 ;  /* 0x0027880001007387 */ /* 0x0103e80000100800 */
[----:B0-----:R-:W2:Y:S04]  /*af00*/  LDG.E.U8 R252, desc[UR36][R126.64+0x2a2] ;  /* 0x0002a2247efc7981 */ /* 0x001ea8000c1e1100 */
[----:B-1----:R-:W4:Y:S04]  /*af10*/  LDG.E.U8 R0, desc[UR36][R126.64+0x29d] ;  /* 0x00029d247e007981 */ /* 0x002f28000c1e1100 */
[----:B------:R0:W-:Y:S04]  /*af20*/  STL [R1+0xfec], R11 ;  /* 0x000fec0b01007387 */ /* 0x0001e80000100800 */
[----:B------:R1:W-:Y:S04]  /*af30*/  STL [R1+0xfe0], R10 ;  /* 0x000fe00a01007387 */ /* 0x0003e80000100800 */
[----:B-----5:R5:W-:Y:S04]  /*af40*/  STL [R1+0xfd4], R9 ;  /* 0x000fd40901007387 */ /* 0x020be80000100800 */
[----:B---3--:R3:W-:Y:S04]  /*af50*/  STL [R1+0xfcc], R8 ;  /* 0x000fcc0801007387 */ /* 0x0087e80000100800 */
[----:B------:R-:W-:Y:S04]  /*af60*/  STL [R1+0xfc4], R12 ;  /* 0x000fc40c01007387 */ /* 0x000fe80000100800 */
        /* <DEDUP_REMOVED lines=23> */
[----:B0-----:R-:W4:Y:S04]  /*b0e0*/  LDG.E.U8 R13, desc[UR36][R126.64+0x334] ;  /* 0x000334247e0d7981 */ /* 0x001f28000c1e1100 */
[----:B-1----:R-:W4:Y:S04]  /*b0f0*/  LDG.E.U8 R17, desc[UR36][R126.64+0x323] ;  /* 0x000323247e117981 */ /* 0x002f28000c1e1100 */
[----:B------:R0:W-:Y:S04]  /*b100*/  STL [R1+0xf90], R11 ;  /* 0x000f900b01007387 */ /* 0x0001e80000100800 */
[----:B------:R1:W-:Y:S04]  /*b110*/  STL [R1+0xf80], R10 ;  /* 0x000f800a01007387 */ /* 0x0003e80000100800 */
[----:B-----5:R5:W-:Y:S04]  /*b120*/  STL [R1+0xf78], R9 ;  /* 0x000f780901007387 */ /* 0x020be80000100800 */
[----:B---3--:R3:W-:Y:S04]  /*b130*/  STL [R1+0xf70], R8 ;  /* 0x000f700801007387 */ /* 0x0087e80000100800 */
        /* <DEDUP_REMOVED lines=22> */
[----:B------:R-:W-:Y:S04]  /*b2a0*/  STL [R1+0x1040], R20 ;  /* 0x0010401401007387 */ /* 0x000fe80000100800 */
[----:B------:R-:W-:Y:S04]  /*b2b0*/  STL [R1+0x1038], R19 ;  /* 0x0010381301007387 */ /* 0x000fe80000100800 */
        /* <DEDUP_REMOVED lines=62> */
[----:B------:R-:W-:Y:S04]  /*b6a0*/  STL [R1+0xe90], R12 ;  /* 0x000e900c01007387 */ /* 0x000fe80000100800 */
        /* <DEDUP_REMOVED lines=126> */
[----:B------:R-:W-:Y:S04]  /*be90*/  STL [R1+0xd68], R12 ;  /* 0x000d680c01007387 */ /* 0x000fe80000100800 */
        /* <DEDUP_REMOVED lines=12> */
[----:B--2---:R0:W-:Y:S04]  /*bf60*/  STL [R1+0x27bc], R252 ;  /* 0x0027bcfc01007387 */ /* 0x0041e80000100800 */
[----:B------:R1:W-:Y:S04]  /*bf70*/  STL [R1+0xd54], R5 ;  /* 0x000d540501007387 */ /* 0x0003e80000100800 */
[----:B----4-:R2:W-:Y:S04]  /*bf80*/  STL [R1+0x27c0], R0 ;  /* 0x0027c00001007387 */ /* 0x0105e80000100800 */
[----:B0-----:R-:W4:Y:S04]  /*bf90*/  LDG.E.U8 R252, desc[UR36][R126.64+0x277] ;  /* 0x000277247efc7981 */ /* 0x001f28000c1e1100 */
[----:B-1----:R-:W3:Y:S04]  /*bfa0*/  LDG.E.U8 R5, desc[UR36][R126.64+0x279] ;  /* 0x000279247e057981 */ /* 0x002ee8000c1e1100 */
[----:B--2---:R-:W2:Y:S04]  /*bfb0*/  LDG.E.U8 R0, desc[UR36][R126.64+0x26e] ;  /* 0x00026e247e007981 */ /* 0x004ea8000c1e1100 */
[----:B----4-:R0:W-:Y:S04]  /*bfc0*/  STL [R1+0x27c4], R252 ;  /* 0x0027c4fc01007387 */ /* 0x0101e80000100800 */
[----:B--2---:R1:W-:Y:S04]  /*bfd0*/  STL [R1+0x27c8], R0 ;  /* 0x0027c80001007387 */ /* 0x0043e80000100800 */
        /* <DEDUP_REMOVED lines=92> */
[----:B-----5:R5:W-:Y:S04]  /*c5a0*/  STL [R1+0xd30], R9 ;  /* 0x000d300901007387 */ /* 0x020be80000100800 */
[----:B0-----:R-:W4:Y:S04]  /*c5b0*/  LDG.E.U8 R11, desc[UR36][R126.64+0x276] ;  /* 0x000276247e0b7981 */ /* 0x001f28000c1e1100 */
[----:B-1----:R-:W4:Y:S04]  /*c5c0*/  LDG.E.U8 R10, desc[UR36][R126.64+0x271] ;  /* 0x000271247e0a7981 */ /* 0x002f28000c1e1100 */
[----:B-----5:R-:W5:Y:S04]  /*c5d0*/  LDG.E.U8 R9, desc[UR36][R126.64+0x270] ;  /* 0x000270247e097981 */ /* 0x020f68000c1e1100 */
[----:B---3--:R0:W-:Y:S04]  /*c5e0*/  STL [R1+0xd2c], R8 ;  /* 0x000d2c0801007387 */ /* 0x0081e80000100800 */
        /* <DEDUP_REMOVED lines=15> */
[----:B0-----:R-:W4:Y:S04]  /*c6e0*/  LDG.E.U8 R7, desc[UR36][R126.64+0x26c] ;  /* 0x00026c247e077981 */ /* 0x001f28000c1e1100 */
[----:B-1----:R-:W4:Y:S04]  /*c6f0*/  LDG.E.U8 R6, desc[UR36][R126.64+0x26b] ;  /* 0x00026b247e067981 */ /* 0x002f28000c1e1100 */
[----:B------:R-:W4:Y:S04]  /*c700*/  LDG.E.U8 R4, desc[UR36][R126.64+0x266] ;  /* 0x000266247e047981 */ /* 0x000f28000c1e1100 */
[----:B---3--:R-:W3:Y:S04]  /*c710*/  LDG.E.U8 R3, desc[UR36][R126.64+0x263] ;  /* 0x000263247e037981 */ /* 0x008ee8000c1e1100 */
[----:B------:R-:W3:Y:S04]  /*c720*/  LDG.E.U8 R12, desc[UR36][R126.64+0x262] ;  /* 0x000262247e0c7981 */ /* 0x000ee8000c1e1100 */
[----:B------:R-:W3:Y:S04]  /*c730*/  LDG.E.U8 R2, desc[UR36][R126.64+0x261] ;  /* 0x000261247e027981 */ /* 0x000ee8000c1e1100 */
[----:B------:R-:W3:Y:S04]  /*c740*/  LDG.E.U8 R5, desc[UR36][R126.64+0x260] ;  /* 0x000260247e057981 */ /* 0x000ee8000c1e1100 */
[----:B------:R-:W3:Y:S04]  /*c750*/  LDG.E.U8 R11, desc[UR36][R126.64+0x25d] ;  /* 0x00025d247e0b7981 */ /* 0x000ee8000c1e1100 */
[----:B------:R-:W3:Y:S04]  /*c760*/  LDG.E.U8 R10, desc[UR36][R126.64+0x25a] ;  /* 0x00025a247e0a7981 */ /* 0x000ee8000c1e1100 */
[----:B------:R0:W-:Y:S04]  /*c770*/  STL [R1+0xcd0], R8 ;  /* 0x000cd00801007387 */ /* 0x0001e80000100800 */
[----:B-----5:R-:W5:Y:S04]  /*c780*/  LDG.E.U8 R9, desc[UR36][R126.64+0x257] ;  /* 0x000257247e097981 */ /* 0x020f68000c1e1100 */
[----:B0-----:R-:W5:Y:S04]  /*c790*/  LDG.E.U8 R8, desc[UR36][R126.64+0x256] ;  /* 0x000256247e087981 */ /* 0x001f68000c1e1100 */
[----:B--2---:R0:W-:Y:S04]  /*c7a0*/  STL [R1+0x2884], R252 ;  /* 0x002884fc01007387 */ /* 0x0041e80000100800 */
[----:B----4-:R1:W-:Y:S04]  /*c7b0*/  STL [R1+0x2888], R0 ;  /* 0x0028880001007387 */ /* 0x0103e80000100800 */
[----:B0-----:R-:W2:Y:S04]  /*c7c0*/  LDG.E.U8 R252, desc[UR36][R126.64+0x1d9] ;  /* 0x0001d9247efc7981 */ /* 0x001ea8000c1e1100 */
[----:B-1----:R-:W4:Y:S04]  /*c7d0*/  LDG.E.U8 R0, desc[UR36][R126.64+0x1d1] ;  /* 0x0001d1247e007981 */ /* 0x002f28000c1e1100 */
        /* <DEDUP_REMOVED lines=9> */
[----:B0-----:R-:W4:Y:S04]  /*c870*/  LDG.E.U8 R7, desc[UR36][R126.64+0x255] ;  /* 0x000255247e077981 */ /* 0x001f28000c1e1100 */
[----:B-----5:R0:W-:Y:S04]  /*c880*/  STL [R1+0xc70], R9 ;  /* 0x000c700901007387 */ /* 0x0201e80000100800 */
        /* <DEDUP_REMOVED lines=8> */
[----:B0-----:R-:W3:Y:S04]  /*c910*/  LDG.E.U8 R9, desc[UR36][R126.64+0x23e] ;  /* 0x00023e247e097981 */ /* 0x001ee8000c1e1100 */
        /* <DEDUP_REMOVED lines=14> */
[----:B------:R0:W-:Y:S04]  /*ca00*/  STL [R1+0xc68], R7 ;  /* 0x000c680701007387 */ /* 0x0001e80000100800 */
[----:B-----5:R1:W-:Y:S04]  /*ca10*/  STL [R1+0xc64], R6 ;  /* 0x000c640601007387 */ /* 0x0203e80000100800 */
        /* <DEDUP_REMOVED lines=129> */
[----:B------:R-:W-:Y:S04]  /*d230*/  STL [R1+0xb18], R12 ;  /* 0x000b180c01007387 */ /* 0x000fe80000100800 */
        /* <DEDUP_REMOVED lines=66> */
[----:B------:R-:W-:Y:S04]  /*d660*/  STL [R1+0xa98], R16 ;  /* 0x000a981001007387 */ /* 0x000fe80000100800 */
        /* <DEDUP_REMOVED lines=11> */
[----:B------:R-:W-:Y:S04]  /*d720*/  STL [R1+0xaa8], R7 ;  /* 0x000aa80701007387 */ /* 0x000fe80000100800 */
[----:B------:R-:W-:Y:S04]  /*d730*/  STL [R1+0xaa4], R6 ;  /* 0x000aa40601007387 */ /* 0x000fe80000100800 */
[----:B-----5:R-:W-:Y:S04]  /*d740*/  STL [R1+0xaa0], R4 ;  /* 0x000aa00401007387 */ /* 0x020fe80000100800 */
[----:B---3--:R-:W-:Y:S04]  /*d750*/  STL [R1+0xa9c], R3 ;  /* 0x000a9c0301007387 */ /* 0x008fe80000100800 */
[----:B------:R0:W-:Y:S04]  /*d760*/  STL [R1+0xa88], R2 ;  /* 0x000a880201007387 */ /* 0x0001e80000100800 */
[----:B------:R1:W-:Y:S04]  /*d770*/  STL [R1+0xa84], R5 ;  /* 0x000a840501007387 */ /* 0x0003e80000100800 */
[----:B------:R3:W-:Y:S04]  /*d780*/  STL [R1+0xa80], R12 ;  /* 0x000a800c01007387 */ /* 0x0007e80000100800 */
[----:B------:R5:W-:Y:S04]  /*d790*/  STL [R1+0xa7c], R11 ;  /* 0x000a7c0b01007387 */ /* 0x000be80000100800 */
[----:B------:R5:W-:Y:S04]  /*d7a0*/  STL [R1+0xa78], R10 ;  /* 0x000a780a01007387 */ /* 0x000be80000100800 */
[----:B------:R5:W-:Y:S04]  /*d7b0*/  STL [R1+0xa74], R9 ;  /* 0x000a740901007387 */ /* 0x000be80000100800 */
[----:B0-----:R-:W4:Y:S04]  /*d7c0*/  LDG.E.U8 R2, desc[UR36][R126.64+0x1bd] ;  /* 0x0001bd247e027981 */ /* 0x001f28000c1e1100 */
[----:B------:R-:W4:Y:S04]  /*d7d0*/  LDG.E.U8 R7, desc[UR36][R126.64+0x1c3] ;  /* 0x0001c3247e077981 */ /* 0x000f28000c1e1100 */
[----:B------:R-:W4:Y:S04]  /*d7e0*/  LDG.E.U8 R6, desc[UR36][R126.64+0x1c2] ;  /* 0x0001c2247e067981 */ /* 0x000f28000c1e1100 */
[----:B------:R-:W4:Y:S04]  /*d7f0*/  LDG.E.U8 R4, desc[UR36][R126.64+0x1c1] ;  /* 0x0001c1247e047981 */ /* 0x000f28000c1e1100 */
[----:B------:R-:W4:Y:S04]  /*d800*/  LDG.E.U8 R3, desc[UR36][R126.64+0x1c0] ;  /* 0x0001c0247e037981 */ /* 0x000f28000c1e1100 */
[----:B-1----:R-:W4:Y:S04]  /*d810*/  LDG.E.U8 R5, desc[UR36][R126.64+0x1b8] ;  /* 0x0001b8247e057981 */ /* 0x002f28000c1e1100 */
[----:B---3--:R-:W3:Y:S04]  /*d820*/  LDG.E.U8 R12, desc[UR36][R126.64+0x1b6] ;  /* 0x0001b6247e0c7981 */ /* 0x008ee8000c1e1100 */
[----:B-----5:R-:W5:Y:S04]  /*d830*/  LDG.E.U8 R11, desc[UR36][R126.64+0x1b0] ;  /* 0x0001b0247e0b7981 */ /* 0x020f68000c1e1100 */
[----:B------:R-:W5:Y:S04]  /*d840*/  LDG.E.U8 R10, desc[UR36][R126.64+0x1af] ;  /* 0x0001af247e0a7981 */ /* 0x000f68000c1e1100 */
[----:B------:R-:W5:Y:S04]  /*d850*/  LDG.E.U8 R9, desc[UR36][R126.64+0x1ae] ;  /* 0x0001ae247e097981 */ /* 0x000f68000c1e1100 */
[----:B--2---:R0:W-:Y:S04]  /*d860*/  STL [R1+0x28bc], R252 ;  /* 0x0028bcfc01007387 */ /* 0x0041e80000100800 */
[----:B------:R1:W-:Y:S04]  /*d870*/  STL [R1+0xa70], R8 ;  /* 0x000a700801007387 */ /* 0x0003e80000100800 */
[----:B----4-:R2:W-:Y:S04]  /*d880*/  STL [R1+0x28c0], R0 ;  /* 0x0028c00001007387 */ /* 0x0105e80000100800 */
[----:B0-----:R-:W4:Y:S04]  /*d890*/  LDG.E.U8 R252, desc[UR36][R126.64+0x1ab] ;  /* 0x0001ab247efc7981 */ /* 0x001f28000c1e1100 */
[----:B-1----:R-:W5:Y:S04]  /*d8a0*/  LDG.E.U8 R8, desc[UR36][R126.64+0x1ad] ;  /* 0x0001ad247e087981 */ /* 0x002f68000c1e1100 */
        /* <DEDUP_REMOVED lines=50> */
[----:B0-----:R-:W3:Y:S04]  /*dbd0*/  LDG.E.U8 R2, desc[UR36][R126.64+0x1a4] ;  /* 0x0001a4247e027981 */ /* 0x001ee8000c1e1100 */
[----:B--2---:R0:W-:Y:S04]  /*dbe0*/  STL [R1+0x2924], R252 ;  /* 0x002924fc01007387 */ /* 0x0041e80000100800 */
[----:B----4-:R1:W-:Y:S04]  /*dbf0*/  STL [R1+0x2928], R0 ;  /* 0x0029280001007387 */ /* 0x0103e80000100800 */
[----:B0-----:R-:W2:Y:S04]  /*dc00*/  LDG.E.U8 R252, desc[UR36][R126.64+0x15f] ;  /* 0x00015f247efc7981 */ /* 0x001ea8000c1e1100 */
[----:B-1----:R-:W4:Y:S04]  /*dc10*/  LDG.E.U8 R0, desc[UR36][R126.64+0x15a] ;  /* 0x00015a247e007981 */ /* 0x002f28000c1e1100 */
[----:B---3--:R0:W-:Y:S04]  /*dc20*/  STL [R1+0xa10], R2 ;  /* 0x000a100201007387 */ /* 0x0081e80000100800 */
        /* <DEDUP_REMOVED lines=119> */
[----:B---3--:R-:W3:Y:S04]  /*e3a0*/  LDG.E.U8 R6, desc[UR36][R126.64+0x1a9] ;  /* 0x0001a9247e067981 */ /* 0x008ee8000c1e1100 */
[----:B-----5:R-:W5:Y:S04]  /*e3b0*/  LDG.E.U8 R4, desc[UR36][R126.64+0x1a8] ;  /* 0x0001a8247e047981 */ /* 0x020f68000c1e1100 */
        /* <DEDUP_REMOVED lines=10> */
[----:B------:R0:W-:Y:S04]  /*e460*/  STL [R1+0xa50], R18 ;  /* 0x000a501201007387 */ /* 0x0001e80000100800 */
[----:B------:R-:W-:Y:S04]  /*e470*/  STL [R1+0xa44], R16 ;  /* 0x000a441001007387 */ /* 0x000fe80000100800 */
[----:B------:R-:W-:Y:S04]  /*e480*/  STL [R1+0xa34], R13 ;  /* 0x000a340d01007387 */ /* 0x000fe80000100800 */
[----:B------:R-:W-:Y:S04]  /*e490*/  STL [R1+0xa30], R11 ;  /* 0x000a300b01007387 */ /* 0x000fe80000100800 */
[----:B------:R-:W-:Y:S04]  /*e4a0*/  STL [R1+0xa2c], R10 ;  /* 0x000a2c0a01007387 */ /* 0x000fe80000100800 */
[----:B------:R-:W-:Y:S04]  /*e4b0*/  STL [R1+0xa28], R9 ;  /* 0x000a280901007387 */ /* 0x000fe80000100800 */
[----:B------:R-:W-:Y:S04]  /*e4c0*/  STL [R1+0xa24], R8 ;  /* 0x000a240801007387 */ /* 0x000fe80000100800 */
[----:B0-----:R-:W4:Y:S04]  /*e4d0*/  LDG.E.U8 R18, desc[UR36][R126.64+0x19c] ;  /* 0x00019c247e127981 */ /* 0x001f28000c1e1100 */
[----:B------:R0:W-:Y:S04]  /*e4e0*/  STL [R1+0x8ac], R2 ;  /* 0x0008ac0201007387 */ /* 0x0001e80000100800 */
[----:B------:R1:W-:Y:S04]  /*e4f0*/  STL [R1+0xa20], R7 ;  /* 0x000a200701007387 */ /* 0x0003e80000100800 */
[----:B---3--:R-:W-:Y:S04]  /*e500*/  STL [R1+0xa1c], R6 ;  /* 0x000a1c0601007387 */ /* 0x008fe80000100800 */
[----:B-----5:R3:W-:Y:S04]  /*e510*/  STL [R1+0xa18], R4 ;  /* 0x000a180401007387 */ /* 0x0207e80000100800 */
        /* <DEDUP_REMOVED lines=27> */
[----:B0-----:R-:W4:Y:S04]  /*e6d0*/  LDG.E.U8 R18, desc[UR36][R126.64+0x181] ;  /* 0x000181247e127981 */ /* 0x001f28000c1e1100 */
[----:B------:R0:W-:Y:S04]  /*e6e0*/  STL [R1+0x8b8], R2 ;  /* 0x0008b80201007387 */ /* 0x0001e80000100800 */
[----:B------:R1:W-:Y:S04]  /*e6f0*/  STL [R1+0x9f0], R11 ;  /* 0x0009f00b01007387 */ /* 0x0003e80000100800 */
[----:B------:R-:W-:Y:S04]  /*e700*/  STL [R1+0x9ec], R16 ;  /* 0x0009ec1001007387 */ /* 0x000fe80000100800 */
[----:B------:R1:W-:Y:S04]  /*e710*/  STL [R1+0x9e8], R10 ;  /* 0x0009e80a01007387 */ /* 0x0003e80000100800 */
[----:B------:R1:W-:Y:S04]  /*e720*/  STL [R1+0x9e4], R9 ;  /* 0x0009e40901007387 */ /* 0x0003e80000100800 */
[----:B------:R1:W-:Y:S04]  /*e730*/  STL [R1+0x9e0], R8 ;  /* 0x0009e00801007387 */ /* 0x0003e80000100800 */
[----:B------:R-:W-:Y:S04]  /*e740*/  STL [R1+0x9dc], R7 ;  /* 0x0009dc0701007387 */ /* 0x000fe80000100800 */
        /* <DEDUP_REMOVED lines=14> */
[----:B---3--:R-:W3:Y:S04]  /*e830*/  LDG.E.U8 R3, desc[UR36][R126.64+0x175] ;  /* 0x000175247e037981 */ /* 0x008ee8000c1e1100 */
[----:B------:R-:W3:Y:S04]  /*e840*/  LDG.E.U8 R4, desc[UR36][R126.64+0x174] ;  /* 0x000174247e047981 */ /* 0x000ee8000c1e1100 */
[----:B------:R-:W3:Y:S04]  /*e850*/  LDG.E.U8 R7, desc[UR36][R126.64+0x172] ;  /* 0x000172247e077981 */ /* 0x000ee8000c1e1100 */
        /* <DEDUP_REMOVED lines=15> */
[----:B0-----:R-:W4:Y:S04]  /*e950*/  LDG.E.U8 R18, desc[UR36][R126.64+0x165] ;  /* 0x000165247e127981 */ /* 0x001f28000c1e1100 */
[----:B------:R0:W-:Y:S04]  /*e960*/  STL [R1+0x8c0], R2 ;  /* 0x0008c00201007387 */ /* 0x0001e80000100800 */
[----:B------:R1:W-:Y:S04]  /*e970*/  STL [R1+0x9ac], R11 ;  /* 0x0009ac0b01007387 */ /* 0x0003e80000100800 */
[----:B------:R1:W-:Y:S04]  /*e980*/  STL [R1+0x9a4], R10 ;  /* 0x0009a40a01007387 */ /* 0x0003e80000100800 */
[----:B------:R1:W-:Y:S04]  /*e990*/  STL [R1+0x9a0], R9 ;  /* 0x0009a00901007387 */ /* 0x0003e80000100800 */
[----:B------:R1:W-:Y:S04]  /*e9a0*/  STL [R1+0x99c], R8 ;  /* 0x00099c0801007387 */ /* 0x0003e80000100800 */
[----:B---3--:R3:W-:Y:S04]  /*e9b0*/  STL [R1+0x998], R3 ;  /* 0x0009980301007387 */ /* 0x0087e80000100800 */
[----:B------:R3:W-:Y:S04]  /*e9c0*/  STL [R1+0x994], R4 ;  /* 0x0009940401007387 */ /* 0x0007e80000100800 */
[----:B------:R-:W-:Y:S04]  /*e9d0*/  STL [R1+0x98c], R7 ;  /* 0x00098c0701007387 */ /* 0x000fe80000100800 */
[----:B-----5:R-:W-:Y:S04]  /*e9e0*/  STL [R1+0x988], R6 ;  /* 0x0009880601007387 */ /* 0x020fe80000100800 */
[----:B------:R5:W-:Y:S04]  /*e9f0*/  STL [R1+0x984], R5 ;  /* 0x0009840501007387 */ /* 0x000be80000100800 */
[----:B------:R5:W-:Y:S04]  /*ea00*/  STL [R1+0x980], R13 ;  /* 0x0009800d01007387 */ /* 0x000be80000100800 */
[----:B------:R5:W-:Y:S04]  /*ea10*/  STL [R1+0x97c], R12 ;  /* 0x00097c0c01007387 */ /* 0x000be80000100800 */
[----:B------:R-:W-:Y:S04]  /*ea20*/  STL [R1+0x978], R16 ;  /* 0x0009781001007387 */ /* 0x000fe80000100800 */
[----:B------:R-:W-:Y:S04]  /*ea30*/  STL [R1+0x974], R15 ;  /* 0x0009740f01007387 */ /* 0x000fe80000100800 */
        /* <DEDUP_REMOVED lines=31> */
[----:B---3--:R3:W-:Y:S04]  /*ec30*/  STL [R1+0x954], R3 ;  /* 0x0009540301007387 */ /* 0x0087e80000100800 */
[----:B------:R3:W-:Y:S04]  /*ec40*/  STL [R1+0x950], R4 ;  /* 0x0009500401007387 */ /* 0x0007e80000100800 */
[----:B-----5:R5:W-:Y:S04]  /*ec50*/  STL [R1+0x948], R5 ;  /* 0x0009480501007387 */ /* 0x020be80000100800 */
        /* <DEDUP_REMOVED lines=24> */
[----:B----4-:R0:W-:Y:S04]  /*ede0*/  STL [R1+0x8a4], R0 ;  /* 0x0008a40001007387 */ /* 0x0101e80000100800 */
[----:B--2---:R1:W-:Y:S04]  /*edf0*/  STL [R1+0x8b4], R252 ;  /* 0x0008b4fc01007387 */ /* 0x0043e80000100800 */
        /* <DEDUP_REMOVED lines=14> */
[----:B-1----:R-:W4:Y:S04]  /*eee0*/  LDG.E.U8 R23, desc[UR36][R126.64+0x15] ;  /* 0x000015247e177981 */ /* 0x002f28000c1e1100 */
[----:B------:R-:W4:Y:S04]  /*eef0*/  LDG.E.U8 R24, desc[UR36][R126.64+0x16] ;  /* 0x000016247e187981 */ /* 0x000f28000c1e1100 */
[----:B------:R-:W4:Y:S04]  /*ef00*/  LDG.E.U8 R25, desc[UR36][R126.64+0x17] ;  /* 0x000017247e197981 */ /* 0x000f28000c1e1100 */
[----:B------:R-:W4:Y:S04]  /*ef10*/  LDG.E.U8 R26, desc[UR36][R126.64+0x18] ;  /* 0x000018247e1a7981 */ /* 0x000f28000c1e1100 */
[----:B------:R0:W-:Y:S04]  /*ef20*/  STL [R1+0x8c8], R2 ;  /* 0x0008c80201007387 */ /* 0x0001e80000100800 */
[----:B------:R-:W-:Y:S04]  /*ef30*/  STL [R1+0x920], R11 ;  /* 0x0009200b01007387 */ /* 0x000fe80000100800 */
[----:B------:R-:W-:Y:S04]  /*ef40*/  STL [R1+0x91c], R10 ;  /* 0x00091c0a01007387 */ /* 0x000fe80000100800 */
[----:B------:R-:W-:Y:S04]  /*ef50*/  STL [R1+0x918], R9 ;  /* 0x0009180901007387 */ /* 0x000fe80000100800 */
[----:B------:R-:W-:Y:S04]  /*ef60*/  STL [R1+0x914], R8 ;  /* 0x0009140801007387 */ /* 0x000fe80000100800 */
[----:B---3--:R1:W-:Y:S04]  /*ef70*/  STL [R1+0x910], R3 ;  /* 0x0009100301007387 */ /* 0x0083e80000100800 */
[----:B------:R3:W-:Y:S04]  /*ef80*/  STL [R1+0x908], R4 ;  /* 0x0009080401007387 */ /* 0x0007e80000100800 */
        /* <DEDUP_REMOVED lines=9> */
[----:B0-----:R-:W4:Y:S04]  /*f020*/  LDL.LU R2, [R1+0x296c] ;  /* 0x00296c0001027983 */ /* 0x001f280000300800 */
        /* <DEDUP_REMOVED lines=9> */
[----:B--2---:R-:W2:Y:S04]  /*f0c0*/  LDG.E.U8 R12, desc[UR36][R126.64+0xa] ;  /* 0x00000a247e0c7981 */ /* 0x004ea8000c1e1100 */
[----:B------:R-:W2:Y:S04]  /*f0d0*/  LDG.E.U8 R13, desc[UR36][R126.64+0xb] ;  /* 0x00000b247e0d7981 */ /* 0x000ea8000c1e1100 */
[----:B------:R-:W2:Y:S04]  /*f0e0*/  LDG.E.U8 R14, desc[UR36][R126.64+0xc] ;  /* 0x00000c247e0e7981 */ /* 0x000ea8000c1e1100 */
[----:B------:R-:W2:Y:S04]  /*f0f0*/  LDG.E.U8 R15, desc[UR36][R126.64+0xd] ;  /* 0x00000d247e0f7981 */ /* 0x000ea8000c1e1100 */
[----:B------:R-:W2:Y:S04]  /*f100*/  LDG.E.U8 R16, desc[UR36][R126.64+0xe] ;  /* 0x00000e247e107981 */ /* 0x000ea8000c1e1100 */
[----:B------:R-:W2:Y:S04]  /*f110*/  LDG.E.U8 R17, desc[UR36][R126.64+0xf] ;  /* 0x00000f247e117981 */ /* 0x000ea8000c1e1100 */
[----:B------:R0:W-:Y:S04]  /*f120*/  STL [R1+0x8b0], R0 ;  /* 0x0008b00001007387 */ /* 0x0001e80000100800 */
[----:B----4-:R1:W-:Y:S04]  /*f130*/  STL [R1+0x8bc], R252 ;  /* 0x0008bcfc01007387 */ /* 0x0103e80000100800 */
[----:B0-----:R-:W4:Y:S04]  /*f140*/  LDG.E.U8 R0, desc[UR36][R126.64+0x125] ;  /* 0x000125247e007981 */ /* 0x001f28000c1e1100 */
[----:B-1----:R-:W4:Y:S04]  /*f150*/  LDG.E.U8 R252, desc[UR36][R126.64+0x128] ;  /* 0x000128247efc7981 */ /* 0x002f28000c1e1100 */
[----:B------:R-:W4:Y:S04]  /*f160*/  LDG.E.U8 R126, desc[UR36][R126.64+0x12b] ;  /* 0x00012b247e7e7981 */ /* 0x000f28000c1e1100 */
[----:B------:R-:W4:Y:S04]  /*f170*/  LDL.LU R127, [R1+0x838] ;  /* 0x00083800017f7983 */ /* 0x000f280000300800 */
[----:B------:R-:W-:Y:S04]  /*f180*/  STL.U8 [R1], R2 ;  /* 0x0000000201007387 */ /* 0x000fe80000100000 */
[----:B------:R-:W-:Y:S04]  /*f190*/  STL.U8 [R1+0x1], R3 ;  /* 0x0000010301007387 */ /* 0x000fe80000100000 */
[----:B---3--:R0:W-:Y:S04]  /*f1a0*/  STL.U8 [R1+0x2], R4 ;  /* 0x0000020401007387 */ /* 0x0081e80000100000 */
[----:B-----5:R-:W-:Y:S04]  /*f1b0*/  STL.U8 [R1+0x3], R5 ;  /* 0x0000030501007387 */ /* 0x020fe80000100000 */
[----:B------:R-:W-:Y:S04]  /*f1c0*/  STL.U8 [R1+0x4], R6 ;  /* 0x0000040601007387 */ /* 0x000fe80000100000 */
[----:B------:R-:W-:Y:S04]  /*f1d0*/  STL.U8 [R1+0x5], R7 ;  /* 0x0000050701007387 */ /* 0x000fe80000100000 */
[----:B------:R-:W-:Y:S04]  /*f1e0*/  STL.U8 [R1+0x6], R8 ;  /* 0x0000060801007387 */ /* 0x000fe80000100000 */
[----:B------:R-:W-:Y:S04]  /*f1f0*/  STL.U8 [R1+0x7], R9 ;  /* 0x0000070901007387 */ /* 0x000fe80000100000 */
[----:B------:R-:W-:Y:S04]  /*f200*/  STL.U8 [R1+0x8], R10 ;  /* 0x0000080a01007387 */ /* 0x000fe80000100000 */
[----:B------:R-:W-:Y:S04]  /*f210*/  STL.U8 [R1+0x9], R11 ;  /* 0x0000090b01007387 */ /* 0x000fe80000100000 */
[----:B--2---:R-:W-:Y:S04]  /*f220*/  STL.U8 [R1+0xa], R12 ;  /* 0x00000a0c01007387 */ /* 0x004fe80000100000 */
[----:B------:R-:W-:Y:S04]  /*f230*/  STL.U8 [R1+0xb], R13 ;  /* 0x00000b0d01007387 */ /* 0x000fe80000100000 */
        /* <DEDUP_REMOVED lines=190> */
[----:B----4-:R1:W-:Y:S04]  /*fe20*/  STL.U8 [R1+0x125], R0 ;  /* 0x0001250001007387 */ /* 0x0103e80000100000 */
[----:B------:R2:W-:Y:S04]  /*fe30*/  STL.U8 [R1+0x128], R252 ;  /* 0x000128fc01007387 */ /* 0x0005e80000100000 */
[----:B0-----:R-:W3:Y:S04]  /*fe40*/  LDL.LU R4, [R1+0x820] ;  /* 0x0008200001047983 */ /* 0x001ee80000300800 */
[----:B-1----:R-:W4:Y:S04]  /*fe50*/  LDL.LU R0, [R1+0x2968] ;  /* 0x0029680001007983 */ /* 0x002f280000300800 */
[----:B--2---:R-:W2:Y:S04]  /*fe60*/  LDL.LU R252, [R1+0x2964] ;  /* 0x0029640001fc7983 */ /* 0x004ea80000300800 */
[----:B------:R-:W5:Y:S04]  /*fe70*/  LDL.LU R5, [R1+0x80c] ;  /* 0x00080c0001057983 */ /* 0x000f680000300800 */
[----:B------:R-:W3:Y:S04]  /*fe80*/  LDL.LU R6, [R1+0x808] ;  /* 0x0008080001067983 */ /* 0x000ee80000300800 */
[----:B------:R-:W5:Y:S04]  /*fe90*/  LDL.LU R8, [R1+0x81c] ;  /* 0x00081c0001087983 */ /* 0x000f680000300800 */
        /* <DEDUP_REMOVED lines=17> */
[----:B----4-:R0:W-:Y:S04]  /*ffb0*/  STL.U8 [R1+0x12d], R0 ;  /* 0x00012d0001007387 */ /* 0x0101e80000100000 */
[----:B--2---:R1:W-:Y:S04]  /*ffc0*/  STL.U8 [R1+0x12e], R252 ;  /* 0x00012efc01007387 */ /* 0x0043e80000100000 */
[----:B0-----:R-:W2:Y:S04]  /*ffd0*/  LDL.LU R0, [R1+0x2960] ;  /* 0x0029600001007983 */ /* 0x001ea80000300800 */
[----:B-1----:R-:W4:Y:S04]  /*ffe0*/  LDL.LU R252, [R1+0x295c] ;  /* 0x00295c0001fc7983 */ /* 0x002f280000300800 */
[----:B--2---:R0:W-:Y:S04]  /*fff0*/  STL.U8 [R1+0x134], R0 ;  /* 0x0001340001007387 */ /* 0x0041e80000100000 */
[----:B----4-:R1:W-:Y:S04]  /*10000*/  STL.U8 [R1+0x135], R252 ;  /* 0x000135fc01007387 */ /* 0x0103e80000100000 */
        /* <DEDUP_REMOVED lines=30> */
[----:B---3--:R0:W-:Y:S04]  /*101f0*/  STL.U8 [R1+0xf8], R6 ;  /* 0x0000f80601007387 */ /* 0x0081e80000100000 */
[----:B-----5:R1:W-:Y:S04]  /*10200*/  STL.U8 [R1+0xf9], R5 ;  /* 0x0000f90501007387 */ /* 0x0203e80000100000 */
[----:B------:R3:W-:Y:S04]  /*10210*/  STL.U8 [R1+0xfd], R8 ;  /* 0x0000fd0801007387 */ /* 0x0007e80000100000 */
[----:B------:R5:W-:Y:S04]  /*10220*/  STL.U8 [R1+0xfe], R4 ;  /* 0x0000fe0401007387 */ /* 0x000be80000100000 */
[----:B------:R5:W-:Y:S04]  /*10230*/  STL.U8 [R1+0x104], R127 ;  /* 0x0001047f01007387 */ /* 0x000be80000100000 */
[----:B0-----:R-:W4:Y:S04]  /*10240*/  LDL.LU R6, [R1+0x84c] ;  /* 0x00084c0001067983 */ /* 0x001f280000300800 */
[----:B-1----:R-:W4:Y:S04]  /*10250*/  LDL.LU R5, [R1+0x850] ;  /* 0x0008500001057983 */ /* 0x002f280000300800 */
[----:B---3--:R-:W3:Y:S04]  /*10260*/  LDL.LU R8, [R1+0x858] ;  /* 0x0008580001087983 */ /* 0x008ee80000300800 */
[----:B-----5:R-:W5:Y:S04]  /*10270*/  LDL.LU R4, [R1+0x85c] ;  /* 0x00085c0001047983 */ /* 0x020f680000300800 */
[----:B------:R-:W5:Y:S04]  /*10280*/  LDL.LU R127, [R1+0x868] ;  /* 0x00086800017f7983 */ /* 0x000f680000300800 */
[----:B--2---:R0:W-:Y:S04]  /*10290*/  STL.U8 [R1+0x167], R0 ;  /* 0x0001670001007387 */ /* 0x0041e80000100000 */
[----:B----4-:R1:W-:Y:S04]  /*102a0*/  STL.U8 [R1+0x169], R252 ;  /* 0x000169fc01007387 */ /* 0x0103e80000100000 */
[----:B0-----:R-:W2:Y:S04]  /*102b0*/  LDL.LU R0, [R1+0x2918] ;  /* 0x0029180001007983 */ /* 0x001ea80000300800 */
[----:B-1----:R-:W4:Y:S04]  /*102c0*/  LDL.LU R252, [R1+0x2914] ;  /* 0x0029140001fc7983 */ /* 0x002f280000300800 */
[----:B------:R0:W-:Y:S04]  /*102d0*/  STL.U8 [R1+0xff], R3 ;  /* 0x0000ff0301007387 */ /* 0x0001e80000100000 */
[----:B------:R1:W-:Y:S04]  /*102e0*/  STL.U8 [R1+0x102], R13 ;  /* 0x0001020d01007387 */ /* 0x0003e80000100000 */
[----:B------:R1:W-:Y:S04]  /*102f0*/  STL.U8 [R1+0x103], R12 ;  /* 0x0001030c01007387 */ /* 0x0003e80000100000 */
[----:B------:R1:W-:Y:S04]  /*10300*/  STL.U8 [R1+0x105], R11 ;  /* 0x0001050b01007387 */ /* 0x0003e80000100000 */
[----:B------:R1:W-:Y:S04]  /*10310*/  STL.U8 [R1+0x106], R10 ;  /* 0x0001060a01007387 */ /* 0x0003e80000100000 */
[----:B------:R-:W-:Y:S04]  /*10320*/  STL.U8 [R1+0x107], R9 ;  /* 0x0001070901007387 */ /* 0x000fe80000100000 */
[----:B------:R1:W-:Y:S04]  /*10330*/  STL.U8 [R1+0x108], R7 ;  /* 0x0001080701007387 */ /* 0x0003e80000100000 */
[----:B------:R1:W-:Y:S04]  /*10340*/  STL.U8 [R1+0x109], R6 ;  /* 0x0001090601007387 */ /* 0x0003e80000100000 */
[----:B------:R1:W-:Y:S04]  /*10350*/  STL.U8 [R1+0x10a], R5 ;  /* 0x00010a0501007387 */ /* 0x0003e80000100000 */
[----:B---3--:R3:W-:Y:S04]  /*10360*/  STL.U8 [R1+0x10c], R8 ;  /* 0x00010c0801007387 */ /* 0x0087e80000100000 */
[----:B-----5:R5:W-:Y:S04]  /*10370*/  STL.U8 [R1+0x10d], R4 ;  /* 0x00010d0401007387 */ /* 0x020be80000100000 */
[----:B------:R5:W-:Y:S04]  /*10380*/  STL.U8 [R1+0x110], R127 ;  /* 0x0001107f01007387 */ /* 0x000be80000100000 */
[----:B0-----:R-:W4:Y:S04]  /*10390*/  LDL.LU R3, [R1+0x860] ;  /* 0x0008600001037983 */ /* 0x001f280000300800 */
[----:B-1----:R-:W4:Y:S04]  /*103a0*/  LDL.LU R13, [R1+0x878] ;  /* 0x00087800010d7983 */ /* 0x002f280000300800 */
[----:B------:R-:W4:Y:S04]  /*103b0*/  LDL.LU R12, [R1+0x87c] ;  /* 0x00087c00010c7983 */ /* 0x000f280000300800 */
[----:B------:R-:W4:Y:S04]  /*103c0*/  LDL.LU R11, [R1+0x880] ;  /* 0x00088000010b7983 */ /* 0x000f280000300800 */
[----:B------:R-:W4:Y:S04]  /*103d0*/  LDL.LU R10, [R1+0x884] ;  /* 0x00088400010a7983 */ /* 0x000f280000300800 */
[----:B------:R-:W4:Y:S04]  /*103e0*/  LDL.LU R7, [R1+0x888] ;  /* 0x0008880001077983 */ /* 0x000f280000300800 */
[----:B------:R-:W4:Y:S04]  /*103f0*/  LDL.LU R9, [R1+0x89c] ;  /* 0x00089c0001097983 */ /* 0x000f280000300800 */
[----:B------:R-:W4:Y:S04]  /*10400*/  LDL.LU R6, [R1+0x8a0] ;  /* 0x0008a00001067983 */ /* 0x000f280000300800 */
[----:B------:R-:W4:Y:S04]  /*10410*/  LDL.LU R5, [R1+0x8a4] ;  /* 0x0008a40001057983 */ /* 0x000f280000300800 */
        /* <DEDUP_REMOVED lines=9> */
[----:B0-----:R-:W4:Y:S04]  /*104b0*/  LDL.LU R2, [R1+0x864] ;  /* 0x0008640001027983 */ /* 0x001f280000300800 */
[----:B-1----:R-:W4:Y:S04]  /*104c0*/  LDL.LU R14, [R1+0x898] ;  /* 0x00089800010e7983 */ /* 0x002f280000300800 */
[----:B------:R0:W-:Y:S04]  /*104d0*/  STL.U8 [R1+0x10e], R3 ;  /* 0x00010e0301007387 */ /* 0x0001e80000100000 */
        /* <DEDUP_REMOVED lines=31> */
[----:B0-----:R-:W4:Y:S04]  /*106d0*/  LDL.LU R16, [R1+0x890] ;  /* 0x0008900001107983 */ /* 0x001f280000300800 */
[----:B-1----:R-:W4:Y:S04]  /*106e0*/  LDL.LU R15, [R1+0x894] ;  /* 0x00089400010f7983 */ /* 0x002f280000300800 */
[----:B------:R-:W4:Y:S04]  /*106f0*/  LDL.LU R2, [R1+0x8b4] ;  /* 0x0008b40001027983 */ /* 0x000f280000300800 */
[----:B------:R-:W4:Y:S04]  /*10700*/  LDL.LU R14, [R1+0x8e8] ;  /* 0x0008e800010e7983 */ /* 0x000f280000300800 */
        /* <DEDUP_REMOVED lines=66> */
[----:B------:R-:W-:Y:S04]  /*10b30*/  STL.U8 [R1+0x119], R17 ;  /* 0x0001191101007387 */ /* 0x000fe80000100000 */
[----:B------:R-:W-:Y:S04]  /*10b40*/  STL.U8 [R1+0x12f], R16 ;  /* 0x00012f1001007387 */ /* 0x000fe80000100000 */
        /* <DEDUP_REMOVED lines=9> */
[----:B------:R-:W-:Y:S04]  /*10be0*/  STL.U8 [R1+0x154], R13 ;  /* 0x0001540d01007387 */ /* 0x000fe80000100000 */
[----:B------:R1:W-:Y:S04]  /*10bf0*/  STL.U8 [R1+0x155], R12 ;  /* 0x0001550c01007387 */ /* 0x0003e80000100000 */
[----:B------:R-:W-:Y:S04]  /*10c00*/  STL.U8 [R1+0x156], R11 ;  /* 0x0001560b01007387 */ /* 0x000fe80000100000 */
[----:B------:R1:W-:Y:S04]  /*10c10*/  STL.U8 [R1+0x157], R10 ;  /* 0x0001570a01007387 */ /* 0x0003e80000100000 */
[----:B------:R1:W-:Y:S04]  /*10c20*/  STL.U8 [R1+0x158], R7 ;  /* 0x0001580701007387 */ /* 0x0003e80000100000 */
[----:B------:R-:W-:Y:S04]  /*10c30*/  STL.U8 [R1+0x15c], R9 ;  /* 0x00015c0901007387 */ /* 0x000fe80000100000 */
        /* <DEDUP_REMOVED lines=22> */
[----:B------:R0:W-:Y:S04]  /*10da0*/  STL.U8 [R1+0x149], R2 ;  /* 0x0001490201007387 */ /* 0x0001e80000100000 */
[----:B------:R-:W-:Y:S04]  /*10db0*/  STL.U8 [R1+0x161], R17 ;  /* 0x0001611101007387 */ /* 0x000fe80000100000 */
[----:B------:R-:W-:Y:S04]  /*10dc0*/  STL.U8 [R1+0x168], R16 ;  /* 0x0001681001007387 */ /* 0x000fe80000100000 */
[----:B------:R1:W-:Y:S04]  /*10dd0*/  STL.U8 [R1+0x16a], R14 ;  /* 0x00016a0e01007387 */ /* 0x0003e80000100000 */
[----:B0-----:R-:W4:Y:S04]  /*10de0*/  LDL.LU R2, [R1+0x94c] ;  /* 0x00094c0001027983 */ /* 0x001f280000300800 */
[----:B------:R-:W4:Y:S04]  /*10df0*/  LDL.LU R15, [R1+0x988] ;  /* 0x00098800010f7983 */ /* 0x000f280000300800 */
        /* <DEDUP_REMOVED lines=83> */
[----:B------:R0:W-:Y:S04]  /*11330*/  STL.U8 [R1+0x171], R15 ;  /* 0x0001710f01007387 */ /* 0x0001e80000100000 */
[----:B------:R-:W-:Y:S04]  /*11340*/  STL.U8 [R1+0x17e], R14 ;  /* 0x00017e0e01007387 */ /* 0x000fe80000100000 */
[----:B------:R-:W-:Y:S04]  /*11350*/  STL.U8 [R1+0x18c], R17 ;  /* 0x00018c1101007387 */ /* 0x000fe80000100000 */
[----:B------:R-:W-:Y:S04]  /*11360*/  STL.U8 [R1+0x18d], R16 ;  /* 0x00018d1001007387 */ /* 0x000fe80000100000 */
[----:B0-----:R-:W4:Y:S04]  /*11370*/  LDL.LU R15, [R1+0x9e4] ;  /* 0x0009e400010f7983 */ /* 0x001f280000300800 */
[----:B------:R-:W-:Y:S04]  /*11380*/  STL.U8 [R1+0x17a], R3 ;  /* 0x00017a0301007387 */ /* 0x000fe80000100000 */
[----:B------:R0:W-:Y:S04]  /*11390*/  STL.U8 [R1+0x17f], R12 ;  /* 0x00017f0c01007387 */ /* 0x0001e80000100000 */
[----:B------:R1:W-:Y:S04]  /*113a0*/  STL.U8 [R1+0x180], R10 ;  /* 0x0001800a01007387 */ /* 0x0003e80000100000 */
[----:B------:R1:W-:Y:S04]  /*113b0*/  STL.U8 [R1+0x181], R7 ;  /* 0x0001810701007387 */ /* 0x0003e80000100000 */
[----:B------:R1:W-:Y:S04]  /*113c0*/  STL.U8 [R1+0x183], R6 ;  /* 0x0001830601007387 */ /* 0x0003e80000100000 */
[----:B------:R-:W-:Y:S04]  /*113d0*/  STL.U8 [R1+0x185], R13 ;  /* 0x0001850d01007387 */ /* 0x000fe80000100000 */
[----:B------:R-:W-:Y:S04]  /*113e0*/  STL.U8 [R1+0x187], R11 ;  /* 0x0001870b01007387 */ /* 0x000fe80000100000 */
[----:B------:R-:W-:Y:S04]  /*113f0*/  STL.U8 [R1+0x188], R9 ;  /* 0x0001880901007387 */ /* 0x000fe80000100000 */
[----:B------:R-:W-:Y:S04]  /*11400*/  STL.U8 [R1+0x189], R5 ;  /* 0x0001890501007387 */ /* 0x000fe80000100000 */
[----:B---3--:R-:W-:Y:S04]  /*11410*/  STL.U8 [R1+0x18e], R8 ;  /* 0x00018e0801007387 */ /* 0x008fe80000100000 */
[----:B-----5:R-:W-:Y:S04]  /*11420*/  STL.U8 [R1+0x18f], R4 ;  /* 0x00018f0401007387 */ /* 0x020fe80000100000 */
[----:B------:R-:W-:Y:S04]  /*11430*/  STL.U8 [R1+0x190], R127 ;  /* 0x0001907f01007387 */ /* 0x000fe80000100000 */
[----:B0-----:R-:W3:Y:S04]  /*11440*/  LDL.LU R12, [R1+0x9ec] ;  /* 0x0009ec00010c7983 */ /* 0x001ee80000300800 */
[----:B-1----:R-:W5:Y:S04]  /*11450*/  LDL.LU R10, [R1+0x9f0] ;  /* 0x0009f000010a7983 */ /* 0x002f680000300800 */
[----:B------:R-:W5:Y:S04]  /*11460*/  LDL.LU R7, [R1+0x9f4] ;  /* 0x0009f40001077983 */ /* 0x000f680000300800 */
[----:B------:R-:W5:Y:S04]  /*11470*/  LDL.LU R6, [R1+0x9f8] ;  /* 0x0009f80001067983 */ /* 0x000f680000300800 */
[----:B--2---:R0:W-:Y:S04]  /*11480*/  STL.U8 [R1+0x192], R0 ;  /* 0x0001920001007387 */ /* 0x0041e80000100000 */
[----:B----4-:R1:W-:Y:S04]  /*11490*/  STL.U8 [R1+0x199], R252 ;  /* 0x000199fc01007387 */ /* 0x0103e80000100000 */
[----:B------:R-:W2:Y:S04]  /*114a0*/  LDL.LU R14, [R1+0x9e8] ;  /* 0x0009e800010e7983 */ /* 0x000ea80000300800 */
[----:B0-----:R-:W4:Y:S04]  /*114b0*/  LDL.LU R0, [R1+0x28e0] ;  /* 0x0028e00001007983 */ /* 0x001f280000300800 */
[----:B-1----:R-:W3:Y:S04]  /*114c0*/  LDL.LU R252, [R1+0x28dc] ;  /* 0x0028dc0001fc7983 */ /* 0x002ee80000300800 */
[----:B------:R-:W2:Y:S04]  /*114d0*/  LDL.LU R13, [R1+0x9fc] ;  /* 0x0009fc00010d7983 */ /* 0x000ea80000300800 */
        /* <DEDUP_REMOVED lines=11> */
[----:B----4-:R0:W-:Y:S04]  /*11590*/  STL.U8 [R1+0x19a], R0 ;  /* 0x00019a0001007387 */ /* 0x0101e80000100000 */
[----:B---3--:R1:W-:Y:S04]  /*115a0*/  STL.U8 [R1+0x19f], R252 ;  /* 0x00019ffc01007387 */ /* 0x0083e80000100000 */
[----:B0-----:R-:W3:Y:S04]  /*115b0*/  LDL.LU R0, [R1+0x28d8] ;  /* 0x0028d80001007983 */ /* 0x001ee80000300800 */
[----:B-1----:R-:W4:Y:S04]  /*115c0*/  LDL.LU R252, [R1+0x28d4] ;  /* 0x0028d40001fc7983 */ /* 0x002f280000300800 */
[----:B---3--:R0:W-:Y:S04]  /*115d0*/  STL.U8 [R1+0x1a0], R0 ;  /* 0x0001a00001007387 */ /* 0x0081e80000100000 */
[----:B----4-:R1:W-:Y:S04]  /*115e0*/  STL.U8 [R1+0x1a2], R252 ;  /* 0x0001a2fc01007387 */ /* 0x0103e80000100000 */
[----:B0-----:R-:W3:Y:S04]  /*115f0*/  LDL.LU R0, [R1+0x28d0] ;  /* 0x0028d00001007983 */ /* 0x001ee80000300800 */
[----:B-1----:R-:W4:Y:S04]  /*11600*/  LDL.LU R252, [R1+0x28cc] ;  /* 0x0028cc0001fc7983 */ /* 0x002f280000300800 */
[----:B---3--:R0:W-:Y:S04]  /*11610*/  STL.U8 [R1+0x1a3], R0 ;  /* 0x0001a30001007387 */ /* 0x0081e80000100000 */
[----:B----4-:R1:W-:Y:S04]  /*11620*/  STL.U8 [R1+0x1a5], R252 ;  /* 0x0001a5fc01007387 */ /* 0x0103e80000100000 */
[----:B0-----:R-:W3:Y:S04]  /*11630*/  LDL.LU R0, [R1+0x28c8] ;  /* 0x0028c80001007983 */ /* 0x001ee80000300800 */
[----:B-1----:R-:W4:Y:S04]  /*11640*/  LDL.LU R252, [R1+0x28c4] ;  /* 0x0028c40001fc7983 */ /* 0x002f280000300800 */
[----:B------:R0:W-:Y:S04]  /*11650*/  STL.U8 [R1+0x195], R12 ;  /* 0x0001950c01007387 */ /* 0x0001e80000100000 */
[----:B-----5:R1:W-:Y:S04]  /*11660*/  STL.U8 [R1+0x196], R10 ;  /* 0x0001960a01007387 */ /* 0x0203e80000100000 */
[----:B------:R5:W-:Y:S04]  /*11670*/  STL.U8 [R1+0x197], R7 ;  /* 0x0001970701007387 */ /* 0x000be80000100000 */
[----:B------:R2:W-:Y:S04]  /*11680*/  STL.U8 [R1+0x198], R6 ;  /* 0x0001980601007387 */ /* 0x0005e80000100000 */
[----:B0-----:R-:W4:Y:S04]  /*11690*/  LDL.LU R12, [R1+0xa14] ;  /* 0x000a1400010c7983 */ /* 0x001f280000300800 */
[----:B-1----:R-:W4:Y:S04]  /*116a0*/  LDL.LU R10, [R1+0xa18] ;  /* 0x000a1800010a7983 */ /* 0x002f280000300800 */
[----:B-----5:R-:W5:Y:S04]  /*116b0*/  LDL.LU R7, [R1+0xa1c] ;  /* 0x000a1c0001077983 */ /* 0x020f680000300800 */
[----:B--2---:R-:W2:Y:S04]  /*116c0*/  LDL.LU R6, [R1+0xa20] ;  /* 0x000a200001067983 */ /* 0x004ea80000300800 */
[----:B---3--:R0:W-:Y:S04]  /*116d0*/  STL.U8 [R1+0x1a6], R0 ;  /* 0x0001a60001007387 */ /* 0x0081e80000100000 */
[----:B----4-:R1:W-:Y:S04]  /*116e0*/  STL.U8 [R1+0x1ab], R252 ;  /* 0x0001abfc01007387 */ /* 0x0103e80000100000 */
[----:B0-----:R-:W3:Y:S04]  /*116f0*/  LDL.LU R0, [R1+0x28c0] ;  /* 0x0028c00001007983 */ /* 0x001ee80000300800 */
[----:B-1----:R-:W4:Y:S04]  /*11700*/  LDL.LU R252, [R1+0x28bc] ;  /* 0x0028bc0001fc7983 */ /* 0x002f280000300800 */
[----:B------:R-:W-:Y:S04]  /*11710*/  STL.U8 [R1+0x193], R15 ;  /* 0x0001930f01007387 */ /* 0x000fe80000100000 */
[----:B------:R-:W-:Y:S04]  /*11720*/  STL.U8 [R1+0x194], R14 ;  /* 0x0001940e01007387 */ /* 0x000fe80000100000 */
[----:B------:R-:W-:Y:S04]  /*11730*/  STL.U8 [R1+0x19b], R13 ;  /* 0x00019b0d01007387 */ /* 0x000fe80000100000 */
[----:B------:R-:W-:Y:S04]  /*11740*/  STL.U8 [R1+0x19c], R11 ;  /* 0x00019c0b01007387 */ /* 0x000fe80000100000 */
[----:B------:R0:W-:Y:S04]  /*11750*/  STL.U8 [R1+0x19d], R9 ;  /* 0x00019d0901007387 */ /* 0x0001e80000100000 */
[----:B------:R1:W-:Y:S04]  /*11760*/  STL.U8 [R1+0x19e], R5 ;  /* 0x00019e0501007387 */ /* 0x0003e80000100000 */
[----:B------:R1:W-:Y:S04]  /*11770*/  STL.U8 [R1+0x1a1], R8 ;  /* 0x0001a10801007387 */ /* 0x0003e80000100000 */
[----:B------:R1:W-:Y:S04]  /*11780*/  STL.U8 [R1+0x1a4], R127 ;  /* 0x0001a47f01007387 */ /* 0x0003e80000100000 */
[----:B------:R1:W-:Y:S04]  /*11790*/  STL.U8 [R1+0x1a7], R12 ;  /* 0x0001a70c01007387 */ /* 0x0003e80000100000 */
[----:B------:R1:W-:Y:S04]  /*117a0*/  STL.U8 [R1+0x1a8], R10 ;  /* 0x0001a80a01007387 */ /* 0x0003e80000100000 */
[----:B-----5:R5:W-:Y:S04]  /*117b0*/  STL.U8 [R1+0x1a9], R7 ;  /* 0x0001a90701007387 */ /* 0x020be80000100000 */
[----:B--2---:R2:W-:Y:S04]  /*117c0*/  STL.U8 [R1+0x1aa], R6 ;  /* 0x0001aa0601007387 */ /* 0x0045e80000100000 */
        /* <DEDUP_REMOVED lines=9> */
[----:B------:R-:W4:Y:S04]  /*11860*/  LDL.LU R10, [R1+0xa64] ;  /* 0x000a6400010a7983 */ /* 0x000f280000300800 */
[----:B-----5:R-:W5:Y:S04]  /*11870*/  LDL.LU R7, [R1+0xa68] ;  /* 0x000a680001077983 */ /* 0x020f680000300800 */
[----:B--2---:R-:W2:Y:S04]  /*11880*/  LDL.LU R6, [R1+0xa6c] ;  /* 0x000a6c0001067983 */ /* 0x004ea80000300800 */
        /* <DEDUP_REMOVED lines=93> */
[----:B------:R1:W-:Y:S04]  /*11e60*/  STL.U8 [R1+0x1b3], R5 ;  /* 0x0001b30501007387 */ /* 0x0003e80000100000 */
[----:B------:R2:W-:Y:S04]  /*11e70*/  STL.U8 [R1+0x1bc], R8 ;  /* 0x0001bc0801007387 */ /* 0x0005e80000100000 */
[----:B------:R2:W-:Y:S04]  /*11e80*/  STL.U8 [R1+0x1bd], R127 ;  /* 0x0001bd7f01007387 */ /* 0x0005e80000100000 */
[----:B-----5:R5:W-:Y:S04]  /*11e90*/  STL.U8 [R1+0x1c2], R7 ;  /* 0x0001c20701007387 */ /* 0x020be80000100000 */
[----:B0-----:R-:W4:Y:S04]  /*11ea0*/  LDL.LU R9, [R1+0xa70] ;  /* 0x000a700001097983 */ /* 0x001f280000300800 */
[----:B-1----:R-:W4:Y:S04]  /*11eb0*/  LDL.LU R5, [R1+0xa74] ;  /* 0x000a740001057983 */ /* 0x002f280000300800 */
[----:B--2---:R-:W2:Y:S04]  /*11ec0*/  LDL.LU R8, [R1+0xa80] ;  /* 0x000a800001087983 */ /* 0x004ea80000300800 */
[----:B------:R-:W2:Y:S04]  /*11ed0*/  LDL.LU R127, [R1+0xa84] ;  /* 0x000a8400017f7983 */ /* 0x000ea80000300800 */
[----:B-----5:R-:W5:Y:S04]  /*11ee0*/  LDL.LU R7, [R1+0xa9c] ;  /* 0x000a9c0001077983 */ /* 0x020f680000300800 */
[----:B---3--:R0:W-:Y:S04]  /*11ef0*/  STL.U8 [R1+0x23a], R0 ;  /* 0x00023a0001007387 */ /* 0x0081e80000100000 */
[----:B----4-:R1:W-:Y:S04]  /*11f00*/  STL.U8 [R1+0x23f], R252 ;  /* 0x00023ffc01007387 */ /* 0x0103e80000100000 */
[----:B0-----:R-:W3:Y:S04]  /*11f10*/  LDL.LU R0, [R1+0x2800] ;  /* 0x0028000001007983 */ /* 0x001ee80000300800 */
[----:B-1----:R-:W4:Y:S04]  /*11f20*/  LDL.LU R252, [R1+0x27fc] ;  /* 0x0027fc0001fc7983 */ /* 0x002f280000300800 */
[----:B------:R0:W-:Y:S04]  /*11f30*/  STL.U8 [R1+0x1ba], R13 ;  /* 0x0001ba0d01007387 */ /* 0x0001e80000100000 */
[----:B------:R1:W-:Y:S04]  /*11f40*/  STL.U8 [R1+0x1bb], R11 ;  /* 0x0001bb0b01007387 */ /* 0x0003e80000100000 */
[----:B------:R1:W-:Y:S04]  /*11f50*/  STL.U8 [R1+0x1c0], R12 ;  /* 0x0001c00c01007387 */ /* 0x0003e80000100000 */
[----:B------:R-:W-:Y:S04]  /*11f60*/  STL.U8 [R1+0x1c1], R10 ;  /* 0x0001c10a01007387 */ /* 0x000fe80000100000 */
[----:B------:R5:W-:Y:S04]  /*11f70*/  STL.U8 [R1+0x1c3], R6 ;  /* 0x0001c30601007387 */ /* 0x000be80000100000 */
[----:B------:R5:W-:Y:S04]  /*11f80*/  STL.U8 [R1+0x1c6], R9 ;  /* 0x0001c60901007387 */ /* 0x000be80000100000 */
[----:B------:R5:W-:Y:S04]  /*11f90*/  STL.U8 [R1+0x1c9], R5 ;  /* 0x0001c90501007387 */ /* 0x000be80000100000 */
[----:B--2---:R2:W-:Y:S04]  /*11fa0*/  STL.U8 [R1+0x1ce], R8 ;  /* 0x0001ce0801007387 */ /* 0x0045e80000100000 */
[----:B------:R2:W-:Y:S04]  /*11fb0*/  STL.U8 [R1+0x1cf], R127 ;  /* 0x0001cf7f01007387 */ /* 0x0005e80000100000 */
[----:B0-----:R-:W4:Y:S04]  /*11fc0*/  LDL.LU R13, [R1+0xa78] ;  /* 0x000a7800010d7983 */ /* 0x001f280000300800 */
[----:B-1----:R-:W4:Y:S04]  /*11fd0*/  LDL.LU R11, [R1+0xa7c] ;  /* 0x000a7c00010b7983 */ /* 0x002f280000300800 */
[----:B------:R-:W4:Y:S04]  /*11fe0*/  LDL.LU R12, [R1+0xab4] ;  /* 0x000ab400010c7983 */ /* 0x000f280000300800 */
[----:B-----5:R-:W5:Y:S04]  /*11ff0*/  LDL.LU R6, [R1+0xaa0] ;  /* 0x000aa00001067983 */ /* 0x020f680000300800 */
[----:B------:R-:W5:Y:S04]  /*12000*/  LDL.LU R10, [R1+0xab8] ;  /* 0x000ab800010a7983 */ /* 0x000f680000300800 */
[----:B------:R-:W5:Y:S04]  /*12010*/  LDL.LU R9, [R1+0xabc] ;  /* 0x000abc0001097983 */ /* 0x000f680000300800 */
[----:B------:R-:W5:Y:S04]  /*12020*/  LDL.LU R5, [R1+0xac0] ;  /* 0x000ac00001057983 */ /* 0x000f680000300800 */
[----:B--2---:R-:W2:Y:S04]  /*12030*/  LDL.LU R8, [R1+0xacc] ;  /* 0x000acc0001087983 */ /* 0x004ea80000300800 */
[----:B------:R-:W2:Y:S04]  /*12040*/  LDL.LU R127, [R1+0xad0] ;  /* 0x000ad000017f7983 */ /* 0x000ea80000300800 */
[----:B------:R0:W-:Y:S04]  /*12050*/  STL.U8 [R1+0x1d7], R7 ;  /* 0x0001d70701007387 */ /* 0x0001e80000100000 */
[----:B0-----:R-:W2:Y:S04]  /*12060*/  LDL.LU R7, [R1+0xad4] ;  /* 0x000ad40001077983 */ /* 0x001ea80000300800 */
[----:B---3--:R0:W-:Y:S04]  /*12070*/  STL.U8 [R1+0x240], R0 ;  /* 0x0002400001007387 */ /* 0x0081e80000100000 */
[----:B----4-:R1:W-:Y:S04]  /*12080*/  STL.U8 [R1+0x248], R252 ;  /* 0x000248fc01007387 */ /* 0x0103e80000100000 */
[----:B0-----:R-:W3:Y:S04]  /*12090*/  LDL.LU R0, [R1+0x27f8] ;  /* 0x0027f80001007983 */ /* 0x001ee80000300800 */
[----:B-1----:R-:W4:Y:S04]  /*120a0*/  LDL.LU R252, [R1+0x27f4] ;  /* 0x0027f40001fc7983 */ /* 0x002f280000300800 */
[----:B------:R0:W-:Y:S04]  /*120b0*/  STL.U8 [R1+0x1cc], R13 ;  /* 0x0001cc0d01007387 */ /* 0x0001e80000100000 */
[----:B------:R1:W-:Y:S04]  /*120c0*/  STL.U8 [R1+0x1cd], R11 ;  /* 0x0001cd0b01007387 */ /* 0x0003e80000100000 */
[----:B-----5:R5:W-:Y:S04]  /*120d0*/  STL.U8 [R1+0x1d8], R6 ;  /* 0x0001d80601007387 */ /* 0x020be80000100000 */
[----:B------:R5:W-:Y:S04]  /*120e0*/  STL.U8 [R1+0x1df], R12 ;  /* 0x0001df0c01007387 */ /* 0x000be80000100000 */
[----:B------:R5:W-:Y:S04]  /*120f0*/  STL.U8 [R1+0x1e0], R10 ;  /* 0x0001e00a01007387 */ /* 0x000be80000100000 */
[----:B------:R5:W-:Y:S04]  /*12100*/  STL.U8 [R1+0x1e1], R9 ;  /* 0x0001e10901007387 */ /* 0x000be80000100000 */
[----:B------:R5:W-:Y:S04]  /*12110*/  STL.U8 [R1+0x1e2], R5 ;  /* 0x0001e20501007387 */ /* 0x000be80000100000 */
[----:B--2---:R2:W-:Y:S04]  /*12120*/  STL.U8 [R1+0x1e7], R8 ;  /* 0x0001e70801007387 */ /* 0x0045e80000100000 */
[----:B------:R2:W-:Y:S04]  /*12130*/  STL.U8 [R1+0x1e8], R127 ;  /* 0x0001e87f01007387 */ /* 0x0005e80000100000 */
[----:B0-----:R-:W4:Y:S04]  /*12140*/  LDL.LU R13, [R1+0xac4] ;  /* 0x000ac400010d7983 */ /* 0x001f280000300800 */
[----:B-1----:R-:W4:Y:S04]  /*12150*/  LDL.LU R11, [R1+0xac8] ;  /* 0x000ac800010b7983 */ /* 0x002f280000300800 */
[----:B-----5:R-:W5:Y:S04]  /*12160*/  LDL.LU R6, [R1+0xad8] ;  /* 0x000ad80001067983 */ /* 0x020f680000300800 */
[----:B------:R-:W5:Y:S04]  /*12170*/  LDL.LU R12, [R1+0xadc] ;  /* 0x000adc00010c7983 */ /* 0x000f680000300800 */
        /* <DEDUP_REMOVED lines=65> */
[----:B------:R-:W-:Y:S04]  /*12590*/  STL.U8 [R1+0x20a], R12 ;  /* 0x00020a0c01007387 */ /* 0x000fe80000100000 */
[----:B------:R-:W-:Y:S04]  /*125a0*/  STL.U8 [R1+0x20b], R10 ;  /* 0x00020b0a01007387 */ /* 0x000fe80000100000 */
        /* <DEDUP_REMOVED lines=79> */
[----:B------:R-:W-:Y:S04]  /*12aa0*/  STL.U8 [R1+0x22f], R13 ;  /* 0x00022f0d01007387 */ /* 0x000fe80000100000 */
[----:B------:R-:W-:Y:S04]  /*12ab0*/  STL.U8 [R1+0x230], R11 ;  /* 0x0002300b01007387 */ /* 0x000fe80000100000 */
        /* <DEDUP_REMOVED lines=21> */
[----:B---3--:R-:W3:Y:S04]  /*12c10*/  LDL.LU R12, [R1+0xc64] ;  /* 0x000c6400010c7983 */ /* 0x008ee80000300800 */
[----:B------:R-:W3:Y:S04]  /*12c20*/  LDL.LU R10, [R1+0xc68] ;  /* 0x000c6800010a7983 */ /* 0x000ee80000300800 */
[----:B--2---:R-:W2:Y:S04]  /*12c30*/  LDL.LU R8, [R1+0xc6c] ;  /* 0x000c6c0001087983 */ /* 0x004ea80000300800 */
[----:B------:R-:W2:Y:S04]  /*12c40*/  LDL.LU R127, [R1+0xc70] ;  /* 0x000c7000017f7983 */ /* 0x000ea80000300800 */
[----:B------:R0:W-:Y:S04]  /*12c50*/  STL.U8 [R1+0x246], R7 ;  /* 0x0002460701007387 */ /* 0x0001e80000100000 */
[----:B0-----:R-:W2:Y:S04]  /*12c60*/  LDL.LU R7, [R1+0xc7c] ;  /* 0x000c7c0001077983 */ /* 0x001ea80000300800 */
[----:B------:R0:W-:Y:S04]  /*12c70*/  STL.U8 [R1+0x25f], R0 ;  /* 0x00025f0001007387 */ /* 0x0001e80000100000 */
[----:B----4-:R1:W-:Y:S04]  /*12c80*/  STL.U8 [R1+0x264], R252 ;  /* 0x000264fc01007387 */ /* 0x0103e80000100000 */
[----:B0-----:R-:W4:Y:S04]  /*12c90*/  LDL.LU R0, [R1+0x27d0] ;  /* 0x0027d00001007983 */ /* 0x001f280000300800 */
[----:B-1----:R-:W4:Y:S04]  /*12ca0*/  LDL.LU R252, [R1+0x27cc] ;  /* 0x0027cc0001fc7983 */ /* 0x002f280000300800 */
[----:B------:R-:W-:Y:S04]  /*12cb0*/  STL.U8 [R1+0x241], R22 ;  /* 0x0002411601007387 */ /* 0x000fe80000100000 */
[----:B------:R-:W-:Y:S04]  /*12cc0*/  STL.U8 [R1+0x242], R21 ;  /* 0x0002421501007387 */ /* 0x000fe80000100000 */
[----:B------:R-:W-:Y:S04]  /*12cd0*/  STL.U8 [R1+0x243], R20 ;  /* 0x0002431401007387 */ /* 0x000fe80000100000 */
[----:B------:R-:W-:Y:S04]  /*12ce0*/  STL.U8 [R1+0x244], R19 ;  /* 0x0002441301007387 */ /* 0x000fe80000100000 */
[----:B------:R-:W-:Y:S04]  /*12cf0*/  STL.U8 [R1+0x245], R18 ;  /* 0x0002451201007387 */ /* 0x000fe80000100000 */
[----:B-----5:R0:W-:Y:S04]  /*12d00*/  STL.U8 [R1+0x247], R6 ;  /* 0x0002470601007387 */ /* 0x0201e80000100000 */
        /* <DEDUP_REMOVED lines=8> */
[----:B---3--:R-:W-:Y:S04]  /*12d90*/  STL.U8 [R1+0x254], R12 ;  /* 0x0002540c01007387 */ /* 0x008fe80000100000 */
[----:B------:R-:W-:Y:S04]  /*12da0*/  STL.U8 [R1+0x255], R10 ;  /* 0x0002550a01007387 */ /* 0x000fe80000100000 */
        /* <DEDUP_REMOVED lines=12> */
[----:B--2---:R-:W2:Y:S04]  /*12e70*/  LDL.LU R8, [R1+0xcc0] ;  /* 0x000cc00001087983 */ /* 0x004ea80000300800 */
[----:B---3--:R-:W3:Y:S04]  /*12e80*/  LDL.LU R127, [R1+0xcc4] ;  /* 0x000cc400017f7983 */ /* 0x008ee80000300800 */
[----:B------:R0:W-:Y:S04]  /*12e90*/  STL.U8 [R1+0x25a], R7 ;  /* 0x00025a0701007387 */ /* 0x0001e80000100000 */
[----:B------:R-:W3:Y:S04]  /*12ea0*/  LDL.LU R17, [R1+0xcd0] ;  /* 0x000cd00001117983 */ /* 0x000ee80000300800 */
[----:B------:R-:W3:Y:S04]  /*12eb0*/  LDL.LU R16, [R1+0xcd4] ;  /* 0x000cd40001107983 */ /* 0x000ee80000300800 */
[----:B------:R-:W3:Y:S04]  /*12ec0*/  LDL.LU R15, [R1+0xcd8] ;  /* 0x000cd800010f7983 */ /* 0x000ee80000300800 */
[----:B------:R-:W3:Y:S04]  /*12ed0*/  LDL.LU R14, [R1+0xcdc] ;  /* 0x000cdc00010e7983 */ /* 0x000ee80000300800 */
[----:B------:R-:W3:Y:S04]  /*12ee0*/  LDL.LU R12, [R1+0xce0] ;  /* 0x000ce000010c7983 */ /* 0x000ee80000300800 */
[----:B------:R-:W3:Y:S04]  /*12ef0*/  LDL.LU R10, [R1+0xce4] ;  /* 0x000ce400010a7983 */ /* 0x000ee80000300800 */
[----:B0-----:R-:W3:Y:S04]  /*12f00*/  LDL.LU R7, [R1+0xce8] ;  /* 0x000ce80001077983 */ /* 0x001ee80000300800 */
[----:B----4-:R0:W-:Y:S04]  /*12f10*/  STL.U8 [R1+0x265], R0 ;  /* 0x0002650001007387 */ /* 0x0101e80000100000 */
[----:B------:R1:W-:Y:S04]  /*12f20*/  STL.U8 [R1+0x26d], R252 ;  /* 0x00026dfc01007387 */ /* 0x0003e80000100000 */
[----:B0-----:R-:W4:Y:S04]  /*12f30*/  LDL.LU R0, [R1+0x27c8] ;  /* 0x0027c80001007983 */ /* 0x001f280000300800 */
[----:B-1----:R-:W4:Y:S04]  /*12f40*/  LDL.LU R252, [R1+0x27c4] ;  /* 0x0027c40001fc7983 */ /* 0x002f280000300800 */
[----:B------:R0:W-:Y:S04]  /*12f50*/  STL.U8 [R1+0x25d], R6 ;  /* 0x00025d0601007387 */ /* 0x0001e80000100000 */
[----:B------:R1:W-:Y:S04]  /*12f60*/  STL.U8 [R1+0x260], R13 ;  /* 0x0002600d01007387 */ /* 0x0003e80000100000 */
[----:B-----5:R5:W-:Y:S04]  /*12f70*/  STL.U8 [R1+0x261], R11 ;  /* 0x0002610b01007387 */ /* 0x020be80000100000 */
[----:B------:R5:W-:Y:S04]  /*12f80*/  STL.U8 [R1+0x262], R9 ;  /* 0x0002620901007387 */ /* 0x000be80000100000 */
[----:B------:R5:W-:Y:S04]  /*12f90*/  STL.U8 [R1+0x263], R5 ;  /* 0x0002630501007387 */ /* 0x000be80000100000 */
[----:B------:R-:W-:Y:S04]  /*12fa0*/  STL.U8 [R1+0x266], R22 ;  /* 0x0002661601007387 */ /* 0x000fe80000100000 */
[----:B------:R-:W-:Y:S04]  /*12fb0*/  STL.U8 [R1+0x267], R21 ;  /* 0x0002671501007387 */ /* 0x000fe80000100000 */
[----:B------:R-:W-:Y:S04]  /*12fc0*/  STL.U8 [R1+0x268], R20 ;  /* 0x0002681401007387 */ /* 0x000fe80000100000 */
[----:B------:R-:W-:Y:S04]  /*12fd0*/  STL.U8 [R1+0x269], R19 ;  /* 0x0002691301007387 */ /* 0x000fe80000100000 */
[----:B------:R-:W-:Y:S04]  /*12fe0*/  STL.U8 [R1+0x26a], R18 ;  /* 0x00026a1201007387 */ /* 0x000fe80000100000 */
[----:B--2---:R2:W-:Y:S04]  /*12ff0*/  STL.U8 [R1+0x26b], R8 ;  /* 0x00026b0801007387 */ /* 0x0045e80000100000 */
[----:B---3--:R3:W-:Y:S04]  /*13000*/  STL.U8 [R1+0x26c], R127 ;  /* 0x00026c7f01007387 */ /* 0x0087e80000100000 */
[----:B------:R-:W-:Y:S04]  /*13010*/  STL.U8 [R1+0x26f], R17 ;  /* 0x00026f1101007387 */ /* 0x000fe80000100000 */
[----:B------:R-:W-:Y:S04]  /*13020*/  STL.U8 [R1+0x270], R16 ;  /* 0x0002701001007387 */ /* 0x000fe80000100000 */
[----:B------:R-:W-:Y:S04]  /*13030*/  STL.U8 [R1+0x271], R15 ;  /* 0x0002710f01007387 */ /* 0x000fe80000100000 */
[----:B------:R-:W-:Y:S04]  /*13040*/  STL.U8 [R1+0x272], R14 ;  /* 0x0002720e01007387 */ /* 0x000fe80000100000 */
[----:B------:R3:W-:Y:S04]  /*13050*/  STL.U8 [R1+0x273], R12 ;  /* 0x0002730c01007387 */ /* 0x0007e80000100000 */
[----:B------:R3:W-:Y:S04]  /*13060*/  STL.U8 [R1+0x274], R10 ;  /* 0x0002740a01007387 */ /* 0x0007e80000100000 */
[----:B0-----:R-:W4:Y:S04]  /*13070*/  LDL.LU R6, [R1+0xcec] ;  /* 0x000cec0001067983 */ /* 0x001f280000300800 */
[----:B-1----:R-:W4:Y:S04]  /*13080*/  LDL.LU R13, [R1+0xcf8] ;  /* 0x000cf800010d7983 */ /* 0x002f280000300800 */
[----:B-----5:R-:W5:Y:S04]  /*13090*/  LDL.LU R11, [R1+0xcfc] ;  /* 0x000cfc00010b7983 */ /* 0x020f680000300800 */
[----:B------:R-:W5:Y:S04]  /*130a0*/  LDL.LU R9, [R1+0xd00] ;  /* 0x000d000001097983 */ /* 0x000f680000300800 */
[----:B------:R-:W5:Y:S04]  /*130b0*/  LDL.LU R5, [R1+0xd04] ;  /* 0x000d040001057983 */ /* 0x000f680000300800 */
[----:B--2---:R-:W2:Y:S04]  /*130c0*/  LDL.LU R8, [R1+0xd10] ;  /* 0x000d100001087983 */ /* 0x004ea80000300800 */
[----:B---3--:R-:W3:Y:S04]  /*130d0*/  LDL.LU R127, [R1+0xd1c] ;  /* 0x000d1c00017f7983 */ /* 0x008ee80000300800 */
[----:B------:R-:W2:Y:S04]  /*130e0*/  LDL.LU R12, [R1+0xd28] ;  /* 0x000d2800010c7983 */ /* 0x000ea80000300800 */
[----:B------:R-:W2:Y:S04]  /*130f0*/  LDL.LU R10, [R1+0xd2c] ;  /* 0x000d2c00010a7983 */ /* 0x000ea80000300800 */
[----:B------:R-:W2:Y:S04]  /*13100*/  LDL.LU R22, [R1+0xd40] ;  /* 0x000d400001167983 */ /* 0x000ea80000300800 */
[----:B------:R-:W2:Y:S04]  /*13110*/  LDL.LU R21, [R1+0xd44] ;  /* 0x000d440001157983 */ /* 0x000ea80000300800 */
[----:B----4-:R0:W-:Y:S04]  /*13120*/  STL.U8 [R1+0x26e], R0 ;  /* 0x00026e0001007387 */ /* 0x0101e80000100000 */
[----:B------:R1:W-:Y:S04]  /*13130*/  STL.U8 [R1+0x275], R7 ;  /* 0x0002750701007387 */ /* 0x0003e80000100000 */
[----:B------:R4:W-:Y:S04]  /*13140*/  STL.U8 [R1+0x277], R252 ;  /* 0x000277fc01007387 */ /* 0x0009e80000100000 */
[----:B0-----:R-:W5:Y:S04]  /*13150*/  LDL.LU R0, [R1+0x27c0] ;  /* 0x0027c00001007983 */ /* 0x001f680000300800 */
[----:B-1----:R-:W2:Y:S04]  /*13160*/  LDL.LU R7, [R1+0xd30] ;  /* 0x000d300001077983 */ /* 0x002ea80000300800 */
[----:B----4-:R-:W4:Y:S04]  /*13170*/  LDL.LU R252, [R1+0x27bc] ;  /* 0x0027bc0001fc7983 */ /* 0x010f280000300800 */
[----:B-----5:R0:W-:Y:S04]  /*13180*/  STL.U8 [R1+0x278], R0 ;  /* 0x0002780001007387 */ /* 0x0201e80000100000 */
[----:B----4-:R1:W-:Y:S04]  /*13190*/  STL.U8 [R1+0x27d], R252 ;  /* 0x00027dfc01007387 */ /* 0x0103e80000100000 */
[----:B0-----:R-:W4:Y:S04]  /*131a0*/  LDL.LU R0, [R1+0x27b8] ;  /* 0x0027b80001007983 */ /* 0x001f280000300800 */
[----:B-1----:R-:W5:Y:S04]  /*131b0*/  LDL.LU R252, [R1+0x27b4] ;  /* 0x0027b40001fc7983 */ /* 0x002f680000300800 */
[----:B------:R0:W-:Y:S04]  /*131c0*/  STL.U8 [R1+0x276], R6 ;  /* 0x0002760601007387 */ /* 0x0001e80000100000 */
[----:B0-----:R-:W2:Y:S04]  /*131d0*/  LDL.LU R6, [R1+0xd34] ;  /* 0x000d340001067983 */ /* 0x001ea80000300800 */
[----:B----4-:R0:W-:Y:S04]  /*131e0*/  STL.U8 [R1+0x27e], R0 ;  /* 0x00027e0001007387 */ /* 0x0101e80000100000 */
[----:B-----5:R1:W-:Y:S04]  /*131f0*/  STL.U8 [R1+0x280], R252 ;  /* 0x000280fc01007387 */ /* 0x0203e80000100000 */
[----:B0-----:R-:W4:Y:S04]  /*13200*/  LDL.LU R0, [R1+0x27b0] ;  /* 0x0027b00001007983 */ /* 0x001f280000300800 */
[----:B------:R-:W5:Y:S04]  /*13210*/  LDL.LU R20, [R1+0xd48] ;  /* 0x000d480001147983 */ /* 0x000f680000300800 */
[----:B-1----:R-:W4:Y:S04]  /*13220*/  LDL.LU R252, [R1+0x27ac] ;  /* 0x0027ac0001fc7983 */ /* 0x002f280000300800 */
[----:B------:R0:W-:Y:S04]  /*13230*/  STL.U8 [R1+0x27b], R9 ;  /* 0x00027b0901007387 */ /* 0x0001e80000100000 */
[----:B---3--:R1:W-:Y:S04]  /*13240*/  STL.U8 [R1+0x282], R127 ;  /* 0x0002827f01007387 */ /* 0x0083e80000100000 */
[----:B------:R3:W-:Y:S04]  /*13250*/  STL.U8 [R1+0x279], R13 ;  /* 0x0002790d01007387 */ /* 0x0007e80000100000 */
[----:B------:R3:W-:Y:S04]  /*13260*/  STL.U8 [R1+0x27a], R11 ;  /* 0x00027a0b01007387 */ /* 0x0007e80000100000 */
[----:B--2---:R2:W-:Y:S04]  /*13270*/  STL.U8 [R1+0x27f], R8 ;  /* 0x00027f0801007387 */ /* 0x0045e80000100000 */
[----:B------:R2:W-:Y:S04]  /*13280*/  STL.U8 [R1+0x285], R12 ;  /* 0x0002850c01007387 */ /* 0x0005e80000100000 */
[----:B------:R2:W-:Y:S04]  /*13290*/  STL.U8 [R1+0x287], R7 ;  /* 0x0002870701007387 */ /* 0x0005e80000100000 */
[----:B------:R2:W-:Y:S04]  /*132a0*/  STL.U8 [R1+0x27c], R5 ;  /* 0x00027c0501007387 */ /* 0x0005e80000100000 */
[----:B0-----:R-:W5:Y:S04]  /*132b0*/  LDL.LU R9, [R1+0xd54] ;  /* 0x000d540001097983 */ /* 0x001f680000300800 */
[----:B-1----:R-:W5:Y:S04]  /*132c0*/  LDL.LU R127, [R1+0xd80] ;  /* 0x000d8000017f7983 */ /* 0x002f680000300800 */
[----:B---3--:R-:W3:Y:S04]  /*132d0*/  LDL.LU R13, [R1+0xd74] ;  /* 0x000d7400010d7983 */ /* 0x008ee80000300800 */
[----:B------:R-:W3:Y:S04]  /*132e0*/  LDL.LU R11, [R1+0xd78] ;  /* 0x000d7800010b7983 */ /* 0x000ee80000300800 */
[----:B--2---:R-:W2:Y:S04]  /*132f0*/  LDL.LU R8, [R1+0xd7c] ;  /* 0x000d7c0001087983 */ /* 0x004ea80000300800 */
[----:B------:R-:W2:Y:S04]  /*13300*/  LDL.LU R12, [R1+0xd8c] ;  /* 0x000d8c00010c7983 */ /* 0x000ea80000300800 */
[----:B------:R-:W2:Y:S04]  /*13310*/  LDL.LU R7, [R1+0xd94] ;  /* 0x000d940001077983 */ /* 0x000ea80000300800 */
[----:B------:R0:W-:Y:S04]  /*13320*/  STL.U8 [R1+0x286], R10 ;  /* 0x0002860a01007387 */ /* 0x0001e80000100000 */
[----:B------:R1:W-:Y:S04]  /*13330*/  STL.U8 [R1+0x288], R6 ;  /* 0x0002880601007387 */ /* 0x0003e80000100000 */
[----:B------:R-:W2:Y:S04]  /*13340*/  LDL.LU R5, [R1+0xd58] ;  /* 0x000d580001057983 */ /* 0x000ea80000300800 */
[----:B------:R-:W2:Y:S04]  /*13350*/  LDL.LU R17, [R1+0xd64] ;  /* 0x000d640001117983 */ /* 0x000ea80000300800 */
[----:B------:R-:W2:Y:S04]  /*13360*/  LDL.LU R14, [R1+0xd70] ;  /* 0x000d7000010e7983 */ /* 0x000ea80000300800 */
[----:B------:R-:W2:Y:S04]  /*13370*/  LDL.LU R18, [R1+0xd50] ;  /* 0x000d500001127983 */ /* 0x000ea80000300800 */
[----:B------:R-:W2:Y:S04]  /*13380*/  LDL.LU R15, [R1+0xd6c] ;  /* 0x000d6c00010f7983 */ /* 0x000ea80000300800 */
[----:B------:R-:W2:Y:S04]  /*13390*/  LDL.LU R19, [R1+0xd4c] ;  /* 0x000d4c0001137983 */ /* 0x000ea80000300800 */
[----:B0-----:R-:W2:Y:S04]  /*133a0*/  LDL.LU R10, [R1+0xd90] ;  /* 0x000d9000010a7983 */ /* 0x001ea80000300800 */
[----:B-1----:R-:W2:Y:S04]  /*133b0*/  LDL.LU R6, [R1+0xd98] ;  /* 0x000d980001067983 */ /* 0x002ea80000300800 */
[----:B------:R-:W2:Y:S04]  /*133c0*/  LDL.LU R16, [R1+0xd68] ;  /* 0x000d680001107983 */ /* 0x000ea80000300800 */
[----:B------:R0:W-:Y:S04]  /*133d0*/  STL.U8 [R1+0x28b], R22 ;  /* 0x00028b1601007387 */ /* 0x0001e80000100000 */
[----:B------:R1:W-:Y:S04]  /*133e0*/  STL.U8 [R1+0x28c], R21 ;  /* 0x00028c1501007387 */ /* 0x0003e80000100000 */
[----:B------:R-:W2:Y:S04]  /*133f0*/  LDL.LU R24, [R1+0xfe0] ;  /* 0x000fe00001187983 */ /* 0x000ea80000300800 */
[----:B------:R-:W2:Y:S04]  /*13400*/  LDL.LU R23, [R1+0xffc] ;  /* 0x000ffc0001177983 */ /* 0x000ea80000300800 */
[----:B0-----:R-:W2:Y:S04]  /*13410*/  LDL.LU R22, [R1+0xdd4] ;  /* 0x000dd40001167983 */ /* 0x001ea80000300800 */
[----:B-1----:R-:W2:Y:S04]  /*13420*/  LDL.LU R21, [R1+0xdd8] ;  /* 0x000dd80001157983 */ /* 0x002ea80000300800 */
[----:B----4-:R0:W-:Y:S04]  /*13430*/  STL.U8 [R1+0x283], R252 ;  /* 0x000283fc01007387 */ /* 0x0101e80000100000 */
[----:B0-----:R-:W4:Y:S04]  /*13440*/  LDL.LU R252, [R1+0x27a4] ;  /* 0x0027a40001fc7983 */ /* 0x001f280000300800 */
[----:B------:R0:W-:Y:S04]  /*13450*/  STL.U8 [R1+0x281], R0 ;  /* 0x0002810001007387 */ /* 0x0001e80000100000 */
[----:B0-----:R-:W5:Y:S04]  /*13460*/  LDL.LU R0, [R1+0x27a8] ;  /* 0x0027a80001007983 */ /* 0x001f680000300800 */
[----:B----4-:R0:W-:Y:S04]  /*13470*/  STL.U8 [R1+0x289], R252 ;  /* 0x000289fc01007387 */ /* 0x0101e80000100000 */
[----:B0-----:R-:W4:Y:S04]  /*13480*/  LDL.LU R252, [R1+0x279c] ;  /* 0x00279c0001fc7983 */ /* 0x001f280000300800 */
[----:B-----5:R0:W-:Y:S04]  /*13490*/  STL.U8 [R1+0x284], R0 ;  /* 0x0002840001007387 */ /* 0x0201e80000100000 */
        /* <DEDUP_REMOVED lines=83> */
[----:B------:R0:W-:Y:S04]  /*139d0*/  STL.U8 [R1+0x290], R9 ;  /* 0x0002900901007387 */ /* 0x0001e80000100000 */
[----:B-----5:R1:W-:Y:S04]  /*139e0*/  STL.U8 [R1+0x30b], R0 ;  /* 0x00030b0001007387 */ /* 0x0203e80000100000 */
[----:B------:R5:W-:Y:S04]  /*139f0*/  STL.U8 [R1+0x29b], R127 ;  /* 0x00029b7f01007387 */ /* 0x000be80000100000 */
[----:B0-----:R-:W2:Y:S04]  /*13a00*/  LDL.LU R9, [R1+0xda4] ;  /* 0x000da40001097983 */ /* 0x001ea80000300800 */
[----:B-1----:R-:W2:Y:S04]  /*13a10*/  LDL.LU R0, [R1+0x26f8] ;  /* 0x0026f80001007983 */ /* 0x002ea80000300800 */
[----:B-----5:R-:W5:Y:S04]  /*13a20*/  LDL.LU R127, [R1+0xdc8] ;  /* 0x000dc800017f7983 */ /* 0x020f680000300800 */
[----:B----4-:R0:W-:Y:S04]  /*13a30*/  STL.U8 [R1+0x313], R252 ;  /* 0x000313fc01007387 */ /* 0x0101e80000100000 */
[----:B0-----:R-:W4:Y:S04]  /*13a40*/  LDL.LU R252, [R1+0x26ec] ;  /* 0x0026ec0001fc7983 */ /* 0x001f280000300800 */
[----:B---3--:R0:W-:Y:S04]  /*13a50*/  STL.U8 [R1+0x298], R13 ;  /* 0x0002980d01007387 */ /* 0x0081e80000100000 */
[----:B------:R1:W-:Y:S04]  /*13a60*/  STL.U8 [R1+0x299], R11 ;  /* 0x0002990b01007387 */ /* 0x0003e80000100000 */
[----:B--2---:R2:W-:Y:S04]  /*13a70*/  STL.U8 [R1+0x29a], R8 ;  /* 0x00029a0801007387 */ /* 0x0045e80000100000 */
        /* <DEDUP_REMOVED lines=8> */
[----:B---3--:R-:W3:Y:S04]  /*13b00*/  LDL.LU R12, [R1+0xe08] ;  /* 0x000e0800010c7983 */ /* 0x008ee80000300800 */
[----:B------:R-:W3:Y:S04]  /*13b10*/  LDL.LU R7, [R1+0xde8] ;  /* 0x000de80001077983 */ /* 0x000ee80000300800 */
[----:B------:R-:W3:Y:S04]  /*13b20*/  LDL.LU R9, [R1+0xe10] ;  /* 0x000e100001097983 */ /* 0x000ee80000300800 */
[----:B------:R-:W3:Y:S04]  /*13b30*/  LDL.LU R0, [R1+0x26f0] ;  /* 0x0026f00001007983 */ /* 0x000ee80000300800 */
[----:B-----5:R-:W5:Y:S04]  /*13b40*/  LDL.LU R127, [R1+0xe2c] ;  /* 0x000e2c00017f7983 */ /* 0x020f680000300800 */
[----:B----4-:R0:W-:Y:S04]  /*13b50*/  STL.U8 [R1+0x318], R252 ;  /* 0x000318fc01007387 */ /* 0x0101e80000100000 */
[----:B0-----:R-:W4:Y:S04]  /*13b60*/  LDL.LU R252, [R1+0x26e4] ;  /* 0x0026e40001fc7983 */ /* 0x001f280000300800 */
[----:B------:R0:W-:Y:S04]  /*13b70*/  STL.U8 [R1+0x291], R5 ;  /* 0x0002910501007387 */ /* 0x0001e80000100000 */
[----:B------:R-:W-:Y:S04]  /*13b80*/  STL.U8 [R1+0x29f], R10 ;  /* 0x00029f0a01007387 */ /* 0x000fe80000100000 */
[----:B------:R1:W-:Y:S04]  /*13b90*/  STL.U8 [R1+0x2a1], R6 ;  /* 0x0002a10601007387 */ /* 0x0003e80000100000 */
[----:B------:R1:W-:Y:S04]  /*13ba0*/  STL.U8 [R1+0x2aa], R13 ;  /* 0x0002aa0d01007387 */ /* 0x0003e80000100000 */
[----:B------:R1:W-:Y:S04]  /*13bb0*/  STL.U8 [R1+0x2ab], R11 ;  /* 0x0002ab0b01007387 */ /* 0x0003e80000100000 */
[----:B--2---:R2:W-:Y:S04]  /*13bc0*/  STL.U8 [R1+0x2ac], R8 ;  /* 0x0002ac0801007387 */ /* 0x0045e80000100000 */
[----:B---3--:R3:W-:Y:S04]  /*13bd0*/  STL.U8 [R1+0x2b5], R7 ;  /* 0x0002b50701007387 */ /* 0x0087e80000100000 */
        /* <DEDUP_REMOVED lines=8> */
[----:B--2---:R-:W2:Y:S04]  /*13c60*/  LDL.LU R8, [R1+0xe28] ;  /* 0x000e280001087983 */ /* 0x004ea80000300800 */
[----:B---3--:R-:W3:Y:S04]  /*13c70*/  LDL.LU R7, [R1+0xe38] ;  /* 0x000e380001077983 */ /* 0x008ee80000300800 */
[----:B-----5:R-:W5:Y:S04]  /*13c80*/  LDL.LU R12, [R1+0xe50] ;  /* 0x000e5000010c7983 */ /* 0x020f680000300800 */
[----:B------:R-:W5:Y:S04]  /*13c90*/  LDL.LU R9, [R1+0xe58] ;  /* 0x000e580001097983 */ /* 0x000f680000300800 */
[----:B------:R0:W-:Y:S04]  /*13ca0*/  STL.U8 [R1+0x2c6], R127 ;  /* 0x0002c67f01007387 */ /* 0x0001e80000100000 */
[----:B------:R-:W5:Y:S04]  /*13cb0*/  LDL.LU R0, [R1+0x26e8] ;  /* 0x0026e80001007983 */ /* 0x000f680000300800 */
[----:B0-----:R-:W5:Y:S04]  /*13cc0*/  LDL.LU R127, [R1+0xe80] ;  /* 0x000e8000017f7983 */ /* 0x001f680000300800 */
[----:B----4-:R0:W-:Y:S04]  /*13cd0*/  STL.U8 [R1+0x31d], R252 ;  /* 0x00031dfc01007387 */ /* 0x0101e80000100000 */
[----:B0-----:R-:W4:Y:S04]  /*13ce0*/  LDL.LU R252, [R1+0x26dc] ;  /* 0x0026dc0001fc7983 */ /* 0x001f280000300800 */
[----:B------:R0:W-:Y:S04]  /*13cf0*/  STL.U8 [R1+0x294], R17 ;  /* 0x0002941101007387 */ /* 0x0001e80000100000 */
[----:B------:R1:W-:Y:S04]  /*13d00*/  STL.U8 [R1+0x297], R14 ;  /* 0x0002970e01007387 */ /* 0x0003e80000100000 */
[----:B------:R1:W-:Y:S04]  /*13d10*/  STL.U8 [R1+0x2a7], R5 ;  /* 0x0002a70501007387 */ /* 0x0003e80000100000 */
[----:B------:R1:W-:Y:S04]  /*13d20*/  STL.U8 [R1+0x2b6], R6 ;  /* 0x0002b60601007387 */ /* 0x0003e80000100000 */
[----:B------:R1:W-:Y:S04]  /*13d30*/  STL.U8 [R1+0x2be], R10 ;  /* 0x0002be0a01007387 */ /* 0x0003e80000100000 */
[----:B------:R-:W-:Y:S04]  /*13d40*/  STL.U8 [R1+0x2c3], R13 ;  /* 0x0002c30d01007387 */ /* 0x000fe80000100000 */
[----:B------:R-:W-:Y:S04]  /*13d50*/  STL.U8 [R1+0x2c4], R11 ;  /* 0x0002c40b01007387 */ /* 0x000fe80000100000 */
[----:B--2---:R2:W-:Y:S04]  /*13d60*/  STL.U8 [R1+0x2c5], R8 ;  /* 0x0002c50801007387 */ /* 0x0045e80000100000 */
[----:B---3--:R3:W-:Y:S04]  /*13d70*/  STL.U8 [R1+0x2c9], R7 ;  /* 0x0002c90701007387 */ /* 0x0087e80000100000 */
[----:B-----5:R5:W-:Y:S04]  /*13d80*/  STL.U8 [R1+0x2cf], R12 ;  /* 0x0002cf0c01007387 */ /* 0x020be80000100000 */
        /* <DEDUP_REMOVED lines=8> */
[----:B------:R-:W2:Y:S04]  /*13e10*/  LDL.LU R13, [R1+0xe9c] ;  /* 0x000e9c00010d7983 */ /* 0x000ea80000300800 */
[----:B------:R-:W2:Y:S04]  /*13e20*/  LDL.LU R11, [R1+0xea0] ;  /* 0x000ea000010b7983 */ /* 0x000ea80000300800 */
        /* <DEDUP_REMOVED lines=10> */
[----:B------:R-:W-:Y:S04]  /*13ed0*/  STL.U8 [R1+0x2b9], R17 ;  /* 0x0002b91101007387 */ /* 0x000fe80000100000 */
[----:B------:R-:W-:Y:S04]  /*13ee0*/  STL.U8 [R1+0x2bc], R14 ;  /* 0x0002bc0e01007387 */ /* 0x000fe80000100000 */
[----:B------:R1:W-:Y:S04]  /*13ef0*/  STL.U8 [R1+0x2c0], R5 ;  /* 0x0002c00501007387 */ /* 0x0003e80000100000 */
[----:B------:R1:W-:Y:S04]  /*13f00*/  STL.U8 [R1+0x2cc], R6 ;  /* 0x0002cc0601007387 */ /* 0x0003e80000100000 */
[----:B------:R1:W-:Y:S04]  /*13f10*/  STL.U8 [R1+0x2d0], R10 ;  /* 0x0002d00a01007387 */ /* 0x0003e80000100000 */
[----:B--2---:R2:W-:Y:S04]  /*13f20*/  STL.U8 [R1+0x2da], R8 ;  /* 0x0002da0801007387 */ /* 0x0045e80000100000 */
[----:B------:R2:W-:Y:S04]  /*13f30*/  STL.U8 [R1+0x2e2], R13 ;  /* 0x0002e20d01007387 */ /* 0x0005e80000100000 */
[----:B------:R2:W-:Y:S04]  /*13f40*/  STL.U8 [R1+0x2e3], R11 ;  /* 0x0002e30b01007387 */ /* 0x0005e80000100000 */
        /* <DEDUP_REMOVED lines=27> */
[----:B------:R1:W-:Y:S04]  /*14100*/  STL.U8 [R1+0x2d2], R5 ;  /* 0x0002d20501007387 */ /* 0x0003e80000100000 */
[----:B------:R-:W-:Y:S04]  /*14110*/  STL.U8 [R1+0x2de], R17 ;  /* 0x0002de1101007387 */ /* 0x000fe80000100000 */
[----:B------:R-:W-:Y:S04]  /*14120*/  STL.U8 [R1+0x2e1], R14 ;  /* 0x0002e10e01007387 */ /* 0x000fe80000100000 */
        /* <DEDUP_REMOVED lines=63> */
[----:B------:R-:W2:Y:S04]  /*14520*/  LDL.LU R11, [R1+0xf9c] ;  /* 0x000f9c00010b7983 */ /* 0x000ea80000300800 */
[----:B---3--:R-:W3:Y:S04]  /*14530*/  LDL.LU R7, [R1+0xfa0] ;  /* 0x000fa00001077983 */ /* 0x008ee80000300800 */
[----:B-----5:R-:W5:Y:S04]  /*14540*/  LDL.LU R12, [R1+0xfb0] ;  /* 0x000fb000010c7983 */ /* 0x020f680000300800 */
[----:B------:R0:W-:Y:S04]  /*14550*/  STL.U8 [R1+0x317], R127 ;  /* 0x0003177f01007387 */ /* 0x0001e80000100000 */
[----:B------:R-:W5:Y:S04]  /*14560*/  LDL.LU R9, [R1+0xfb8] ;  /* 0x000fb80001097983 */ /* 0x000f680000300800 */
[----:B------:R-:W5:Y:S04]  /*14570*/  LDL.LU R0, [R1+0x26c8] ;  /* 0x0026c80001007983 */ /* 0x000f680000300800 */
[----:B0-----:R-:W5:Y:S04]  /*14580*/  LDL.LU R127, [R1+0xfc0] ;  /* 0x000fc000017f7983 */ /* 0x001f680000300800 */
[----:B----4-:R0:W-:Y:S04]  /*14590*/  STL.U8 [R1+0x332], R252 ;  /* 0x000332fc01007387 */ /* 0x0101e80000100000 */
[----:B0-----:R-:W4:Y:S04]  /*145a0*/  LDL.LU R252, [R1+0x26bc] ;  /* 0x0026bc0001fc7983 */ /* 0x001f280000300800 */
[----:B------:R-:W-:Y:S04]  /*145b0*/  STL.U8 [R1+0x2d5], R22 ;  /* 0x0002d51601007387 */ /* 0x000fe80000100000 */
[----:B------:R0:W-:Y:S04]  /*145c0*/  STL.U8 [R1+0x2d6], R21 ;  /* 0x0002d61501007387 */ /* 0x0001e80000100000 */
[----:B------:R1:W-:Y:S04]  /*145d0*/  STL.U8 [R1+0x2d7], R20 ;  /* 0x0002d71401007387 */ /* 0x0003e80000100000 */
[----:B------:R1:W-:Y:S04]  /*145e0*/  STL.U8 [R1+0x2d8], R19 ;  /* 0x0002d81301007387 */ /* 0x0003e80000100000 */
[----:B------:R1:W-:Y:S04]  /*145f0*/  STL.U8 [R1+0x2df], R16 ;  /* 0x0002df1001007387 */ /* 0x0003e80000100000 */
[----:B------:R-:W-:Y:S04]  /*14600*/  STL.U8 [R1+0x2fd], R18 ;  /* 0x0002fd1201007387 */ /* 0x000fe80000100000 */
[----:B------:R1:W-:Y:S04]  /*14610*/  STL.U8 [R1+0x300], R5 ;  /* 0x0003000501007387 */ /* 0x0003e80000100000 */
[----:B------:R-:W-:Y:S04]  /*14620*/  STL.U8 [R1+0x305], R15 ;  /* 0x0003050f01007387 */ /* 0x000fe80000100000 */
[----:B------:R1:W-:Y:S04]  /*14630*/  STL.U8 [R1+0x30f], R6 ;  /* 0x00030f0601007387 */ /* 0x0003e80000100000 */
[----:B------:R1:W-:Y:S04]  /*14640*/  STL.U8 [R1+0x319], R14 ;  /* 0x0003190e01007387 */ /* 0x0003e80000100000 */
[----:B------:R1:W-:Y:S04]  /*14650*/  STL.U8 [R1+0x31a], R10 ;  /* 0x00031a0a01007387 */ /* 0x0003e80000100000 */
[----:B--2---:R2:W-:Y:S04]  /*14660*/  STL.U8 [R1+0x31b], R8 ;  /* 0x00031b0801007387 */ /* 0x0045e80000100000 */
[----:B------:R2:W-:Y:S04]  /*14670*/  STL.U8 [R1+0x31f], R17 ;  /* 0x00031f1101007387 */ /* 0x0005e80000100000 */
        /* <DEDUP_REMOVED lines=21> */
[----:B------:R0:W-:Y:S04]  /*147d0*/  STL.U8 [R1+0x32b], R127 ;  /* 0x00032b7f01007387 */ /* 0x0001e80000100000 */
[----:B------:R-:W3:Y:S04]  /*147e0*/  LDL.LU R22, [R1+0x1000] ;  /* 0x0010000001167983 */ /* 0x000ee80000300800 */
[----:B-----5:R-:W5:Y:S04]  /*147f0*/  LDL.LU R12, [R1+0x1004] ;  /* 0x00100400010c7983 */ /* 0x020f680000300800 */
[----:B------:R-:W5:Y:S04]  /*14800*/  LDL.LU R9, [R1+0x1008] ;  /* 0x0010080001097983 */ /* 0x000f680000300800 */
[----:B----4-:R-:W4:Y:S04]  /*14810*/  LDL.LU R0, [R1+0x26c0] ;  /* 0x0026c00001007983 */ /* 0x010f280000300800 */
[----:B0-----:R-:W4:Y:S04]  /*14820*/  LDL.LU R127, [R1+0x100c] ;  /* 0x00100c00017f7983 */ /* 0x001f280000300800 */
[----:B------:R0:W-:Y:S04]  /*14830*/  STL.U8 [R1+0x339], R252 ;  /* 0x000339fc01007387 */ /* 0x0001e80000100000 */
[----:B0-----:R-:W4:Y:S04]  /*14840*/  LDL.LU R252, [R1+0x26b4] ;  /* 0x0026b40001fc7983 */ /* 0x001f280000300800 */
[----:B------:R-:W-:Y:S04]  /*14850*/  STL.U8 [R1+0x333], R24 ;  /* 0x0003331801007387 */ /* 0x000fe80000100000 */
[----:B------:R-:W-:Y:S04]  /*14860*/  STL.U8 [R1+0x33a], R23 ;  /* 0x00033a1701007387 */ /* 0x000fe80000100000 */
[----:B------:R0:W-:Y:S04]  /*14870*/  STL.U8 [R1+0x2fa], R21 ;  /* 0x0002fa1501007387 */ /* 0x0001e80000100000 */
[----:B------:R1:W-:Y:S04]  /*14880*/  STL.U8 [R1+0x2fb], R20 ;  /* 0x0002fb1401007387 */ /* 0x0003e80000100000 */
[----:B------:R1:W-:Y:S04]  /*14890*/  STL.U8 [R1+0x2fc], R19 ;  /* 0x0002fc1301007387 */ /* 0x0003e80000100000 */
[----:B------:R-:W-:Y:S04]  /*148a0*/  STL.U8 [R1+0x304], R16 ;  /* 0x0003041001007387 */ /* 0x000fe80000100000 */
[----:B------:R-:W-:Y:S04]  /*148b0*/  STL.U8 [R1+0x315], R5 ;  /* 0x0003150501007387 */ /* 0x000fe80000100000 */
[----:B------:R1:W-:Y:S04]  /*148c0*/  STL.U8 [R1+0x31e], R18 ;  /* 0x00031e1201007387 */ /* 0x0003e80000100000 */
[----:B------:R-:W-:Y:S04]  /*148d0*/  STL.U8 [R1+0x320], R6 ;  /* 0x0003200601007387 */ /* 0x000fe80000100000 */
[----:B------:R1:W-:Y:S04]  /*148e0*/  STL.U8 [R1+0x326], R15 ;  /* 0x0003260f01007387 */ /* 0x0003e80000100000 */
[----:B------:R-:W-:Y:S04]  /*148f0*/  STL.U8 [R1+0x32c], R14 ;  /* 0x00032c0e01007387 */ /* 0x000fe80000100000 */
[----:B------:R-:W-:Y:S04]  /*14900*/  STL.U8 [R1+0x32e], R10 ;  /* 0x00032e0a01007387 */ /* 0x000fe80000100000 */
[----:B--2---:R-:W-:Y:S04]  /*14910*/  STL.U8 [R1+0x330], R8 ;  /* 0x0003300801007387 */ /* 0x004fe80000100000 */
[----:B------:R-:W-:Y:S04]  /*14920*/  STL.U8 [R1+0x334], R17 ;  /* 0x0003341101007387 */ /* 0x000fe80000100000 */
[----:B------:R-:W-:Y:S04]  /*14930*/  STL.U8 [R1+0x335], R13 ;  /* 0x0003350d01007387 */ /* 0x000fe80000100000 */
[----:B------:R-:W-:Y:S04]  /*14940*/  STL.U8 [R1+0x336], R11 ;  /* 0x0003360b01007387 */ /* 0x000fe80000100000 */
[----:B---3--:R-:W-:Y:S04]  /*14950*/  STL.U8 [R1+0x337], R7 ;  /* 0x0003370701007387 */ /* 0x008fe80000100000 */
[----:B------:R-:W-:Y:S04]  /*14960*/  STL.U8 [R1+0x33b], R22 ;  /* 0x00033b1601007387 */ /* 0x000fe80000100000 */
[----:B-----5:R-:W-:Y:S04]  /*14970*/  STL.U8 [R1+0x33c], R12 ;  /* 0x00033c0c01007387 */ /* 0x020fe80000100000 */
[----:B----4-:R2:W-:Y:S04]  /*14980*/  STL.U8 [R1+0x338], R0 ;  /* 0x0003380001007387 */ /* 0x0105e80000100000 */
[----:B------:R3:W-:Y:S04]  /*14990*/  STL.U8 [R1+0x33d], R9 ;  /* 0x00033d0901007387 */ /* 0x0007e80000100000 */
[----:B0-----:R-:W4:Y:S04]  /*149a0*/  LDL.LU R21, [R1+0x1018] ;  /* 0x0010180001157983 */ /* 0x001f280000300800 */
[----:B-1----:R-:W5:Y:S04]  /*149b0*/  LDL.LU R20, [R1+0x101c] ;  /* 0x00101c0001147983 */ /* 0x002f680000300800 */
[----:B------:R-:W5:Y:S04]  /*149c0*/  LDL.LU R19, [R1+0x1020] ;  /* 0x0010200001137983 */ /* 0x000f680000300800 */
[----:B------:R-:W5:Y:S04]  /*149d0*/  LDL.LU R18, [R1+0x1024] ;  /* 0x0010240001127983 */ /* 0x000f680000300800 */
[----:B------:R-:W-:Y:S04]  /*149e0*/  STL.U8 [R1+0x33e], R127 ;  /* 0x00033e7f01007387 */ /* 0x000fe80000100000 */
[----:B------:R-:W4:Y:S04]  /*149f0*/  LDL.LU R15, [R1+0x1028] ;  /* 0x00102800010f7983 */ /* 0x000f280000300800 */
[----:B--2---:R-:W2:Y:S04]  /*14a00*/  LDL.LU R0, [R1+0x26b8] ;  /* 0x0026b80001007983 */ /* 0x004ea80000300800 */
        /* <DEDUP_REMOVED lines=9> */
[----:B------:R0:W-:Y:S04]  /*14aa0*/  STL.U8 [R1+0x340], R252 ;  /* 0x000340fc01007387 */ /* 0x0001e80000100000 */
[----:B0-----:R-:W3:Y:S04]  /*14ab0*/  LDL.LU R252, [R1+0x26ac] ;  /* 0x0026ac0001fc7983 */ /* 0x001ee80000300800 */
[----:B--2---:R0:W-:Y:S04]  /*14ac0*/  STL.U8 [R1+0x33f], R0 ;  /* 0x00033f0001007387 */ /* 0x0041e80000100000 */
[----:B0-----:R-:W2:Y:S04]  /*14ad0*/  LDL.LU R0, [R1+0x26b0] ;  /* 0x0026b00001007983 */ /* 0x001ea80000300800 */
[----:B------:R-:W2:Y:S04]  /*14ae0*/  LDL.LU R127, [R1+0x1068] ;  /* 0x00106800017f7983 */ /* 0x000ea80000300800 */
[----:B----4-:R0:W-:Y:S04]  /*14af0*/  STL.U8 [R1+0x345], R15 ;  /* 0x0003450f01007387 */ /* 0x0101e80000100000 */
[----:B-----5:R1:W-:Y:S04]  /*14b00*/  STL.U8 [R1+0x346], R14 ;  /* 0x0003460e01007387 */ /* 0x0203e80000100000 */
[----:B------:R4:W-:Y:S04]  /*14b10*/  STL.U8 [R1+0x348], R10 ;  /* 0x0003480a01007387 */ /* 0x0009e80000100000 */
[----:B------:R5:W-:Y:S04]  /*14b20*/  STL.U8 [R1+0x349], R8 ;  /* 0x0003490801007387 */ /* 0x000be80000100000 */
[----:B------:R5:W-:Y:S04]  /*14b30*/  STL.U8 [R1+0x34d], R13 ;  /* 0x00034d0d01007387 */ /* 0x000be80000100000 */
[----:B------:R5:W-:Y:S04]  /*14b40*/  STL.U8 [R1+0x34e], R11 ;  /* 0x00034e0b01007387 */ /* 0x000be80000100000 */
[----:B------:R5:W-:Y:S04]  /*14b50*/  STL.U8 [R1+0x350], R7 ;  /* 0x0003500701007387 */ /* 0x000be80000100000 */
[----:B------:R5:W-:Y:S04]  /*14b60*/  STL.U8 [R1+0x352], R12 ;  /* 0x0003520c01007387 */ /* 0x000be80000100000 */
[----:B---3--:R3:W-:Y:S04]  /*14b70*/  STL.U8 [R1+0x353], R9 ;  /* 0x0003530901007387 */ /* 0x0087e80000100000 */
[----:B0-----:R-:W2:Y:S04]  /*14b80*/  LDL.LU R15, [R1+0x1078] ;  /* 0x00107800010f7983 */ /* 0x001ea80000300800 */
[----:B-1----:R-:W2:Y:S04]  /*14b90*/  LDL.LU R14, [R1+0x107c] ;  /* 0x00107c00010e7983 */ /* 0x002ea80000300800 */
[----:B----4-:R-:W4:Y:S04]  /*14ba0*/  LDL.LU R10, [R1+0x1080] ;  /* 0x00108000010a7983 */ /* 0x010f280000300800 */
[----:B-----5:R-:W5:Y:S04]  /*14bb0*/  LDL.LU R8, [R1+0x1084] ;  /* 0x0010840001087983 */ /* 0x020f680000300800 */
[----:B------:R-:W5:Y:S04]  /*14bc0*/  LDL.LU R13, [R1+0x1098] ;  /* 0x00109800010d7983 */ /* 0x000f680000300800 */
[----:B------:R-:W5:Y:S04]  /*14bd0*/  LDL.LU R11, [R1+0x109c] ;  /* 0x00109c00010b7983 */ /* 0x000f680000300800 */
[----:B------:R-:W5:Y:S04]  /*14be0*/  LDL.LU R7, [R1+0x10a0] ;  /* 0x0010a00001077983 */ /* 0x000f680000300800 */
[----:B------:R-:W5:Y:S04]  /*14bf0*/  LDL.LU R12, [R1+0x10c4] ;  /* 0x0010c400010c7983 */ /* 0x000f680000300800 */
[----:B---3--:R-:W3:Y:S04]  /*14c00*/  LDL.LU R9, [R1+0x10c8] ;  /* 0x0010c80001097983 */ /* 0x008ee80000300800 */
[----:B------:R0:W-:Y:S04]  /*14c10*/  STL.U8 [R1+0x34b], R17 ;  /* 0x00034b1101007387 */ /* 0x0001e80000100000 */
[----:B------:R1:W-:Y:S04]  /*14c20*/  STL.U8 [R1+0x341], R21 ;  /* 0x0003411501007387 */ /* 0x0003e80000100000 */
[----:B------:R1:W-:Y:S04]  /*14c30*/  STL.U8 [R1+0x342], R20 ;  /* 0x0003421401007387 */ /* 0x0003e80000100000 */
[----:B------:R1:W-:Y:S04]  /*14c40*/  STL.U8 [R1+0x343], R19 ;  /* 0x0003431301007387 */ /* 0x0003e80000100000 */
[----:B------:R1:W-:Y:S04]  /*14c50*/  STL.U8 [R1+0x344], R18 ;  /* 0x0003441201007387 */ /* 0x0003e80000100000 */
[----:B------:R-:W3:Y:S04]  /*14c60*/  LDL.LU R22, [R1+0x1094] ;  /* 0x0010940001167983 */ /* 0x000ee80000300800 */
[----:B------:R-:W3:Y:S04]  /*14c70*/  LDL.LU R24, [R1+0x1074] ;  /* 0x0010740001187983 */ /* 0x000ee80000300800 */
[----:B------:R-:W3:Y:S04]  /*14c80*/  LDL.LU R23, [R1+0x1090] ;  /* 0x0010900001177983 */ /* 0x000ee80000300800 */
[----:B0-----:R-:W3:Y:S04]  /*14c90*/  LDL.LU R17, [R1+0x10bc] ;  /* 0x0010bc0001117983 */ /* 0x001ee80000300800 */
[----:B-1----:R-:W3:Y:S04]  /*14ca0*/  LDL.LU R21, [R1+0x10ac] ;  /* 0x0010ac0001157983 */ /* 0x002ee80000300800 */
[----:B------:R-:W3:Y:S04]  /*14cb0*/  LDL.LU R20, [R1+0x10b0] ;  /* 0x0010b00001147983 */ /* 0x000ee80000300800 */
[----:B------:R-:W3:Y:S04]  /*14cc0*/  LDL.LU R19, [R1+0x10b4] ;  /* 0x0010b40001137983 */ /* 0x000ee80000300800 */
[----:B------:R-:W3:Y:S04]  /*14cd0*/  LDL.LU R18, [R1+0x10b8] ;  /* 0x0010b80001127983 */ /* 0x000ee80000300800 */
[----:B------:R0:W-:Y:S04]  /*14ce0*/  STL.U8 [R1+0x34a], R252 ;  /* 0x00034afc01007387 */ /* 0x0001e80000100000 */
[----:B0-----:R-:W4:Y:S04]  /*14cf0*/  LDL.LU R252, [R1+0x26a4] ;  /* 0x0026a40001fc7983 */ /* 0x001f280000300800 */
[----:B--2---:R0:W-:Y:S04]  /*14d00*/  STL.U8 [R1+0x347], R0 ;  /* 0x0003470001007387 */ /* 0x0041e80000100000 */
[----:B0-----:R-:W2:Y:S04]  /*14d10*/  LDL.LU R0, [R1+0x26a8] ;  /* 0x0026a80001007983 */ /* 0x001ea80000300800 */
[----:B----4-:R0:W-:Y:S04]  /*14d20*/  STL.U8 [R1+0x34f], R252 ;  /* 0x00034ffc01007387 */ /* 0x0101e80000100000 */
        /* <DEDUP_REMOVED lines=89> */
[----:B------:R0:W-:Y:S04]  /*152c0*/  STL.U8 [R1+0x355], R127 ;  /* 0x0003557f01007387 */ /* 0x0001e80000100000 */
[----:B0-----:R-:W3:Y:S04]  /*152d0*/  LDL.LU R127, [R1+0x10cc] ;  /* 0x0010cc00017f7983 */ /* 0x001ee80000300800 */
[----:B--2---:R0:W-:Y:S04]  /*152e0*/  STL.U8 [R1+0x3d0], R0 ;  /* 0x0003d00001007387 */ /* 0x0041e80000100000 */
[----:B0-----:R-:W2:Y:S04]  /*152f0*/  LDL.LU R0, [R1+0x25f0] ;  /* 0x0025f00001007983 */ /* 0x001ea80000300800 */
[----:B----4-:R0:W-:Y:S04]  /*15300*/  STL.U8 [R1+0x3db], R252 ;  /* 0x0003dbfc01007387 */ /* 0x0101e80000100000 */
[----:B0-----:R-:W4:Y:S04]  /*15310*/  LDL.LU R252, [R1+0x25e4] ;  /* 0x0025e40001fc7983 */ /* 0x001f280000300800 */
        /* <DEDUP_REMOVED lines=8> */
[----:B---3--:R3:W-:Y:S04]  /*153a0*/  STL.U8 [R1+0x36d], R9 ;  /* 0x00036d0901007387 */ /* 0x0087e80000100000 */
[----:B0-----:R-:W4:Y:S04]  /*153b0*/  LDL.LU R15, [R1+0x10d8] ;  /* 0x0010d800010f7983 */ /* 0x001f280000300800 */
[----:B-1----:R-:W4:Y:S04]  /*153c0*/  LDL.LU R14, [R1+0x10dc] ;  /* 0x0010dc00010e7983 */ /* 0x002f280000300800 */
[----:B------:R-:W4:Y:S04]  /*153d0*/  LDL.LU R10, [R1+0x10e0] ;  /* 0x0010e000010a7983 */ /* 0x000f280000300800 */
[----:B-----5:R-:W5:Y:S04]  /*153e0*/  LDL.LU R8, [R1+0x10e8] ;  /* 0x0010e80001087983 */ /* 0x020f680000300800 */
[----:B------:R-:W5:Y:S04]  /*153f0*/  LDL.LU R13, [R1+0x10f0] ;  /* 0x0010f000010d7983 */ /* 0x000f680000300800 */
[----:B------:R-:W5:Y:S04]  /*15400*/  LDL.LU R11, [R1+0x10f4] ;  /* 0x0010f400010b7983 */ /* 0x000f680000300800 */
[----:B------:R-:W5:Y:S04]  /*15410*/  LDL.LU R7, [R1+0x10fc] ;  /* 0x0010fc0001077983 */ /* 0x000f680000300800 */
[----:B------:R0:W-:Y:S04]  /*15420*/  STL.U8 [R1+0x36e], R127 ;  /* 0x00036e7f01007387 */ /* 0x0001e80000100000 */
[----:B------:R-:W5:Y:S04]  /*15430*/  LDL.LU R12, [R1+0x1110] ;  /* 0x00111000010c7983 */ /* 0x000f680000300800 */
[----:B---3--:R-:W3:Y:S04]  /*15440*/  LDL.LU R9, [R1+0x1114] ;  /* 0x0011140001097983 */ /* 0x008ee80000300800 */
[----:B0-----:R-:W3:Y:S04]  /*15450*/  LDL.LU R127, [R1+0x1118] ;  /* 0x00111800017f7983 */ /* 0x001ee80000300800 */
[----:B--2---:R0:W-:Y:S04]  /*15460*/  STL.U8 [R1+0x3d7], R0 ;  /* 0x0003d70001007387 */ /* 0x0041e80000100000 */
[----:B0-----:R-:W2:Y:S04]  /*15470*/  LDL.LU R0, [R1+0x25e8] ;  /* 0x0025e80001007983 */ /* 0x001ea80000300800 */
[----:B----4-:R0:W-:Y:S04]  /*15480*/  STL.U8 [R1+0x3e1], R252 ;  /* 0x0003e1fc01007387 */ /* 0x0101e80000100000 */
[----:B0-----:R-:W4:Y:S04]  /*15490*/  LDL.LU R252, [R1+0x25dc] ;  /* 0x0025dc0001fc7983 */ /* 0x001f280000300800 */
[----:B------:R0:W-:Y:S04]  /*154a0*/  STL.U8 [R1+0x36a], R17 ;  /* 0x00036a1101007387 */ /* 0x0001e80000100000 */
[----:B------:R-:W-:Y:S04]  /*154b0*/  STL.U8 [R1+0x371], R15 ;  /* 0x0003710f01007387 */ /* 0x000fe80000100000 */
        /* <DEDUP_REMOVED lines=78> */
[----:B------:R0:W-:Y:S04]  /*159a0*/  STL.U8 [R1+0x3ae], R127 ;  /* 0x0003ae7f01007387 */ /* 0x0001e80000100000 */
[----:B--2---:R-:W2:Y:S04]  /*159b0*/  LDL.LU R12, [R1+0x121c] ;  /* 0x00121c00010c7983 */ /* 0x004ea80000300800 */
[----:B---3--:R-:W3:Y:S04]  /*159c0*/  LDL.LU R9, [R1+0x1220] ;  /* 0x0012200001097983 */ /* 0x008ee80000300800 */
[----:B------:R1:W-:Y:S04]  /*159d0*/  STL.U8 [R1+0x3eb], R0 ;  /* 0x0003eb0001007387 */ /* 0x0003e80000100000 */
[----:B0-----:R-:W3:Y:S04]  /*159e0*/  LDL.LU R127, [R1+0x1224] ;  /* 0x00122400017f7983 */ /* 0x001ee80000300800 */
[----:B-1----:R-:W3:Y:S04]  /*159f0*/  LDL.LU R0, [R1+0x25d0] ;  /* 0x0025d00001007983 */ /* 0x002ee80000300800 */
        /* <DEDUP_REMOVED lines=14> */
[----:B------:R5:W-:Y:S04]  /*15ae0*/  STL.U8 [R1+0x3bd], R13 ;  /* 0x0003bd0d01007387 */ /* 0x000be80000100000 */
[----:B------:R5:W-:Y:S04]  /*15af0*/  STL.U8 [R1+0x3be], R11 ;  /* 0x0003be0b01007387 */ /* 0x000be80000100000 */
[----:B------:R5:W-:Y:S04]  /*15b00*/  STL.U8 [R1+0x3bf], R7 ;  /* 0x0003bf0701007387 */ /* 0x000be80000100000 */
[----:B--2---:R2:W-:Y:S04]  /*15b10*/  STL.U8 [R1+0x3c2], R12 ;  /* 0x0003c20c01007387 */ /* 0x0045e80000100000 */
        /* <DEDUP_REMOVED lines=15> */
[----:B------:R0:W-:Y:S04]  /*15c10*/  STL.U8 [R1+0x3c4], R127 ;  /* 0x0003c47f01007387 */ /* 0x0001e80000100000 */
[----:B------:R-:W5:Y:S04]  /*15c20*/  LDL.LU R15, [R1+0x127c] ;  /* 0x00127c00010f7983 */ /* 0x000f680000300800 */
[----:B------:R1:W-:Y:S04]  /*15c30*/  STL.U8 [R1+0x3ef], R0 ;  /* 0x0003ef0001007387 */ /* 0x0003e80000100000 */
[----:B--2---:R-:W2:Y:S04]  /*15c40*/  LDL.LU R12, [R1+0x1284] ;  /* 0x00128400010c7983 */ /* 0x004ea80000300800 */
[----:B---3--:R-:W3:Y:S04]  /*15c50*/  LDL.LU R9, [R1+0x1288] ;  /* 0x0012880001097983 */ /* 0x008ee80000300800 */
        /* <DEDUP_REMOVED lines=27> */
[----:B------:R0:W-:Y:S04]  /*15e10*/  STL.U8 [R1+0x3f4], R0 ;  /* 0x0003f40001007387 */ /* 0x0001e80000100000 */
        /* <DEDUP_REMOVED lines=33> */
[----:B------:R3:W-:Y:S04]  /*16030*/  STL.U8 [R1+0x3fb], R0 ;  /* 0x0003fb0001007387 */ /* 0x0007e80000100000 */
[----:B0-----:R-:W3:Y:S04]  /*16040*/  LDL.LU R24, [R1+0x1230] ;  /* 0x0012300001187983 */ /* 0x001ee80000300800 */
[----:B-1----:R-:W3:Y:S04]  /*16050*/  LDL.LU R23, [R1+0x124c] ;  /* 0x00124c0001177983 */ /* 0x002ee80000300800 */
[----:B------:R-:W3:Y:S04]  /*16060*/  LDL.LU R22, [R1+0x12e0] ;  /* 0x0012e00001167983 */ /* 0x000ee80000300800 */
[----:B------:R-:W3:Y:S04]  /*16070*/  LDL.LU R21, [R1+0x12e8] ;  /* 0x0012e80001157983 */ /* 0x000ee80000300800 */
[----:B------:R-:W3:Y:S04]  /*16080*/  LDL.LU R14, [R1+0x12ec] ;  /* 0x0012ec00010e7983 */ /* 0x000ee80000300800 */
[----:B------:R-:W3:Y:S04]  /*16090*/  LDL.LU R10, [R1+0x12f0] ;  /* 0x0012f000010a7983 */ /* 0x000ee80000300800 */
[----:B-----5:R-:W5:Y:S04]  /*160a0*/  LDL.LU R8, [R1+0x12f8] ;  /* 0x0012f80001087983 */ /* 0x020f680000300800 */
[----:B------:R-:W5:Y:S04]  /*160b0*/  LDL.LU R20, [R1+0x12fc] ;  /* 0x0012fc0001147983 */ /* 0x000f680000300800 */
[----:B------:R-:W5:Y:S04]  /*160c0*/  LDL.LU R19, [R1+0x1304] ;  /* 0x0013040001137983 */ /* 0x000f680000300800 */
[----:B------:R-:W5:Y:S04]  /*160d0*/  LDL.LU R18, [R1+0x1308] ;  /* 0x0013080001127983 */ /* 0x000f680000300800 */
[----:B------:R-:W5:Y:S04]  /*160e0*/  LDL.LU R17, [R1+0x130c] ;  /* 0x00130c0001117983 */ /* 0x000f680000300800 */
[----:B------:R-:W5:Y:S04]  /*160f0*/  LDL.LU R13, [R1+0x1314] ;  /* 0x00131400010d7983 */ /* 0x000f680000300800 */
[----:B------:R-:W5:Y:S04]  /*16100*/  LDL.LU R11, [R1+0x1318] ;  /* 0x00131800010b7983 */ /* 0x000f680000300800 */
[----:B----4-:R-:W4:Y:S04]  /*16110*/  LDL.LU R7, [R1+0x131c] ;  /* 0x00131c0001077983 */ /* 0x010f280000300800 */
[----:B------:R0:W-:Y:S04]  /*16120*/  STL.U8 [R1+0x3f1], R127 ;  /* 0x0003f17f01007387 */ /* 0x0001e80000100000 */
[----:B------:R-:W4:Y:S04]  /*16130*/  LDL.LU R15, [R1+0x1328] ;  /* 0x00132800010f7983 */ /* 0x000f280000300800 */
[----:B--2---:R-:W2:Y:S04]  /*16140*/  LDL.LU R12, [R1+0x132c] ;  /* 0x00132c00010c7983 */ /* 0x004ea80000300800 */
[----:B---3--:R-:W3:Y:S04]  /*16150*/  LDL.LU R9, [R1+0x1330] ;  /* 0x0013300001097983 */ /* 0x008ee80000300800 */
[----:B------:R-:W3:Y:S04]  /*16160*/  LDL.LU R0, [R1+0x25b8] ;  /* 0x0025b80001007983 */ /* 0x000ee80000300800 */
[----:B0-----:R-:W3:Y:S04]  /*16170*/  LDL.LU R127, [R1+0x1334] ;  /* 0x00133400017f7983 */ /* 0x001ee80000300800 */
[----:B------:R0:W-:Y:S04]  /*16180*/  STL.U8 [R1+0x404], R252 ;  /* 0x000404fc01007387 */ /* 0x0001e80000100000 */
[----:B0-----:R-:W3:Y:S04]  /*16190*/  LDL.LU R252, [R1+0x25ac] ;  /* 0x0025ac0001fc7983 */ /* 0x001ee80000300800 */
[----:B------:R-:W-:Y:S04]  /*161a0*/  STL.U8 [R1+0x3c7], R24 ;  /* 0x0003c71801007387 */ /* 0x000fe80000100000 */
[----:B------:R-:W-:Y:S04]  /*161b0*/  STL.U8 [R1+0x3ce], R23 ;  /* 0x0003ce1701007387 */ /* 0x000fe80000100000 */
[----:B------:R-:W-:Y:S04]  /*161c0*/  STL.U8 [R1+0x3f3], R22 ;  /* 0x0003f31601007387 */ /* 0x000fe80000100000 */
[----:B------:R-:W-:Y:S04]  /*161d0*/  STL.U8 [R1+0x3f5], R21 ;  /* 0x0003f51501007387 */ /* 0x000fe80000100000 */
[----:B------:R0:W-:Y:S04]  /*161e0*/  STL.U8 [R1+0x3f6], R14 ;  /* 0x0003f60e01007387 */ /* 0x0001e80000100000 */
[----:B------:R1:W-:Y:S04]  /*161f0*/  STL.U8 [R1+0x3f7], R10 ;  /* 0x0003f70a01007387 */ /* 0x0003e80000100000 */
[----:B-----5:R5:W-:Y:S04]  /*16200*/  STL.U8 [R1+0x3f9], R8 ;  /* 0x0003f90801007387 */ /* 0x020be80000100000 */
[----:B------:R-:W-:Y:S04]  /*16210*/  STL.U8 [R1+0x3fa], R20 ;  /* 0x0003fa1401007387 */ /* 0x000fe80000100000 */
[----:B------:R-:W-:Y:S04]  /*16220*/  STL.U8 [R1+0x3fc], R19 ;  /* 0x0003fc1301007387 */ /* 0x000fe80000100000 */
[----:B------:R-:W-:Y:S04]  /*16230*/  STL.U8 [R1+0x3fd], R18 ;  /* 0x0003fd1201007387 */ /* 0x000fe80000100000 */
[----:B------:R-:W-:Y:S04]  /*16240*/  STL.U8 [R1+0x3fe], R17 ;  /* 0x0003fe1101007387 */ /* 0x000fe80000100000 */
[----:B------:R-:W-:Y:S04]  /*16250*/  STL.U8 [R1+0x400], R13 ;  /* 0x0004000d01007387 */ /* 0x000fe80000100000 */
[----:B------:R-:W-:Y:S04]  /*16260*/  STL.U8 [R1+0x401], R11 ;  /* 0x0004010b01007387 */ /* 0x000fe80000100000 */
[----:B----4-:R-:W-:Y:S04]  /*16270*/  STL.U8 [R1+0x402], R7 ;  /* 0x0004020701007387 */ /* 0x010fe80000100000 */
[----:B------:R-:W-:Y:S04]  /*16280*/  STL.U8 [R1+0x405], R15 ;  /* 0x0004050f01007387 */ /* 0x000fe80000100000 */
[----:B--2---:R-:W-:Y:S04]  /*16290*/  STL.U8 [R1+0x406], R12 ;  /* 0x0004060c01007387 */ /* 0x004fe80000100000 */
[----:B---3--:R2:W-:Y:S04]  /*162a0*/  STL.U8 [R1+0x403], R0 ;  /* 0x0004030001007387 */ /* 0x0085e80000100000 */
[----:B------:R-:W-:Y:S04]  /*162b0*/  STL.U8 [R1+0x407], R9 ;  /* 0x0004070901007387 */ /* 0x000fe80000100000 */
[----:B0-----:R-:W3:Y:S04]  /*162c0*/  LDL.LU R14, [R1+0x1340] ;  /* 0x00134000010e7983 */ /* 0x001ee80000300800 */
[----:B-1----:R-:W4:Y:S04]  /*162d0*/  LDL.LU R10, [R1+0x1344] ;  /* 0x00134400010a7983 */ /* 0x002f280000300800 */
[----:B-----5:R-:W5:Y:S04]  /*162e0*/  LDL.LU R8, [R1+0x1348] ;  /* 0x0013480001087983 */ /* 0x020f680000300800 */
[----:B------:R-:W4:Y:S04]  /*162f0*/  LDL.LU R24, [R1+0x1354] ;  /* 0x0013540001187983 */ /* 0x000f280000300800 */
[----:B------:R0:W-:Y:S04]  /*16300*/  STL.U8 [R1+0x408], R127 ;  /* 0x0004087f01007387 */ /* 0x0001e80000100000 */
[----:B------:R-:W4:Y:S04]  /*16310*/  LDL.LU R23, [R1+0x1358] ;  /* 0x0013580001177983 */ /* 0x000f280000300800 */
[----:B--2---:R-:W2:Y:S04]  /*16320*/  LDL.LU R0, [R1+0x25b0] ;  /* 0x0025b00001007983 */ /* 0x004ea80000300800 */
[----:B------:R-:W4:Y:S04]  /*16330*/  LDL.LU R17, [R1+0x1360] ;  /* 0x0013600001117983 */ /* 0x000f280000300800 */
[----:B------:R-:W4:Y:S04]  /*16340*/  LDL.LU R13, [R1+0x1364] ;  /* 0x00136400010d7983 */ /* 0x000f280000300800 */
[----:B------:R-:W3:Y:S04]  /*16350*/  LDL.LU R7, [R1+0x1368] ;  /* 0x0013680001077983 */ /* 0x000ee80000300800 */
[----:B------:R-:W4:Y:S04]  /*16360*/  LDL.LU R11, [R1+0x136c] ;  /* 0x00136c00010b7983 */ /* 0x000f280000300800 */
[----:B------:R-:W4:Y:S04]  /*16370*/  LDL.LU R22, [R1+0x1378] ;  /* 0x0013780001167983 */ /* 0x000f280000300800 */
[----:B------:R-:W4:Y:S04]  /*16380*/  LDL.LU R21, [R1+0x137c] ;  /* 0x00137c0001157983 */ /* 0x000f280000300800 */
[----:B------:R-:W4:Y:S04]  /*16390*/  LDL.LU R12, [R1+0x1380] ;  /* 0x00138000010c7983 */ /* 0x000f280000300800 */
[----:B0-----:R-:W4:Y:S04]  /*163a0*/  LDL.LU R127, [R1+0x1384] ;  /* 0x00138400017f7983 */ /* 0x001f280000300800 */
[----:B------:R0:W-:Y:S04]  /*163b0*/  STL.U8 [R1+0x40a], R252 ;  /* 0x00040afc01007387 */ /* 0x0001e80000100000 */
[----:B0-----:R-:W4:Y:S04]  /*163c0*/  LDL.LU R252, [R1+0x25a4] ;  /* 0x0025a40001fc7983 */ /* 0x001f280000300800 */
[----:B--2---:R0:W-:Y:S04]  /*163d0*/  STL.U8 [R1+0x409], R0 ;  /* 0x0004090001007387 */ /* 0x0041e80000100000 */
[----:B0-----:R-:W2:Y:S04]  /*163e0*/  LDL.LU R0, [R1+0x25a8] ;  /* 0x0025a80001007983 */ /* 0x001ea80000300800 */
[----:B------:R-:W2:Y:S04]  /*163f0*/  LDL.LU R9, [R1+0x1388] ;  /* 0x0013880001097983 */ /* 0x000ea80000300800 */
[----:B-----5:R0:W-:Y:S04]  /*16400*/  STL.U8 [R1+0x40d], R8 ;  /* 0x00040d0801007387 */ /* 0x0201e80000100000 */
[----:B---3--:R1:W-:Y:S04]  /*16410*/  STL.U8 [R1+0x415], R7 ;  /* 0x0004150701007387 */ /* 0x0083e80000100000 */
[----:B------:R3:W-:Y:S04]  /*16420*/  STL.U8 [R1+0x40b], R14 ;  /* 0x00040b0e01007387 */ /* 0x0007e80000100000 */
[----:B----4-:R4:W-:Y:S04]  /*16430*/  STL.U8 [R1+0x40c], R10 ;  /* 0x00040c0a01007387 */ /* 0x0109e80000100000 */
[----:B------:R5:W-:Y:S04]  /*16440*/  STL.U8 [R1+0x414], R13 ;  /* 0x0004140d01007387 */ /* 0x000be80000100000 */
[----:B------:R5:W-:Y:S04]  /*16450*/  STL.U8 [R1+0x416], R11 ;  /* 0x0004160b01007387 */ /* 0x000be80000100000 */
[----:B------:R5:W-:Y:S04]  /*16460*/  STL.U8 [R1+0x41c], R127 ;  /* 0x00041c7f01007387 */ /* 0x000be80000100000 */
[----:B------:R5:W-:Y:S04]  /*16470*/  STL.U8 [R1+0x41b], R12 ;  /* 0x00041b0c01007387 */ /* 0x000be80000100000 */
[----:B0-----:R-:W2:Y:S04]  /*16480*/  LDL.LU R8, [R1+0x13a0] ;  /* 0x0013a00001087983 */ /* 0x001ea80000300800 */
[----:B-1----:R-:W2:Y:S04]  /*16490*/  LDL.LU R7, [R1+0x13b0] ;  /* 0x0013b00001077983 */ /* 0x002ea80000300800 */
[----:B---3--:R-:W3:Y:S04]  /*164a0*/  LDL.LU R14, [R1+0x13a4] ;  /* 0x0013a400010e7983 */ /* 0x008ee80000300800 */
[----:B----4-:R-:W4:Y:S04]  /*164b0*/  LDL.LU R10, [R1+0x13a8] ;  /* 0x0013a800010a7983 */ /* 0x010f280000300800 */
[----:B-----5:R-:W5:Y:S04]  /*164c0*/  LDL.LU R13, [R1+0x13b8] ;  /* 0x0013b800010d7983 */ /* 0x020f680000300800 */
[----:B------:R-:W5:Y:S04]  /*164d0*/  LDL.LU R11, [R1+0x13bc] ;  /* 0x0013bc00010b7983 */ /* 0x000f680000300800 */
[----:B------:R-:W5:Y:S04]  /*164e0*/  LDL.LU R127, [R1+0x13c4] ;  /* 0x0013c400017f7983 */ /* 0x000f680000300800 */
[----:B------:R-:W5:Y:S04]  /*164f0*/  LDL.LU R15, [R1+0x139c] ;  /* 0x00139c00010f7983 */ /* 0x000f680000300800 */
[----:B------:R0:W-:Y:S04]  /*16500*/  STL.U8 [R1+0x413], R17 ;  /* 0x0004131101007387 */ /* 0x0001e80000100000 */
[----:B------:R-:W5:Y:S04]  /*16510*/  LDL.LU R12, [R1+0x13c8] ;  /* 0x0013c800010c7983 */ /* 0x000f680000300800 */
[----:B------:R-:W5:Y:S04]  /*16520*/  LDL.LU R20, [R1+0x1390] ;  /* 0x0013900001147983 */ /* 0x000f680000300800 */
[----:B------:R-:W5:Y:S04]  /*16530*/  LDL.LU R19, [R1+0x1394] ;  /* 0x0013940001137983 */ /* 0x000f680000300800 */
[----:B------:R-:W5:Y:S04]  /*16540*/  LDL.LU R18, [R1+0x1398] ;  /* 0x0013980001127983 */ /* 0x000f680000300800 */
[----:B------:R1:W-:Y:S04]  /*16550*/  STL.U8 [R1+0x410], R24 ;  /* 0x0004101801007387 */ /* 0x0003e80000100000 */
[----:B------:R1:W-:Y:S04]  /*16560*/  STL.U8 [R1+0x411], R23 ;  /* 0x0004111701007387 */ /* 0x0003e80000100000 */
[----:B------:R1:W-:Y:S04]  /*16570*/  STL.U8 [R1+0x419], R22 ;  /* 0x0004191601007387 */ /* 0x0003e80000100000 */
[----:B0-----:R-:W5:Y:S04]  /*16580*/  LDL.LU R17, [R1+0x13b4] ;  /* 0x0013b40001117983 */ /* 0x001f680000300800 */
[----:B------:R0:W-:Y:S04]  /*16590*/  STL.U8 [R1+0x41a], R21 ;  /* 0x00041a1501007387 */ /* 0x0001e80000100000 */
[----:B------:R-:W5:Y:S04]  /*165a0*/  LDL.LU R27, [R1+0x13d8] ;  /* 0x0013d800011b7983 */ /* 0x000f680000300800 */
[----:B------:R-:W5:Y:S04]  /*165b0*/  LDL.LU R26, [R1+0x13dc] ;  /* 0x0013dc00011a7983 */ /* 0x000f680000300800 */
[----:B------:R-:W5:Y:S04]  /*165c0*/  LDL.LU R25, [R1+0x13e0] ;  /* 0x0013e00001197983 */ /* 0x000f680000300800 */
[----:B-1----:R-:W5:Y:S04]  /*165d0*/  LDL.LU R24, [R1+0x13f8] ;  /* 0x0013f80001187983 */ /* 0x002f680000300800 */
[----:B------:R-:W5:Y:S04]  /*165e0*/  LDL.LU R23, [R1+0x13fc] ;  /* 0x0013fc0001177983 */ /* 0x000f680000300800 */
[----:B------:R-:W5:Y:S04]  /*165f0*/  LDL.LU R22, [R1+0x1400] ;  /* 0x0014000001167983 */ /* 0x000f680000300800 */
[----:B0-----:R-:W5:Y:S04]  /*16600*/  LDL.LU R21, [R1+0x1404] ;  /* 0x0014040001157983 */ /* 0x001f680000300800 */
[----:B------:R0:W-:Y:S04]  /*16610*/  STL.U8 [R1+0x40f], R252 ;  /* 0x00040ffc01007387 */ /* 0x0001e80000100000 */
[----:B0-----:R-:W2:Y:S04]  /*16620*/  LDL.LU R252, [R1+0x259c] ;  /* 0x00259c0001fc7983 */ /* 0x001ea80000300800 */
[----:B--2---:R0:W-:Y:S04]  /*16630*/  STL.U8 [R1+0x417], R252 ;  /* 0x000417fc01007387 */ /* 0x0041e80000100000 */
        /* <DEDUP_REMOVED lines=39> */
[----:B------:R0:W-:Y:S04]  /*168b0*/  STL.U8 [R1+0x424], R8 ;  /* 0x0004240801007387 */ /* 0x0001e80000100000 */
[----:B------:R1:W-:Y:S04]  /*168c0*/  STL.U8 [R1+0x428], R7 ;  /* 0x0004280701007387 */ /* 0x0003e80000100000 */
[----:B0-----:R-:W5:Y:S04]  /*168d0*/  LDL.LU R8, [R1+0x13d4] ;  /* 0x0013d40001087983 */ /* 0x001f680000300800 */
[----:B-1----:R-:W5:Y:S04]  /*168e0*/  LDL.LU R7, [R1+0x13f4] ;  /* 0x0013f40001077983 */ /* 0x002f680000300800 */
[----:B--2---:R0:W-:Y:S04]  /*168f0*/  STL.U8 [R1+0x493], R252 ;  /* 0x000493fc01007387 */ /* 0x0041e80000100000 */
[----:B0-----:R-:W2:Y:S04]  /*16900*/  LDL.LU R252, [R1+0x2540] ;  /* 0x0025400001fc7983 */ /* 0x001ea80000300800 */
[----:B------:R0:W-:Y:S04]  /*16910*/  STL.U8 [R1+0x41d], R9 ;  /* 0x00041d0901007387 */ /* 0x0001e80000100000 */
[----:B---3--:R1:W-:Y:S04]  /*16920*/  STL.U8 [R1+0x425], R14 ;  /* 0x0004250e01007387 */ /* 0x0083e80000100000 */
[----:B----4-:R3:W-:Y:S04]  /*16930*/  STL.U8 [R1+0x426], R10 ;  /* 0x0004260a01007387 */ /* 0x0107e80000100000 */
[----:B-----5:R4:W-:Y:S04]  /*16940*/  STL.U8 [R1+0x42a], R13 ;  /* 0x00042a0d01007387 */ /* 0x0209e80000100000 */
        /* <DEDUP_REMOVED lines=12> */
[----:B--2---:R0:W-:Y:S04]  /*16a10*/  STL.U8 [R1+0x497], R252 ;  /* 0x000497fc01007387 */ /* 0x0041e80000100000 */
[----:B0-----:R-:W2:Y:S04]  /*16a20*/  LDL.LU R252, [R1+0x253c] ;  /* 0x00253c0001fc7983 */ /* 0x001ea80000300800 */
[----:B------:R0:W-:Y:S04]  /*16a30*/  STL.U8 [R1+0x423], R15 ;  /* 0x0004230f01007387 */ /* 0x0001e80000100000 */
[----:B------:R1:W-:Y:S04]  /*16a40*/  STL.U8 [R1+0x42e], R12 ;  /* 0x00042e0c01007387 */ /* 0x0003e80000100000 */
[----:B------:R1:W-:Y:S04]  /*16a50*/  STL.U8 [R1+0x429], R17 ;  /* 0x0004291101007387 */ /* 0x0003e80000100000 */
[----:B------:R1:W-:Y:S04]  /*16a60*/  STL.U8 [R1+0x42f], R9 ;  /* 0x00042f0901007387 */ /* 0x0003e80000100000 */
[----:B------:R1:W-:Y:S04]  /*16a70*/  STL.U8 [R1+0x436], R14 ;  /* 0x0004360e01007387 */ /* 0x0003e80000100000 */
[----:B---3--:R3:W-:Y:S04]  /*16a80*/  STL.U8 [R1+0x438], R10 ;  /* 0x0004380a01007387 */ /* 0x0087e80000100000 */
[----:B----4-:R4:W-:Y:S04]  /*16a90*/  STL.U8 [R1+0x43f], R13 ;  /* 0x00043f0d01007387 */ /* 0x0109e80000100000 */
[----:B-----5:R5:W-:Y:S04]  /*16aa0*/  STL.U8 [R1+0x440], R11 ;  /* 0x0004400b01007387 */ /* 0x020be80000100000 */
[----:B0-----:R-:W2:Y:S04]  /*16ab0*/  LDL.LU R15, [R1+0x13e4] ;  /* 0x0013e400010f7983 */ /* 0x001ea80000300800 */
[----:B-1----:R-:W2:Y:S04]  /*16ac0*/  LDL.LU R12, [R1+0x142c] ;  /* 0x00142c00010c7983 */ /* 0x002ea80000300800 */
[----:B------:R0:W-:Y:S04]  /*16ad0*/  STL.U8 [R1+0x441], R127 ;  /* 0x0004417f01007387 */ /* 0x0001e80000100000 */
[----:B------:R1:W-:Y:S04]  /*16ae0*/  STL.U8 [R1+0x449], R8 ;  /* 0x0004490801007387 */ /* 0x0003e80000100000 */
[----:B------:R-:W2:Y:S04]  /*16af0*/  LDL.LU R17, [R1+0x1424] ;  /* 0x0014240001117983 */ /* 0x000ea80000300800 */
[----:B------:R-:W2:Y:S04]  /*16b00*/  LDL.LU R9, [R1+0x1430] ;  /* 0x0014300001097983 */ /* 0x000ea80000300800 */
[----:B------:R-:W2:Y:S04]  /*16b10*/  LDL.LU R14, [R1+0x1440] ;  /* 0x00144000010e7983 */ /* 0x000ea80000300800 */
[----:B---3--:R-:W3:Y:S04]  /*16b20*/  LDL.LU R10, [R1+0x1444] ;  /* 0x00144400010a7983 */ /* 0x008ee80000300800 */
[----:B----4-:R-:W4:Y:S04]  /*16b30*/  LDL.LU R13, [R1+0x1450] ;  /* 0x00145000010d7983 */ /* 0x010f280000300800 */
[----:B-----5:R-:W5:Y:S04]  /*16b40*/  LDL.LU R11, [R1+0x1454] ;  /* 0x00145400010b7983 */ /* 0x020f680000300800 */
[----:B0-----:R-:W5:Y:S04]  /*16b50*/  LDL.LU R127, [R1+0x1458] ;  /* 0x00145800017f7983 */ /* 0x001f680000300800 */
[----:B-1----:R-:W5:Y:S04]  /*16b60*/  LDL.LU R8, [R1+0x1478] ;  /* 0x0014780001087983 */ /* 0x002f680000300800 */
[----:B--2---:R0:W-:Y:S04]  /*16b70*/  STL.U8 [R1+0x49f], R252 ;  /* 0x00049ffc01007387 */ /* 0x0041e80000100000 */
[----:B0-----:R-:W2:Y:S04]  /*16b80*/  LDL.LU R252, [R1+0x2538] ;  /* 0x0025380001fc7983 */ /* 0x001ea80000300800 */
[----:B------:R0:W-:Y:S04]  /*16b90*/  STL.U8 [R1+0x44e], R7 ;  /* 0x00044e0701007387 */ /* 0x0001e80000100000 */
[----:B0-----:R-:W5:Y:S04]  /*16ba0*/  LDL.LU R7, [R1+0x1494] ;  /* 0x0014940001077983 */ /* 0x001f680000300800 */
        /* <DEDUP_REMOVED lines=34> */
[----:B0-----:R-:W2:Y:S04]  /*16dd0*/  LDL.LU R15, [R1+0x14ac] ;  /* 0x0014ac00010f7983 */ /* 0x001ea80000300800 */
[----:B-1----:R-:W2:Y:S04]  /*16de0*/  LDL.LU R12, [R1+0x14c8] ;  /* 0x0014c800010c7983 */ /* 0x002ea80000300800 */
[----:B---3--:R0:W-:Y:S04]  /*16df0*/  STL.U8 [R1+0x462], R10 ;  /* 0x0004620a01007387 */ /* 0x0081e80000100000 */
[----:B----4-:R-:W-:Y:S04]  /*16e00*/  STL.U8 [R1+0x468], R13 ;  /* 0x0004680d01007387 */ /* 0x010fe80000100000 */
[----:B-----5:R1:W-:Y:S04]  /*16e10*/  STL.U8 [R1+0x469], R127 ;  /* 0x0004697f01007387 */ /* 0x0203e80000100000 */
[----:B------:R3:W-:Y:S04]  /*16e20*/  STL.U8 [R1+0x46a], R11 ;  /* 0x00046a0b01007387 */ /* 0x0007e80000100000 */
[----:B------:R4:W-:Y:S04]  /*16e30*/  STL.U8 [R1+0x46d], R8 ;  /* 0x00046d0801007387 */ /* 0x0009e80000100000 */
[----:B------:R-:W5:Y:S04]  /*16e40*/  LDL.LU R20, [R1+0x1418] ;  /* 0x0014180001147983 */ /* 0x000f680000300800 */
[----:B------:R-:W5:Y:S04]  /*16e50*/  LDL.LU R19, [R1+0x141c] ;  /* 0x00141c0001137983 */ /* 0x000f680000300800 */
[----:B------:R-:W5:Y:S04]  /*16e60*/  LDL.LU R18, [R1+0x1420] ;  /* 0x0014200001127983 */ /* 0x000f680000300800 */
[----:B------:R-:W5:Y:S04]  /*16e70*/  LDL.LU R17, [R1+0x14c0] ;  /* 0x0014c00001117983 */ /* 0x000f680000300800 */
[----:B------:R-:W5:Y:S04]  /*16e80*/  LDL.LU R9, [R1+0x14cc] ;  /* 0x0014cc0001097983 */ /* 0x000f680000300800 */
[----:B------:R-:W5:Y:S04]  /*16e90*/  LDL.LU R14, [R1+0x14d8] ;  /* 0x0014d800010e7983 */ /* 0x000f680000300800 */
[----:B0-----:R-:W5:Y:S04]  /*16ea0*/  LDL.LU R10, [R1+0x14dc] ;  /* 0x0014dc00010a7983 */ /* 0x001f680000300800 */
[----:B-1----:R-:W5:Y:S04]  /*16eb0*/  LDL.LU R127, [R1+0x14e4] ;  /* 0x0014e400017f7983 */ /* 0x002f680000300800 */
[----:B------:R-:W5:Y:S04]  /*16ec0*/  LDL.LU R13, [R1+0x14f8] ;  /* 0x0014f800010d7983 */ /* 0x000f680000300800 */
[----:B---3--:R-:W3:Y:S04]  /*16ed0*/  LDL.LU R11, [R1+0x14fc] ;  /* 0x0014fc00010b7983 */ /* 0x008ee80000300800 */
[----:B----4-:R-:W4:Y:S04]  /*16ee0*/  LDL.LU R8, [R1+0x1504] ;  /* 0x0015040001087983 */ /* 0x010f280000300800 */
[----:B------:R0:W-:Y:S04]  /*16ef0*/  STL.U8 [R1+0x471], R7 ;  /* 0x0004710701007387 */ /* 0x0001e80000100000 */
[----:B0-----:R-:W4:Y:S04]  /*16f00*/  LDL.LU R7, [R1+0x1524] ;  /* 0x0015240001077983 */ /* 0x001f280000300800 */
        /* <DEDUP_REMOVED lines=14> */
[----:B0-----:R-:W2:Y:S04]  /*16ff0*/  LDL.LU R15, [R1+0x14f4] ;  /* 0x0014f400010f7983 */ /* 0x001ea80000300800 */
[----:B------:R-:W-:Y:S04]  /*17000*/  STL.U8 [R1+0x46c], R17 ;  /* 0x00046c1101007387 */ /* 0x000fe80000100000 */
[----:B------:R0:W-:Y:S04]  /*17010*/  STL.U8 [R1+0x46f], R9 ;  /* 0x00046f0901007387 */ /* 0x0001e80000100000 */
[----:B-1----:R-:W2:Y:S04]  /*17020*/  LDL.LU R12, [R1+0x1518] ;  /* 0x00151800010c7983 */ /* 0x002ea80000300800 */
[----:B------:R1:W-:Y:S04]  /*17030*/  STL.U8 [R1+0x472], R14 ;  /* 0x0004720e01007387 */ /* 0x0003e80000100000 */
[----:B------:R1:W-:Y:S04]  /*17040*/  STL.U8 [R1+0x473], R10 ;  /* 0x0004730a01007387 */ /* 0x0003e80000100000 */
[----:B------:R1:W-:Y:S04]  /*17050*/  STL.U8 [R1+0x475], R127 ;  /* 0x0004757f01007387 */ /* 0x0003e80000100000 */
[----:B------:R1:W-:Y:S04]  /*17060*/  STL.U8 [R1+0x47a], R13 ;  /* 0x00047a0d01007387 */ /* 0x0003e80000100000 */
[----:B---3--:R3:W-:Y:S04]  /*17070*/  STL.U8 [R1+0x47b], R11 ;  /* 0x00047b0b01007387 */ /* 0x0087e80000100000 */
[----:B----4-:R4:W-:Y:S04]  /*17080*/  STL.U8 [R1+0x47d], R8 ;  /* 0x00047d0801007387 */ /* 0x0109e80000100000 */
[----:B------:R-:W2:Y:S04]  /*17090*/  LDL.LU R27, [R1+0x1460] ;  /* 0x00146000011b7983 */ /* 0x000ea80000300800 */
[----:B------:R-:W2:Y:S04]  /*170a0*/  LDL.LU R26, [R1+0x1464] ;  /* 0x00146400011a7983 */ /* 0x000ea80000300800 */
[----:B------:R-:W2:Y:S04]  /*170b0*/  LDL.LU R25, [R1+0x1468] ;  /* 0x0014680001197983 */ /* 0x000ea80000300800 */
[----:B------:R-:W2:Y:S04]  /*170c0*/  LDL.LU R24, [R1+0x1480] ;  /* 0x0014800001187983 */ /* 0x000ea80000300800 */
[----:B------:R-:W2:Y:S04]  /*170d0*/  LDL.LU R23, [R1+0x1484] ;  /* 0x0014840001177983 */ /* 0x000ea80000300800 */
[----:B------:R-:W2:Y:S04]  /*170e0*/  LDL.LU R22, [R1+0x1488] ;  /* 0x0014880001167983 */ /* 0x000ea80000300800 */
[----:B------:R-:W2:Y:S04]  /*170f0*/  LDL.LU R21, [R1+0x148c] ;  /* 0x00148c0001157983 */ /* 0x000ea80000300800 */
[----:B-----5:R-:W5:Y:S04]  /*17100*/  LDL.LU R20, [R1+0x14a0] ;  /* 0x0014a00001147983 */ /* 0x020f680000300800 */
[----:B------:R-:W5:Y:S04]  /*17110*/  LDL.LU R19, [R1+0x14a4] ;  /* 0x0014a40001137983 */ /* 0x000f680000300800 */
[----:B------:R-:W5:Y:S04]  /*17120*/  LDL.LU R18, [R1+0x14a8] ;  /* 0x0014a80001127983 */ /* 0x000f680000300800 */
[----:B0-----:R-:W5:Y:S04]  /*17130*/  LDL.LU R9, [R1+0x1520] ;  /* 0x0015200001097983 */ /* 0x001f680000300800 */
[----:B------:R-:W5:Y:S04]  /*17140*/  LDL.LU R17, [R1+0x1534] ;  /* 0x0015340001117983 */ /* 0x000f680000300800 */
[----:B-1----:R-:W5:Y:S04]  /*17150*/  LDL.LU R14, [R1+0x1538] ;  /* 0x00153800010e7983 */ /* 0x002f680000300800 */
[----:B------:R-:W5:Y:S04]  /*17160*/  LDL.LU R10, [R1+0x1540] ;  /* 0x00154000010a7983 */ /* 0x000f680000300800 */
[----:B------:R-:W5:Y:S04]  /*17170*/  LDL.LU R127, [R1+0x1544] ;  /* 0x00154400017f7983 */ /* 0x000f680000300800 */
        /* <DEDUP_REMOVED lines=8> */
[----:B------:R-:W-:Y:S04]  /*17200*/  STL.U8 [R1+0x40e], R0 ;  /* 0x00040e0001007387 */ /* 0x000fe80000100000 */
[----:B------:R1:W-:Y:S04]  /*17210*/  STL.U8 [R1+0x482], R12 ;  /* 0x0004820c01007387 */ /* 0x0003e80000100000 */
        /* <DEDUP_REMOVED lines=12> */
[----:B-1----:R-:W2:Y:S04]  /*172e0*/  LDL.LU R12, [R1+0x1560] ;  /* 0x00156000010c7983 */ /* 0x002ea80000300800 */
[----:B------:R1:W-:Y:S04]  /*172f0*/  STL.U8 [R1+0x489], R17 ;  /* 0x0004891101007387 */ /* 0x0003e80000100000 */
[----:B------:R1:W-:Y:S04]  /*17300*/  STL.U8 [R1+0x48a], R14 ;  /* 0x00048a0e01007387 */ /* 0x0003e80000100000 */
[----:B------:R1:W-:Y:S04]  /*17310*/  STL.U8 [R1+0x48c], R10 ;  /* 0x00048c0a01007387 */ /* 0x0003e80000100000 */
[----:B------:R1:W-:Y:S04]  /*17320*/  STL.U8 [R1+0x48d], R127 ;  /* 0x00048d7f01007387 */ /* 0x0003e80000100000 */
[----:B------:R1:W-:Y:S04]  /*17330*/  STL.U8 [R1+0x490], R13 ;  /* 0x0004900d01007387 */ /* 0x0003e80000100000 */
[----:B---3--:R3:W-:Y:S04]  /*17340*/  STL.U8 [R1+0x491], R11 ;  /* 0x0004910b01007387 */ /* 0x0087e80000100000 */
[----:B----4-:R4:W-:Y:S04]  /*17350*/  STL.U8 [R1+0x492], R8 ;  /* 0x0004920801007387 */ /* 0x0109e80000100000 */
[----:B------:R-:W2:Y:S04]  /*17360*/  LDL.LU R0, [R1+0x25a0] ;  /* 0x0025a00001007983 */ /* 0x000ea80000300800 */
[----:B0-----:R-:W2:Y:S04]  /*17370*/  LDL.LU R27, [R1+0x14e8] ;  /* 0x0014e800011b7983 */ /* 0x001ea80000300800 */
        /* <DEDUP_REMOVED lines=9> */
[----:B------:R-:W5:Y:S04]  /*17410*/  LDL.LU R9, [R1+0x1564] ;  /* 0x0015640001097983 */ /* 0x000f680000300800 */
[----:B-1----:R-:W5:Y:S04]  /*17420*/  LDL.LU R17, [R1+0x157c] ;  /* 0x00157c0001117983 */ /* 0x002f680000300800 */
[----:B------:R-:W5:Y:S04]  /*17430*/  LDL.LU R14, [R1+0x1580] ;  /* 0x00158000010e7983 */ /* 0x000f680000300800 */
        /* <DEDUP_REMOVED lines=24> */
[----:B0-----:R-:W2:Y:S04]  /*175c0*/  LDL.LU R12, [R1+0x15c0] ;  /* 0x0015c000010c7983 */ /* 0x001ea80000300800 */
[----:B------:R0:W-:Y:S04]  /*175d0*/  STL.U8 [R1+0x49b], R17 ;  /* 0x00049b1101007387 */ /* 0x0001e80000100000 */
[----:B------:R0:W-:Y:S04]  /*175e0*/  STL.U8 [R1+0x49c], R14 ;  /* 0x00049c0e01007387 */ /* 0x0001e80000100000 */
[----:B------:R-:W-:Y:S04]  /*175f0*/  STL.U8 [R1+0x49d], R10 ;  /* 0x00049d0a01007387 */ /* 0x000fe80000100000 */
[----:B------:R0:W-:Y:S04]  /*17600*/  STL.U8 [R1+0x49e], R127 ;  /* 0x00049e7f01007387 */ /* 0x0001e80000100000 */
[----:B------:R0:W-:Y:S04]  /*17610*/  STL.U8 [R1+0x4a4], R13 ;  /* 0x0004a40d01007387 */ /* 0x0001e80000100000 */
[----:B---3--:R-:W-:Y:S04]  /*17620*/  STL.U8 [R1+0x4a5], R11 ;  /* 0x0004a50b01007387 */ /* 0x008fe80000100000 */
[----:B----4-:R3:W-:Y:S04]  /*17630*/  STL.U8 [R1+0x4a6], R8 ;  /* 0x0004a60801007387 */ /* 0x0107e80000100000 */
        /* <DEDUP_REMOVED lines=12> */
[----:B0-----:R-:W5:Y:S04]  /*17700*/  LDL.LU R17, [R1+0x15d0] ;  /* 0x0015d00001117983 */ /* 0x001f680000300800 */
[----:B------:R-:W5:Y:S04]  /*17710*/  LDL.LU R14, [R1+0x15d4] ;  /* 0x0015d400010e7983 */ /* 0x000f680000300800 */
[----:B------:R-:W5:Y:S04]  /*17720*/  LDL.LU R127, [R1+0x15d8] ;  /* 0x0015d800017f7983 */ /* 0x000f680000300800 */
[----:B------:R-:W5:Y:S04]  /*17730*/  LDL.LU R10, [R1+0x15dc] ;  /* 0x0015dc00010a7983 */ /* 0x000f680000300800 */
[----:B------:R-:W5:Y:S04]  /*17740*/  LDL.LU R13, [R1+0x15e4] ;  /* 0x0015e400010d7983 */ /* 0x000f680000300800 */
[----:B---3--:R-:W3:Y:S04]  /*17750*/  LDL.LU R8, [R1+0x15e8] ;  /* 0x0015e80001087983 */ /* 0x008ee80000300800 */
[----:B------:R-:W3:Y:S04]  /*17760*/  LDL.LU R11, [R1+0x15ec] ;  /* 0x0015ec00010b7983 */ /* 0x000ee80000300800 */
[----:B------:R0:W-:Y:S04]  /*17770*/  STL.U8 [R1+0x4ae], R7 ;  /* 0x0004ae0701007387 */ /* 0x0001e80000100000 */
[----:B0-----:R-:W3:Y:S04]  /*17780*/  LDL.LU R7, [R1+0x15f8] ;  /* 0x0015f80001077983 */ /* 0x001ee80000300800 */
[----:B--2---:R0:W-:Y:S04]  /*17790*/  STL.U8 [R1+0x4c8], R252 ;  /* 0x0004c8fc01007387 */ /* 0x0041e80000100000 */
[----:B0-----:R-:W2:Y:S04]  /*177a0*/  LDL.LU R252, [R1+0x2520] ;  /* 0x0025200001fc7983 */ /* 0x001ea80000300800 */
[----:B------:R0:W-:Y:S04]  /*177b0*/  STL.U8 [R1+0x4ab], R15 ;  /* 0x0004ab0f01007387 */ /* 0x0001e80000100000 */
[----:B0-----:R-:W2:Y:S04]  /*177c0*/  LDL.LU R15, [R1+0x1604] ;  /* 0x00160400010f7983 */ /* 0x001ea80000300800 */
[----:B------:R0:W-:Y:S04]  /*177d0*/  STL.U8 [R1+0x4ac], R12 ;  /* 0x0004ac0c01007387 */ /* 0x0001e80000100000 */
[----:B----4-:R1:W-:Y:S04]  /*177e0*/  STL.U8 [R1+0x418], R0 ;  /* 0x0004180001007387 */ /* 0x0103e80000100000 */
[----:B------:R4:W-:Y:S04]  /*177f0*/  STL.U8 [R1+0x498], R27 ;  /* 0x0004981b01007387 */ /* 0x0009e80000100000 */
[----:B------:R4:W-:Y:S04]  /*17800*/  STL.U8 [R1+0x499], R26 ;  /* 0x0004991a01007387 */ /* 0x0009e80000100000 */
[----:B------:R4:W-:Y:S04]  /*17810*/  STL.U8 [R1+0x49a], R25 ;  /* 0x00049a1901007387 */ /* 0x0009e80000100000 */
[----:B------:R-:W-:Y:S04]  /*17820*/  STL.U8 [R1+0x4a0], R24 ;  /* 0x0004a01801007387 */ /* 0x000fe80000100000 */
[----:B------:R-:W-:Y:S04]  /*17830*/  STL.U8 [R1+0x4a1], R23 ;  /* 0x0004a11701007387 */ /* 0x000fe80000100000 */
[----:B------:R-:W-:Y:S04]  /*17840*/  STL.U8 [R1+0x4a2], R22 ;  /* 0x0004a21601007387 */ /* 0x000fe80000100000 */
[----:B------:R-:W-:Y:S04]  /*17850*/  STL.U8 [R1+0x4a3], R21 ;  /* 0x0004a31501007387 */ /* 0x000fe80000100000 */
[----:B-----5:R-:W-:Y:S04]  /*17860*/  STL.U8 [R1+0x4a8], R20 ;  /* 0x0004a81401007387 */ /* 0x020fe80000100000 */
[----:B------:R-:W-:Y:S04]  /*17870*/  STL.U8 [R1+0x4a9], R19 ;  /* 0x0004a91301007387 */ /* 0x000fe80000100000 */
[----:B------:R-:W-:Y:S04]  /*17880*/  STL.U8 [R1+0x4aa], R18 ;  /* 0x0004aa1201007387 */ /* 0x000fe80000100000 */
[----:B------:R5:W-:Y:S04]  /*17890*/  STL.U8 [R1+0x4ad], R9 ;  /* 0x0004ad0901007387 */ /* 0x000be80000100000 */
[----:B0-----:R-:W2:Y:S04]  /*178a0*/  LDL.LU R12, [R1+0x1608] ;  /* 0x00160800010c7983 */ /* 0x001ea80000300800 */
[----:B------:R-:W-:Y:S04]  /*178b0*/  STL.U8 [R1+0x4b0], R17 ;  /* 0x0004b01101007387 */ /* 0x000fe80000100000 */
[----:B------:R-:W-:Y:S04]  /*178c0*/  STL.U8 [R1+0x4b1], R14 ;  /* 0x0004b10e01007387 */ /* 0x000fe80000100000 */
[----:B------:R0:W-:Y:S04]  /*178d0*/  STL.U8 [R1+0x4b2], R127 ;  /* 0x0004b27f01007387 */ /* 0x0001e80000100000 */
[----:B------:R0:W-:Y:S04]  /*178e0*/  STL.U8 [R1+0x4b3], R10 ;  /* 0x0004b30a01007387 */ /* 0x0001e80000100000 */
[----:B------:R-:W-:Y:S04]  /*178f0*/  STL.U8 [R1+0x4b5], R13 ;  /* 0x0004b50d01007387 */ /* 0x000fe80000100000 */
[----:B---3--:R3:W-:Y:S04]  /*17900*/  STL.U8 [R1+0x4b6], R8 ;  /* 0x0004b60801007387 */ /* 0x0087e80000100000 */
[----:B------:R3:W-:Y:S04]  /*17910*/  STL.U8 [R1+0x4b7], R11 ;  /* 0x0004b70b01007387 */ /* 0x0007e80000100000 */
[----:B-1----:R-:W2:Y:S04]  /*17920*/  LDL.LU R0, [R1+0x2590] ;  /* 0x0025900001007983 */ /* 0x002ea80000300800 */
[----:B----4-:R-:W4:Y:S04]  /*17930*/  LDL.LU R27, [R1+0x15f4] ;  /* 0x0015f400011b7983 */ /* 0x010f280000300800 */
[----:B------:R-:W4:Y:S04]  /*17940*/  LDL.LU R26, [R1+0x15fc] ;  /* 0x0015fc00011a7983 */ /* 0x000f280000300800 */
[----:B------:R-:W4:Y:S04]  /*17950*/  LDL.LU R25, [R1+0x1600] ;  /* 0x0016000001197983 */ /* 0x000f280000300800 */
[----:B-----5:R-:W5:Y:S04]  /*17960*/  LDL.LU R9, [R1+0x160c] ;  /* 0x00160c0001097983 */ /* 0x020f680000300800 */
[----:B0-----:R-:W5:Y:S04]  /*17970*/  LDL.LU R127, [R1+0x1614] ;  /* 0x00161400017f7983 */ /* 0x001f680000300800 */
        /* <DEDUP_REMOVED lines=8> */
[----:B------:R-:W3:Y:S04]  /*17a00*/  LDL.LU R19, [R1+0x163c] ;  /* 0x00163c0001137983 */ /* 0x000ee80000300800 */
[----:B------:R-:W3:Y:S04]  /*17a10*/  LDL.LU R18, [R1+0x1640] ;  /* 0x0016400001127983 */ /* 0x000ee80000300800 */
[----:B------:R-:W3:Y:S04]  /*17a20*/  LDL.LU R17, [R1+0x1644] ;  /* 0x0016440001117983 */ /* 0x000ee80000300800 */
[----:B------:R-:W3:Y:S04]  /*17a30*/  LDL.LU R13, [R1+0x1648] ;  /* 0x00164800010d7983 */ /* 0x000ee80000300800 */
        /* <DEDUP_REMOVED lines=8> */
[----:B------:R-:W-:Y:S04]  /*17ac0*/  STL.U8 [R1+0x41f], R0 ;  /* 0x00041f0001007387 */ /* 0x000fe80000100000 */
[----:B----4-:R-:W-:Y:S04]  /*17ad0*/  STL.U8 [R1+0x4b9], R27 ;  /* 0x0004b91b01007387 */ /* 0x010fe80000100000 */
[----:B------:R-:W-:Y:S04]  /*17ae0*/  STL.U8 [R1+0x4bb], R26 ;  /* 0x0004bb1a01007387 */ /* 0x000fe80000100000 */
[----:B------:R-:W-:Y:S04]  /*17af0*/  STL.U8 [R1+0x4bc], R25 ;  /* 0x0004bc1901007387 */ /* 0x000fe80000100000 */
[----:B-----5:R1:W-:Y:S04]  /*17b00*/  STL.U8 [R1+0x4bf], R9 ;  /* 0x0004bf0901007387 */ /* 0x0203e80000100000 */
[----:B0-----:R-:W4:Y:S04]  /*17b10*/  LDL.LU R12, [R1+0x165c] ;  /* 0x00165c00010c7983 */ /* 0x001f280000300800 */
[----:B------:R0:W-:Y:S04]  /*17b20*/  STL.U8 [R1+0x4c1], R127 ;  /* 0x0004c17f01007387 */ /* 0x0001e80000100000 */
[----:B------:R-:W-:Y:S04]  /*17b30*/  STL.U8 [R1+0x4c2], R24 ;  /* 0x0004c21801007387 */ /* 0x000fe80000100000 */
[----:B------:R-:W-:Y:S04]  /*17b40*/  STL.U8 [R1+0x4c3], R23 ;  /* 0x0004c31701007387 */ /* 0x000fe80000100000 */
[----:B------:R-:W-:Y:S04]  /*17b50*/  STL.U8 [R1+0x4c4], R22 ;  /* 0x0004c41601007387 */ /* 0x000fe80000100000 */
[----:B------:R-:W-:Y:S04]  /*17b60*/  STL.U8 [R1+0x4c5], R21 ;  /* 0x0004c51501007387 */ /* 0x000fe80000100000 */
[----:B------:R5:W-:Y:S04]  /*17b70*/  STL.U8 [R1+0x4c6], R14 ;  /* 0x0004c60e01007387 */ /* 0x000be80000100000 */
[----:B------:R5:W-:Y:S04]  /*17b80*/  STL.U8 [R1+0x4c7], R10 ;  /* 0x0004c70a01007387 */ /* 0x000be80000100000 */
[----:B---3--:R3:W-:Y:S04]  /*17b90*/  STL.U8 [R1+0x4c9], R8 ;  /* 0x0004c90801007387 */ /* 0x0087e80000100000 */
[----:B------:R-:W-:Y:S04]  /*17ba0*/  STL.U8 [R1+0x4ca], R20 ;  /* 0x0004ca1401007387 */ /* 0x000fe80000100000 */
[----:B------:R-:W-:Y:S04]  /*17bb0*/  STL.U8 [R1+0x4cb], R19 ;  /* 0x0004cb1301007387 */ /* 0x000fe80000100000 */
[----:B------:R-:W-:Y:S04]  /*17bc0*/  STL.U8 [R1+0x4cc], R18 ;  /* 0x0004cc1201007387 */ /* 0x000fe80000100000 */
[----:B------:R3:W-:Y:S04]  /*17bd0*/  STL.U8 [R1+0x4cd], R17 ;  /* 0x0004cd1101007387 */ /* 0x0007e80000100000 */
[----:B------:R3:W-:Y:S04]  /*17be0*/  STL.U8 [R1+0x4ce], R13 ;  /* 0x0004ce0d01007387 */ /* 0x0007e80000100000 */
[----:B------:R2:W-:Y:S04]  /*17bf0*/  STL.U8 [R1+0x4cf], R11 ;  /* 0x0004cf0b01007387 */ /* 0x0005e80000100000 */
[----:B-1----:R-:W4:Y:S04]  /*17c00*/  LDL.LU R9, [R1+0x1664] ;  /* 0x0016640001097983 */ /* 0x002f280000300800 */
[----:B0-----:R-:W4:Y:S04]  /*17c10*/  LDL.LU R127, [R1+0x1668] ;  /* 0x00166800017f7983 */ /* 0x001f280000300800 */
[----:B-----5:R-:W5:Y:S04]  /*17c20*/  LDL.LU R14, [R1+0x166c] ;  /* 0x00166c00010e7983 */ /* 0x020f680000300800 */
[----:B------:R-:W5:Y:S04]  /*17c30*/  LDL.LU R10, [R1+0x1674] ;  /* 0x00167400010a7983 */ /* 0x000f680000300800 */
[----:B---3--:R-:W3:Y:S04]  /*17c40*/  LDL.LU R8, [R1+0x1678] ;  /* 0x0016780001087983 */ /* 0x008ee80000300800 */
[----:B------:R-:W5:Y:S04]  /*17c50*/  LDL.LU R27, [R1+0x167c] ;  /* 0x00167c00011b7983 */ /* 0x000f680000300800 */
[----:B------:R-:W5:Y:S04]  /*17c60*/  LDL.LU R26, [R1+0x1684] ;  /* 0x00168400011a7983 */ /* 0x000f680000300800 */
[----:B------:R0:W-:Y:S04]  /*17c70*/  STL.U8 [R1+0x4d1], R7 ;  /* 0x0004d10701007387 */ /* 0x0001e80000100000 */
[----:B------:R-:W5:Y:S04]  /*17c80*/  LDL.LU R25, [R1+0x1688] ;  /* 0x0016880001197983 */ /* 0x000f680000300800 */
[----:B------:R-:W5:Y:S04]  /*17c90*/  LDL.LU R17, [R1+0x168c] ;  /* 0x00168c0001117983 */ /* 0x000f680000300800 */
[----:B------:R-:W5:Y:S04]  /*17ca0*/  LDL.LU R13, [R1+0x1690] ;  /* 0x00169000010d7983 */ /* 0x000f680000300800 */
[----:B--2---:R-:W2:Y:S04]  /*17cb0*/  LDL.LU R11, [R1+0x1694] ;  /* 0x00169400010b7983 */ /* 0x004ea80000300800 */
[----:B0-----:R-:W2:Y:S04]  /*17cc0*/  LDL.LU R7, [R1+0x1698] ;  /* 0x0016980001077983 */ /* 0x001ea80000300800 */
[----:B------:R0:W-:Y:S04]  /*17cd0*/  STL.U8 [R1+0x4d4], R252 ;  /* 0x0004d4fc01007387 */ /* 0x0001e80000100000 */
[----:B0-----:R-:W3:Y:S04]  /*17ce0*/  LDL.LU R252, [R1+0x2518] ;  /* 0x0025180001fc7983 */ /* 0x001ee80000300800 */
[----:B------:R0:W-:Y:S04]  /*17cf0*/  STL.U8 [R1+0x4d2], R15 ;  /* 0x0004d20f01007387 */ /* 0x0001e80000100000 */
[----:B------:R-:W2:Y:S04]  /*17d00*/  LDL.LU R24, [R1+0x16a0] ;  /* 0x0016a00001187983 */ /* 0x000ea80000300800 */
[----:B------:R-:W2:Y:S04]  /*17d10*/  LDL.LU R23, [R1+0x16a4] ;  /* 0x0016a40001177983 */ /* 0x000ea80000300800 */
[----:B------:R-:W2:Y:S04]  /*17d20*/  LDL.LU R22, [R1+0x16a8] ;  /* 0x0016a80001167983 */ /* 0x000ea80000300800 */
[----:B------:R-:W2:Y:S04]  /*17d30*/  LDL.LU R21, [R1+0x16ac] ;  /* 0x0016ac0001157983 */ /* 0x000ea80000300800 */
[----:B------:R-:W2:Y:S04]  /*17d40*/  LDL.LU R20, [R1+0x16c0] ;  /* 0x0016c00001147983 */ /* 0x000ea80000300800 */
[----:B------:R-:W2:Y:S04]  /*17d50*/  LDL.LU R19, [R1+0x16c4] ;  /* 0x0016c40001137983 */ /* 0x000ea80000300800 */
[----:B------:R-:W2:Y:S04]  /*17d60*/  LDL.LU R18, [R1+0x16c8] ;  /* 0x0016c80001127983 */ /* 0x000ea80000300800 */
[----:B0-----:R-:W2:Y:S04]  /*17d70*/  LDL.LU R15, [R1+0x16cc] ;  /* 0x0016cc00010f7983 */ /* 0x001ea80000300800 */
[----:B----4-:R0:W-:Y:S04]  /*17d80*/  STL.U8 [R1+0x4d3], R12 ;  /* 0x0004d30c01007387 */ /* 0x0101e80000100000 */
[----:B0-----:R-:W4:Y:S04]  /*17d90*/  LDL.LU R12, [R1+0x16b0] ;  /* 0x0016b000010c7983 */ /* 0x001f280000300800 */
[----:B------:R0:W-:Y:S04]  /*17da0*/  STL.U8 [R1+0x4d5], R9 ;  /* 0x0004d50901007387 */ /* 0x0001e80000100000 */
[----:B------:R1:W-:Y:S04]  /*17db0*/  STL.U8 [R1+0x4d6], R127 ;  /* 0x0004d67f01007387 */ /* 0x0003e80000100000 */
[----:B0-----:R-:W4:Y:S04]  /*17dc0*/  LDL.LU R9, [R1+0x16b4] ;  /* 0x0016b40001097983 */ /* 0x001f280000300800 */
[----:B-1----:R-:W4:Y:S04]  /*17dd0*/  LDL.LU R127, [R1+0x16b8] ;  /* 0x0016b800017f7983 */ /* 0x002f280000300800 */
[----:B---3--:R0:W-:Y:S04]  /*17de0*/  STL.U8 [R1+0x4d8], R252 ;  /* 0x0004d8fc01007387 */ /* 0x0081e80000100000 */
[----:B0-----:R-:W3:Y:S04]  /*17df0*/  LDL.LU R252, [R1+0x2514] ;  /* 0x0025140001fc7983 */ /* 0x001ee80000300800 */
        /* <DEDUP_REMOVED lines=42> */
[----:B------:R0:W-:Y:S04]  /*180a0*/  STL.U8 [R1+0x4da], R8 ;  /* 0x0004da0801007387 */ /* 0x0001e80000100000 */
[----:B0-----:R-:W4:Y:S04]  /*180b0*/  LDL.LU R8, [R1+0x16d8] ;  /* 0x0016d80001087983 */ /* 0x001f280000300800 */
[----:B---3--:R0:W-:Y:S04]  /*180c0*/  STL.U8 [R1+0x561], R252 ;  /* 0x000561fc01007387 */ /* 0x0081e80000100000 */
[----:B0-----:R-:W3:Y:S04]  /*180d0*/  LDL.LU R252, [R1+0x24bc] ;  /* 0x0024bc0001fc7983 */ /* 0x001ee80000300800 */
[----:B-----5:R0:W-:Y:S04]  /*180e0*/  STL.U8 [R1+0x4d7], R14 ;  /* 0x0004d70e01007387 */ /* 0x0201e80000100000 */
[----:B------:R1:W-:Y:S04]  /*180f0*/  STL.U8 [R1+0x4d9], R10 ;  /* 0x0004d90a01007387 */ /* 0x0003e80000100000 */
[----:B------:R5:W-:Y:S04]  /*18100*/  STL.U8 [R1+0x4e0], R13 ;  /* 0x0004e00d01007387 */ /* 0x000be80000100000 */
[----:B--2---:R2:W-:Y:S04]  /*18110*/  STL.U8 [R1+0x4e1], R11 ;  /* 0x0004e10b01007387 */ /* 0x0045e80000100000 */
[----:B------:R2:W-:Y:S04]  /*18120*/  STL.U8 [R1+0x4e2], R7 ;  /* 0x0004e20701007387 */ /* 0x0005e80000100000 */
[----:B----4-:R4:W-:Y:S04]  /*18130*/  STL.U8 [R1+0x4e9], R9 ;  /* 0x0004e90901007387 */ /* 0x0109e80000100000 */
[----:B------:R4:W-:Y:S04]  /*18140*/  STL.U8 [R1+0x4ea], R127 ;  /* 0x0004ea7f01007387 */ /* 0x0009e80000100000 */
[----:B------:R4:W-:Y:S04]  /*18150*/  STL.U8 [R1+0x4f2], R8 ;  /* 0x0004f20801007387 */ /* 0x0009e80000100000 */
[----:B0-----:R-:W3:Y:S04]  /*18160*/  LDL.LU R14, [R1+0x16d0] ;  /* 0x0016d000010e7983 */ /* 0x001ee80000300800 */
[----:B-1----:R-:W3:Y:S04]  /*18170*/  LDL.LU R10, [R1+0x16d4] ;  /* 0x0016d400010a7983 */ /* 0x002ee80000300800 */
[----:B-----5:R-:W5:Y:S04]  /*18180*/  LDL.LU R13, [R1+0x16e4] ;  /* 0x0016e400010d7983 */ /* 0x020f680000300800 */
[----:B--2---:R-:W2:Y:S04]  /*18190*/  LDL.LU R11, [R1+0x16e8] ;  /* 0x0016e800010b7983 */ /* 0x004ea80000300800 */
[----:B------:R-:W2:Y:S04]  /*181a0*/  LDL.LU R7, [R1+0x16ec] ;  /* 0x0016ec0001077983 */ /* 0x000ea80000300800 */
[----:B----4-:R-:W4:Y:S04]  /*181b0*/  LDL.LU R9, [R1+0x16f8] ;  /* 0x0016f80001097983 */ /* 0x010f280000300800 */
[----:B------:R-:W4:Y:S04]  /*181c0*/  LDL.LU R127, [R1+0x16fc] ;  /* 0x0016fc00017f7983 */ /* 0x000f280000300800 */
[----:B------:R-:W4:Y:S04]  /*181d0*/  LDL.LU R8, [R1+0x170c] ;  /* 0x00170c0001087983 */ /* 0x000f280000300800 */
[----:B---3--:R0:W-:Y:S04]  /*181e0*/  STL.U8 [R1+0x566], R252 ;  /* 0x000566fc01007387 */ /* 0x0081e80000100000 */
[----:B0-----:R-:W3:Y:S04]  /*181f0*/  LDL.LU R252, [R1+0x24b8] ;  /* 0x0024b80001fc7983 */ /* 0x001ee80000300800 */
[----:B------:R0:W-:Y:S04]  /*18200*/  STL.U8 [R1+0x4df], R17 ;  /* 0x0004df1101007387 */ /* 0x0001e80000100000 */
[----:B------:R1:W-:Y:S04]  /*18210*/  STL.U8 [R1+0x4e8], R12 ;  /* 0x0004e80c01007387 */ /* 0x0003e80000100000 */
[----:B------:R1:W-:Y:S04]  /*18220*/  STL.U8 [R1+0x4f0], R14 ;  /* 0x0004f00e01007387 */ /* 0x0003e80000100000 */
[----:B------:R1:W-:Y:S04]  /*18230*/  STL.U8 [R1+0x4f1], R10 ;  /* 0x0004f10a01007387 */ /* 0x0003e80000100000 */
[----:B-----5:R5:W-:Y:S04]  /*18240*/  STL.U8 [R1+0x4f5], R13 ;  /* 0x0004f50d01007387 */ /* 0x020be80000100000 */
[----:B--2---:R-:W-:Y:S04]  /*18250*/  STL.U8 [R1+0x4f6], R11 ;  /* 0x0004f60b01007387 */ /* 0x004fe80000100000 */
[----:B------:R2:W-:Y:S04]  /*18260*/  STL.U8 [R1+0x4f7], R7 ;  /* 0x0004f70701007387 */ /* 0x0005e80000100000 */
[----:B----4-:R-:W-:Y:S04]  /*18270*/  STL.U8 [R1+0x4fa], R9 ;  /* 0x0004fa0901007387 */ /* 0x010fe80000100000 */
[----:B------:R4:W-:Y:S04]  /*18280*/  STL.U8 [R1+0x4fb], R127 ;  /* 0x0004fb7f01007387 */ /* 0x0009e80000100000 */
[----:B0-----:R-:W3:Y:S04]  /*18290*/  LDL.LU R17, [R1+0x16e0] ;  /* 0x0016e00001117983 */ /* 0x001ee80000300800 */
[----:B-1----:R-:W3:Y:S04]  /*182a0*/  LDL.LU R12, [R1+0x16f4] ;  /* 0x0016f400010c7983 */ /* 0x002ee80000300800 */
[----:B------:R-:W3:Y:S04]  /*182b0*/  LDL.LU R14, [R1+0x1718] ;  /* 0x00171800010e7983 */ /* 0x000ee80000300800 */
[----:B------:R-:W3:Y:S04]  /*182c0*/  LDL.LU R10, [R1+0x171c] ;  /* 0x00171c00010a7983 */ /* 0x000ee80000300800 */
[----:B-----5:R-:W5:Y:S04]  /*182d0*/  LDL.LU R13, [R1+0x1738] ;  /* 0x00173800010d7983 */ /* 0x020f680000300800 */
[----:B--2---:R-:W2:Y:S04]  /*182e0*/  LDL.LU R7, [R1+0x1728] ;  /* 0x0017280001077983 */ /* 0x004ea80000300800 */
[----:B------:R-:W5:Y:S04]  /*182f0*/  LDL.LU R11, [R1+0x173c] ;  /* 0x00173c00010b7983 */ /* 0x000f680000300800 */
[----:B----4-:R-:W4:Y:S04]  /*18300*/  LDL.LU R127, [R1+0x1748] ;  /* 0x00174800017f7983 */ /* 0x010f280000300800 */
[----:B------:R-:W4:Y:S04]  /*18310*/  LDL.LU R9, [R1+0x175c] ;  /* 0x00175c0001097983 */ /* 0x000f280000300800 */
[----:B------:R0:W-:Y:S04]  /*18320*/  STL.U8 [R1+0x4ff], R8 ;  /* 0x0004ff0801007387 */ /* 0x0001e80000100000 */
[----:B0-----:R-:W4:Y:S04]  /*18330*/  LDL.LU R8, [R1+0x1764] ;  /* 0x0017640001087983 */ /* 0x001f280000300800 */
[----:B---3--:R0:W-:Y:S04]  /*18340*/  STL.U8 [R1+0x56d], R252 ;  /* 0x00056dfc01007387 */ /* 0x0081e80000100000 */
[----:B0-----:R-:W3:Y:S04]  /*18350*/  LDL.LU R252, [R1+0x24b4] ;  /* 0x0024b40001fc7983 */ /* 0x001ee80000300800 */
[----:B------:R0:W-:Y:S04]  /*18360*/  STL.U8 [R1+0x4ef], R15 ;  /* 0x0004ef0f01007387 */ /* 0x0001e80000100000 */
[----:B------:R1:W-:Y:S04]  /*18370*/  STL.U8 [R1+0x4f4], R17 ;  /* 0x0004f41101007387 */ /* 0x0003e80000100000 */
[----:B------:R1:W-:Y:S04]  /*18380*/  STL.U8 [R1+0x4f9], R12 ;  /* 0x0004f90c01007387 */ /* 0x0003e80000100000 */
[----:B------:R1:W-:Y:S04]  /*18390*/  STL.U8 [R1+0x502], R14 ;  /* 0x0005020e01007387 */ /* 0x0003e80000100000 */
[----:B------:R1:W-:Y:S04]  /*183a0*/  STL.U8 [R1+0x503], R10 ;  /* 0x0005030a01007387 */ /* 0x0003e80000100000 */
[----:B--2---:R2:W-:Y:S04]  /*183b0*/  STL.U8 [R1+0x506], R7 ;  /* 0x0005060701007387 */ /* 0x0045e80000100000 */
[----:B-----5:R5:W-:Y:S04]  /*183c0*/  STL.U8 [R1+0x50a], R13 ;  /* 0x00050a0d01007387 */ /* 0x020be80000100000 */
[----:B------:R5:W-:Y:S04]  /*183d0*/  STL.U8 [R1+0x50b], R11 ;  /* 0x00050b0b01007387 */ /* 0x000be80000100000 */
[----:B----4-:R4:W-:Y:S04]  /*183e0*/  STL.U8 [R1+0x50e], R127 ;  /* 0x00050e7f01007387 */ /* 0x0109e80000100000 */
[----:B------:R4:W-:Y:S04]  /*183f0*/  STL.U8 [R1+0x513], R9 ;  /* 0x0005130901007387 */ /* 0x0009e80000100000 */
[----:B0-----:R-:W3:Y:S04]  /*18400*/  LDL.LU R15, [R1+0x1714] ;  /* 0x00171400010f7983 */ /* 0x001ee80000300800 */
[----:B-1----:R-:W3:Y:S04]  /*18410*/  LDL.LU R17, [R1+0x1754] ;  /* 0x0017540001117983 */ /* 0x002ee80000300800 */
[----:B------:R-:W3:Y:S04]  /*18420*/  LDL.LU R12, [R1+0x1758] ;  /* 0x00175800010c7983 */ /* 0x000ee80000300800 */
[----:B------:R-:W3:Y:S04]  /*18430*/  LDL.LU R14, [R1+0x176c] ;  /* 0x00176c00010e7983 */ /* 0x000ee80000300800 */
[----:B------:R-:W3:Y:S04]  /*18440*/  LDL.LU R10, [R1+0x1770] ;  /* 0x00177000010a7983 */ /* 0x000ee80000300800 */
[----:B--2---:R-:W2:Y:S04]  /*18450*/  LDL.LU R7, [R1+0x1778] ;  /* 0x0017780001077983 */ /* 0x004ea80000300800 */
[----:B-----5:R-:W5:Y:S04]  /*18460*/  LDL.LU R13, [R1+0x177c] ;  /* 0x00177c00010d7983 */ /* 0x020f680000300800 */
[----:B------:R-:W5:Y:S04]  /*18470*/  LDL.LU R11, [R1+0x1780] ;  /* 0x00178000010b7983 */ /* 0x000f680000300800 */
[----:B----4-:R-:W4:Y:S04]  /*18480*/  LDL.LU R127, [R1+0x1788] ;  /* 0x00178800017f7983 */ /* 0x010f280000300800 */
[----:B------:R0:W-:Y:S04]  /*18490*/  STL.U8 [R1+0x515], R8 ;  /* 0x0005150801007387 */ /* 0x0001e80000100000 */
[----:B------:R-:W4:Y:S04]  /*184a0*/  LDL.LU R9, [R1+0x17a4] ;  /* 0x0017a40001097983 */ /* 0x000f280000300800 */
        /* <DEDUP_REMOVED lines=42> */
[----:B--2---:R2:W-:Y:S04]  /*18750*/  STL.U8 [R1+0x52e], R7 ;  /* 0x00052e0701007387 */ /* 0x0045e80000100000 */
[----:B-----5:R-:W-:Y:S04]  /*18760*/  STL.U8 [R1+0x534], R13 ;  /* 0x0005340d01007387 */ /* 0x020fe80000100000 */
[----:B------:R-:W-:Y:S04]  /*18770*/  STL.U8 [R1+0x535], R11 ;  /* 0x0005350b01007387 */ /* 0x000fe80000100000 */
[----:B----4-:R4:W-:Y:S04]  /*18780*/  STL.U8 [R1+0x536], R127 ;  /* 0x0005367f01007387 */ /* 0x0109e80000100000 */
[----:B------:R5:W-:Y:S04]  /*18790*/  STL.U8 [R1+0x53a], R9 ;  /* 0x00053a0901007387 */ /* 0x000be80000100000 */
[----:B0-----:R-:W3:Y:S04]  /*187a0*/  LDL.LU R27, [R1+0x1704] ;  /* 0x00170400011b7983 */ /* 0x001ee80000300800 */
[----:B-1----:R-:W3:Y:S04]  /*187b0*/  LDL.LU R26, [R1+0x1708] ;  /* 0x00170800011a7983 */ /* 0x002ee80000300800 */
[----:B------:R-:W3:Y:S04]  /*187c0*/  LDL.LU R25, [R1+0x1710] ;  /* 0x0017100001197983 */ /* 0x000ee80000300800 */
        /* <DEDUP_REMOVED lines=12> */
[----:B--2---:R-:W2:Y:S04]  /*18890*/  LDL.LU R7, [R1+0x180c] ;  /* 0x00180c0001077983 */ /* 0x004ea80000300800 */
[----:B----4-:R-:W4:Y:S04]  /*188a0*/  LDL.LU R127, [R1+0x1820] ;  /* 0x00182000017f7983 */ /* 0x010f280000300800 */
[----:B------:R-:W4:Y:S04]  /*188b0*/  LDL.LU R13, [R1+0x1828] ;  /* 0x00182800010d7983 */ /* 0x000f280000300800 */
[----:B------:R-:W4:Y:S04]  /*188c0*/  LDL.LU R11, [R1+0x182c] ;  /* 0x00182c00010b7983 */ /* 0x000f280000300800 */
[----:B------:R0:W-:Y:S04]  /*188d0*/  STL.U8 [R1+0x53b], R8 ;  /* 0x00053b0801007387 */ /* 0x0001e80000100000 */
[----:B-----5:R-:W5:Y:S04]  /*188e0*/  LDL.LU R9, [R1+0x183c] ;  /* 0x00183c0001097983 */ /* 0x020f680000300800 */
[----:B0-----:R-:W5:Y:S04]  /*188f0*/  LDL.LU R8, [R1+0x184c] ;  /* 0x00184c0001087983 */ /* 0x001f680000300800 */
        /* <DEDUP_REMOVED lines=15> */
[----:B------:R-:W-:Y:S04]  /*189f0*/  STL.U8 [R1+0x53d], R14 ;  /* 0x00053d0e01007387 */ /* 0x000fe80000100000 */
[----:B------:R-:W-:Y:S04]  /*18a00*/  STL.U8 [R1+0x53e], R10 ;  /* 0x00053e0a01007387 */ /* 0x000fe80000100000 */
[----:B--2---:R2:W-:Y:S04]  /*18a10*/  STL.U8 [R1+0x53f], R7 ;  /* 0x00053f0701007387 */ /* 0x0045e80000100000 */
[----:B----4-:R4:W-:Y:S04]  /*18a20*/  STL.U8 [R1+0x544], R127 ;  /* 0x0005447f01007387 */ /* 0x0109e80000100000 */
[----:B------:R4:W-:Y:S04]  /*18a30*/  STL.U8 [R1+0x546], R13 ;  /* 0x0005460d01007387 */ /* 0x0009e80000100000 */
[----:B------:R4:W-:Y:S04]  /*18a40*/  STL.U8 [R1+0x547], R11 ;  /* 0x0005470b01007387 */ /* 0x0009e80000100000 */
[----:B-----5:R5:W-:Y:S04]  /*18a50*/  STL.U8 [R1+0x54b], R9 ;  /* 0x00054b0901007387 */ /* 0x020be80000100000 */
        /* <DEDUP_REMOVED lines=13> */
[----:B------:R-:W2:Y:S04]  /*18b30*/  LDL.LU R17, [R1+0x1864] ;  /* 0x0018640001117983 */ /* 0x000ea80000300800 */
[----:B------:R-:W2:Y:S04]  /*18b40*/  LDL.LU R14, [R1+0x1868] ;  /* 0x00186800010e7983 */ /* 0x000ea80000300800 */
[----:B------:R-:W2:Y:S04]  /*18b50*/  LDL.LU R10, [R1+0x186c] ;  /* 0x00186c00010a7983 */ /* 0x000ea80000300800 */
[----:B----4-:R-:W4:Y:S04]  /*18b60*/  LDL.LU R127, [R1+0x1874] ;  /* 0x00187400017f7983 */ /* 0x010f280000300800 */
[----:B------:R-:W4:Y:S04]  /*18b70*/  LDL.LU R13, [R1+0x187c] ;  /* 0x00187c00010d7983 */ /* 0x000f280000300800 */
[----:B------:R-:W4:Y:S04]  /*18b80*/  LDL.LU R11, [R1+0x1880] ;  /* 0x00188000010b7983 */ /* 0x000f280000300800 */
[----:B-----5:R-:W5:Y:S04]  /*18b90*/  LDL.LU R9, [R1+0x1888] ;  /* 0x0018880001097983 */ /* 0x020f680000300800 */
[----:B------:R0:W-:Y:S04]  /*18ba0*/  STL.U8 [R1+0x54f], R8 ;  /* 0x00054f0801007387 */ /* 0x0001e80000100000 */
        /* <DEDUP_REMOVED lines=16> */
[----:B------:R2:W-:Y:S04]  /*18cb0*/  STL.U8 [R1+0x555], R17 ;  /* 0x0005551101007387 */ /* 0x0005e80000100000 */
[----:B------:R2:W-:Y:S04]  /*18cc0*/  STL.U8 [R1+0x556], R14 ;  /* 0x0005560e01007387 */ /* 0x0005e80000100000 */
[----:B------:R2:W-:Y:S04]  /*18cd0*/  STL.U8 [R1+0x557], R10 ;  /* 0x0005570a01007387 */ /* 0x0005e80000100000 */
        /* <DEDUP_REMOVED lines=83> */
[----:B------:R1:W-:Y:S04]  /*19210*/  STL.U8 [R1+0x578], R12 ;  /* 0x0005780c01007387 */ /* 0x0003e80000100000 */
[----:B--2---:R2:W-:Y:S04]  /*19220*/  STL.U8 [R1+0x57a], R7 ;  /* 0x00057a0701007387 */ /* 0x0045e80000100000 */
[----:B------:R-:W-:Y:S04]  /*19230*/  STL.U8 [R1+0x57c], R17 ;  /* 0x00057c1101007387 */ /* 0x000fe80000100000 */
[----:B------:R-:W-:Y:S04]  /*19240*/  STL.U8 [R1+0x57d], R14 ;  /* 0x00057d0e01007387 */ /* 0x000fe80000100000 */
[----:B------:R-:W-:Y:S04]  /*19250*/  STL.U8 [R1+0x57e], R10 ;  /* 0x00057e0a01007387 */ /* 0x000fe80000100000 */
[----:B----4-:R4:W-:Y:S04]  /*19260*/  STL.U8 [R1+0x57f], R127 ;  /* 0x00057f7f01007387 */ /* 0x0109e80000100000 */
[----:B------:R-:W-:Y:S04]  /*19270*/  STL.U8 [R1+0x581], R13 ;  /* 0x0005810d01007387 */ /* 0x000fe80000100000 */
[----:B------:R-:W-:Y:S04]  /*19280*/  STL.U8 [R1+0x582], R11 ;  /* 0x0005820b01007387 */ /* 0x000fe80000100000 */
[----:B-----5:R5:W-:Y:S04]  /*19290*/  STL.U8 [R1+0x583], R9 ;  /* 0x0005830901007387 */ /* 0x020be80000100000 */
[----:B0-----:R-:W3:Y:S04]  /*192a0*/  LDL.LU R27, [R1+0x1924] ;  /* 0x00192400011b7983 */ /* 0x001ee80000300800 */
[----:B-1----:R-:W3:Y:S04]  /*192b0*/  LDL.LU R26, [R1+0x1928] ;  /* 0x00192800011a7983 */ /* 0x002ee80000300800 */
        /* <DEDUP_REMOVED lines=19> */
[----:B0-----:R-:W5:Y:S04]  /*193f0*/  LDL.LU R8, [R1+0x1984] ;  /* 0x0019840001087983 */ /* 0x001f680000300800 */
[----:B---3--:R0:W-:Y:S04]  /*19400*/  STL.U8 [R1+0x59c], R252 ;  /* 0x00059cfc01007387 */ /* 0x0081e80000100000 */
[----:B0-----:R-:W3:Y:S04]  /*19410*/  LDL.LU R252, [R1+0x2498] ;  /* 0x0024980001fc7983 */ /* 0x001ee80000300800 */
[----:B------:R-:W-:Y:S04]  /*19420*/  STL.U8 [R1+0x585], R27 ;  /* 0x0005851b01007387 */ /* 0x000fe80000100000 */
[----:B------:R-:W-:Y:S04]  /*19430*/  STL.U8 [R1+0x586], R26 ;  /* 0x0005861a01007387 */ /* 0x000fe80000100000 */
[----:B------:R-:W-:Y:S04]  /*19440*/  STL.U8 [R1+0x587], R25 ;  /* 0x0005871901007387 */ /* 0x000fe80000100000 */
[----:B------:R-:W-:Y:S04]  /*19450*/  STL.U8 [R1+0x588], R15 ;  /* 0x0005880f01007387 */ /* 0x000fe80000100000 */
[----:B------:R-:W-:Y:S04]  /*19460*/  STL.U8 [R1+0x58a], R12 ;  /* 0x00058a0c01007387 */ /* 0x000fe80000100000 */
[----:B--2---:R0:W-:Y:S04]  /*19470*/  STL.U8 [R1+0x58b], R7 ;  /* 0x00058b0701007387 */ /* 0x0041e80000100000 */
[----:B------:R-:W-:Y:S04]  /*19480*/  STL.U8 [R1+0x58d], R24 ;  /* 0x00058d1801007387 */ /* 0x000fe80000100000 */
[----:B------:R-:W-:Y:S04]  /*19490*/  STL.U8 [R1+0x58e], R23 ;  /* 0x00058e1701007387 */ /* 0x000fe80000100000 */
[----:B------:R-:W-:Y:S04]  /*194a0*/  STL.U8 [R1+0x58f], R22 ;  /* 0x00058f1601007387 */ /* 0x000fe80000100000 */
[----:B----4-:R1:W-:Y:S04]  /*194b0*/  STL.U8 [R1+0x590], R127 ;  /* 0x0005907f01007387 */ /* 0x0103e80000100000 */
[----:B------:R-:W-:Y:S04]  /*194c0*/  STL.U8 [R1+0x591], R21 ;  /* 0x0005911501007387 */ /* 0x000fe80000100000 */
[----:B------:R2:W-:Y:S04]  /*194d0*/  STL.U8 [R1+0x592], R14 ;  /* 0x0005920e01007387 */ /* 0x0005e80000100000 */
[----:B------:R4:W-:Y:S04]  /*194e0*/  STL.U8 [R1+0x593], R10 ;  /* 0x0005930a01007387 */ /* 0x0009e80000100000 */
[----:B------:R-:W-:Y:S04]  /*194f0*/  STL.U8 [R1+0x595], R20 ;  /* 0x0005951401007387 */ /* 0x000fe80000100000 */
[----:B------:R-:W-:Y:S04]  /*19500*/  STL.U8 [R1+0x596], R19 ;  /* 0x0005961301007387 */ /* 0x000fe80000100000 */
[----:B------:R-:W-:Y:S04]  /*19510*/  STL.U8 [R1+0x597], R18 ;  /* 0x0005971201007387 */ /* 0x000fe80000100000 */
[----:B-----5:R5:W-:Y:S04]  /*19520*/  STL.U8 [R1+0x598], R9 ;  /* 0x0005980901007387 */ /* 0x020be80000100000 */
[----:B------:R-:W-:Y:S04]  /*19530*/  STL.U8 [R1+0x599], R17 ;  /* 0x0005991101007387 */ /* 0x000fe80000100000 */
[----:B------:R5:W-:Y:S04]  /*19540*/  STL.U8 [R1+0x59a], R13 ;  /* 0x00059a0d01007387 */ /* 0x000be80000100000 */
[----:B------:R3:W-:Y:S04]  /*19550*/  STL.U8 [R1+0x59b], R11 ;  /* 0x00059b0b01007387 */ /* 0x0007e80000100000 */
[----:B0-----:R-:W3:Y:S04]  /*19560*/  LDL.LU R7, [R1+0x1988] ;  /* 0x0019880001077983 */ /* 0x001ee80000300800 */
[----:B------:R-:W3:Y:S04]  /*19570*/  LDL.LU R15, [R1+0x198c] ;  /* 0x00198c00010f7983 */ /* 0x000ee80000300800 */
[----:B------:R-:W3:Y:S04]  /*19580*/  LDL.LU R12, [R1+0x1990] ;  /* 0x00199000010c7983 */ /* 0x000ee80000300800 */
[----:B-1----:R-:W3:Y:S04]  /*19590*/  LDL.LU R127, [R1+0x1998] ;  /* 0x00199800017f7983 */ /* 0x002ee80000300800 */
[----:B--2---:R-:W2:Y:S04]  /*195a0*/  LDL.LU R14, [R1+0x199c] ;  /* 0x00199c00010e7983 */ /* 0x004ea80000300800 */
[----:B----4-:R-:W4:Y:S04]  /*195b0*/  LDL.LU R10, [R1+0x19a0] ;  /* 0x0019a000010a7983 */ /* 0x010f280000300800 */
[----:B-----5:R-:W5:Y:S04]  /*195c0*/  LDL.LU R9, [R1+0x19a8] ;  /* 0x0019a80001097983 */ /* 0x020f680000300800 */
[----:B------:R-:W2:Y:S04]  /*195d0*/  LDL.LU R27, [R1+0x19ac] ;  /* 0x0019ac00011b7983 */ /* 0x000ea80000300800 */
[----:B------:R-:W2:Y:S04]  /*195e0*/  LDL.LU R26, [R1+0x19b0] ;  /* 0x0019b000011a7983 */ /* 0x000ea80000300800 */
[----:B------:R-:W2:Y:S04]  /*195f0*/  LDL.LU R25, [R1+0x19b4] ;  /* 0x0019b40001197983 */ /* 0x000ea80000300800 */
[----:B------:R-:W2:Y:S04]  /*19600*/  LDL.LU R13, [R1+0x19b8] ;  /* 0x0019b800010d7983 */ /* 0x000ea80000300800 */
[----:B------:R0:W-:Y:S04]  /*19610*/  STL.U8 [R1+0x59d], R8 ;  /* 0x00059d0801007387 */ /* 0x0001e80000100000 */
[----:B---3--:R-:W3:Y:S04]  /*19620*/  LDL.LU R11, [R1+0x19c0] ;  /* 0x0019c000010b7983 */ /* 0x008ee80000300800 */
[----:B------:R-:W3:Y:S04]  /*19630*/  LDL.LU R24, [R1+0x19cc] ;  /* 0x0019cc0001187983 */ /* 0x000ee80000300800 */
[----:B------:R-:W3:Y:S04]  /*19640*/  LDL.LU R23, [R1+0x19d0] ;  /* 0x0019d00001177983 */ /* 0x000ee80000300800 */
[----:B------:R-:W3:Y:S04]  /*19650*/  LDL.LU R22, [R1+0x19d4] ;  /* 0x0019d40001167983 */ /* 0x000ee80000300800 */
[----:B------:R-:W3:Y:S04]  /*19660*/  LDL.LU R21, [R1+0x19dc] ;  /* 0x0019dc0001157983 */ /* 0x000ee80000300800 */
[----:B------:R-:W3:Y:S04]  /*19670*/  LDL.LU R20, [R1+0x19ec] ;  /* 0x0019ec0001147983 */ /* 0x000ee80000300800 */
[----:B------:R-:W3:Y:S04]  /*19680*/  LDL.LU R19, [R1+0x19f0] ;  /* 0x0019f00001137983 */ /* 0x000ee80000300800 */
[----:B0-----:R-:W3:Y:S04]  /*19690*/  LDL.LU R8, [R1+0x19c4] ;  /* 0x0019c40001087983 */ /* 0x001ee80000300800 */
[----:B------:R-:W3:Y:S04]  /*196a0*/  LDL.LU R18, [R1+0x19f4] ;  /* 0x0019f40001127983 */ /* 0x000ee80000300800 */
[----:B------:R-:W3:Y:S04]  /*196b0*/  LDL.LU R17, [R1+0x19fc] ;  /* 0x0019fc0001117983 */ /* 0x000ee80000300800 */
[----:B------:R0:W-:Y:S04]  /*196c0*/  STL.U8 [R1+0x5a1], R252 ;  /* 0x0005a1fc01007387 */ /* 0x0001e80000100000 */
[----:B0-----:R-:W4:Y:S04]  /*196d0*/  LDL.LU R252, [R1+0x2494] ;  /* 0x0024940001fc7983 */ /* 0x001f280000300800 */
[----:B----4-:R0:W-:Y:S04]  /*196e0*/  STL.U8 [R1+0x5a5], R252 ;  /* 0x0005a5fc01007387 */ /* 0x0101e80000100000 */
        /* <DEDUP_REMOVED lines=39> */
[----:B------:R0:W-:Y:S04]  /*19960*/  STL.U8 [R1+0x59e], R7 ;  /* 0x00059e0701007387 */ /* 0x0001e80000100000 */
[----:B------:R1:W-:Y:S04]  /*19970*/  STL.U8 [R1+0x5a2], R127 ;  /* 0x0005a27f01007387 */ /* 0x0003e80000100000 */
[----:B------:R2:W-:Y:S04]  /*19980*/  STL.U8 [R1+0x5a4], R10 ;  /* 0x0005a40a01007387 */ /* 0x0005e80000100000 */
[----:B-----5:R5:W-:Y:S04]  /*19990*/  STL.U8 [R1+0x5a6], R9 ;  /* 0x0005a60901007387 */ /* 0x020be80000100000 */
[----:B0-----:R-:W3:Y:S04]  /*199a0*/  LDL.LU R7, [R1+0x19c8] ;  /* 0x0019c80001077983 */ /* 0x001ee80000300800 */
[----:B-1----:R-:W3:Y:S04]  /*199b0*/  LDL.LU R127, [R1+0x19e8] ;  /* 0x0019e800017f7983 */ /* 0x002ee80000300800 */
[----:B--2---:R-:W2:Y:S04]  /*199c0*/  LDL.LU R10, [R1+0x1a04] ;  /* 0x001a0400010a7983 */ /* 0x004ea80000300800 */
[----:B-----5:R-:W5:Y:S04]  /*199d0*/  LDL.LU R9, [R1+0x1a08] ;  /* 0x001a080001097983 */ /* 0x020f680000300800 */
[----:B----4-:R0:W-:Y:S04]  /*199e0*/  STL.U8 [R1+0x624], R252 ;  /* 0x000624fc01007387 */ /* 0x0101e80000100000 */
[----:B0-----:R-:W4:Y:S04]  /*199f0*/  LDL.LU R252, [R1+0x2440] ;  /* 0x0024400001fc7983 */ /* 0x001f280000300800 */
[----:B------:R0:W-:Y:S04]  /*19a00*/  STL.U8 [R1+0x59f], R15 ;  /* 0x00059f0f01007387 */ /* 0x0001e80000100000 */
[----:B------:R1:W-:Y:S04]  /*19a10*/  STL.U8 [R1+0x5a0], R12 ;  /* 0x0005a00c01007387 */ /* 0x0003e80000100000 */
[----:B------:R5:W-:Y:S04]  /*19a20*/  STL.U8 [R1+0x5aa], R13 ;  /* 0x0005aa0d01007387 */ /* 0x000be80000100000 */
[----:B---3--:R3:W-:Y:S04]  /*19a30*/  STL.U8 [R1+0x5ac], R11 ;  /* 0x0005ac0b01007387 */ /* 0x0087e80000100000 */
[----:B------:R3:W-:Y:S04]  /*19a40*/  STL.U8 [R1+0x5ad], R8 ;  /* 0x0005ad0801007387 */ /* 0x0007e80000100000 */
[----:B------:R3:W-:Y:S04]  /*19a50*/  STL.U8 [R1+0x5ae], R7 ;  /* 0x0005ae0701007387 */ /* 0x0007e80000100000 */
[----:B------:R3:W-:Y:S04]  /*19a60*/  STL.U8 [R1+0x5b6], R127 ;  /* 0x0005b67f01007387 */ /* 0x0007e80000100000 */
[----:B--2---:R2:W-:Y:S04]  /*19a70*/  STL.U8 [R1+0x5bd], R10 ;  /* 0x0005bd0a01007387 */ /* 0x0045e80000100000 */
[----:B0-----:R-:W4:Y:S04]  /*19a80*/  LDL.LU R15, [R1+0x19e0] ;  /* 0x0019e000010f7983 */ /* 0x001f280000300800 */
[----:B-1----:R-:W4:Y:S04]  /*19a90*/  LDL.LU R12, [R1+0x19e4] ;  /* 0x0019e400010c7983 */ /* 0x002f280000300800 */
[----:B-----5:R-:W5:Y:S04]  /*19aa0*/  LDL.LU R13, [R1+0x1a14] ;  /* 0x001a1400010d7983 */ /* 0x020f680000300800 */
[----:B---3--:R-:W3:Y:S04]  /*19ab0*/  LDL.LU R11, [R1+0x1a10] ;  /* 0x001a1000010b7983 */ /* 0x008ee80000300800 */
[----:B------:R-:W5:Y:S04]  /*19ac0*/  LDL.LU R8, [R1+0x1a18] ;  /* 0x001a180001087983 */ /* 0x000f680000300800 */
[----:B------:R-:W5:Y:S04]  /*19ad0*/  LDL.LU R7, [R1+0x1a1c] ;  /* 0x001a1c0001077983 */ /* 0x000f680000300800 */
[----:B------:R-:W5:Y:S04]  /*19ae0*/  LDL.LU R127, [R1+0x1a2c] ;  /* 0x001a2c00017f7983 */ /* 0x000f680000300800 */
[----:B------:R0:W-:Y:S04]  /*19af0*/  STL.U8 [R1+0x5be], R9 ;  /* 0x0005be0901007387 */ /* 0x0001e80000100000 */
[----:B--2---:R-:W2:Y:S04]  /*19b00*/  LDL.LU R10, [R1+0x1a44] ;  /* 0x001a4400010a7983 */ /* 0x004ea80000300800 */
[----:B0-----:R-:W2:Y:S04]  /*19b10*/  LDL.LU R9, [R1+0x1a48] ;  /* 0x001a480001097983 */ /* 0x001ea80000300800 */
[----:B----4-:R0:W-:Y:S04]  /*19b20*/  STL.U8 [R1+0x629], R252 ;  /* 0x000629fc01007387 */ /* 0x0101e80000100000 */
[----:B0-----:R-:W4:Y:S04]  /*19b30*/  LDL.LU R252, [R1+0x243c] ;  /* 0x00243c0001fc7983 */ /* 0x001f280000300800 */
[----:B------:R0:W-:Y:S04]  /*19b40*/  STL.U8 [R1+0x5a3], R14 ;  /* 0x0005a30e01007387 */ /* 0x0001e80000100000 */
[----:B------:R1:W-:Y:S04]  /*19b50*/  STL.U8 [R1+0x5b4], R15 ;  /* 0x0005b40f01007387 */ /* 0x0003e80000100000 */
[----:B------:R1:W-:Y:S04]  /*19b60*/  STL.U8 [R1+0x5b5], R12 ;  /* 0x0005b50c01007387 */ /* 0x0003e80000100000 */
[----:B---3--:R3:W-:Y:S04]  /*19b70*/  STL.U8 [R1+0x5c0], R11 ;  /* 0x0005c00b01007387 */ /* 0x0087e80000100000 */
[----:B-----5:R-:W-:Y:S04]  /*19b80*/  STL.U8 [R1+0x5c1], R13 ;  /* 0x0005c10d01007387 */ /* 0x020fe80000100000 */
[----:B------:R5:W-:Y:S04]  /*19b90*/  STL.U8 [R1+0x5c2], R8 ;  /* 0x0005c20801007387 */ /* 0x000be80000100000 */
[----:B------:R5:W-:Y:S04]  /*19ba0*/  STL.U8 [R1+0x5c3], R7 ;  /* 0x0005c30701007387 */ /* 0x000be80000100000 */
[----:B------:R5:W-:Y:S04]  /*19bb0*/  STL.U8 [R1+0x5c7], R127 ;  /* 0x0005c77f01007387 */ /* 0x000be80000100000 */
[----:B--2---:R2:W-:Y:S04]  /*19bc0*/  STL.U8 [R1+0x5cd], R10 ;  /* 0x0005cd0a01007387 */ /* 0x0045e80000100000 */
[----:B0-----:R-:W4:Y:S04]  /*19bd0*/  LDL.LU R14, [R1+0x1a00] ;  /* 0x001a0000010e7983 */ /* 0x001f280000300800 */
[----:B-1----:R-:W4:Y:S04]  /*19be0*/  LDL.LU R15, [R1+0x1a24] ;  /* 0x001a2400010f7983 */ /* 0x002f280000300800 */
[----:B------:R-:W4:Y:S04]  /*19bf0*/  LDL.LU R12, [R1+0x1a28] ;  /* 0x001a2800010c7983 */ /* 0x000f280000300800 */
[----:B---3--:R-:W3:Y:S04]  /*19c00*/  LDL.LU R11, [R1+0x1a4c] ;  /* 0x001a4c00010b7983 */ /* 0x008ee80000300800 */
[----:B-----5:R-:W5:Y:S04]  /*19c10*/  LDL.LU R8, [R1+0x1a64] ;  /* 0x001a640001087983 */ /* 0x020f680000300800 */
        /* <DEDUP_REMOVED lines=12> */
[----:B-----5:R5:W-:Y:S04]  /*19ce0*/  STL.U8 [R1+0x5d5], R8 ;  /* 0x0005d50801007387 */ /* 0x020be80000100000 */
        /* <DEDUP_REMOVED lines=22> */
[----:B------:R-:W-:Y:S04]  /*19e50*/  STL.U8 [R1+0x5e7], R13 ;  /* 0x0005e70d01007387 */ /* 0x000fe80000100000 */
        /* <DEDUP_REMOVED lines=76> */
[----:B---3--:R-:W-:Y:S04]  /*1a320*/  STL.U8 [R1+0x609], R11 ;  /* 0x0006090b01007387 */ /* 0x008fe80000100000 */
        /* <DEDUP_REMOVED lines=19> */
[----:B------:R-:W3:Y:S04]  /*1a460*/  LDL.LU R15, [R1+0x1b94] ;  /* 0x001b9400010f7983 */ /* 0x000ee80000300800 */
[----:B------:R-:W3:Y:S04]  /*1a470*/  LDL.LU R11, [R1+0x1b98] ;  /* 0x001b9800010b7983 */ /* 0x000ee80000300800 */
[----:B-----5:R-:W5:Y:S04]  /*1a480*/  LDL.LU R7, [R1+0x1b9c] ;  /* 0x001b9c0001077983 */ /* 0x020f680000300800 */
[----:B------:R-:W5:Y:S04]  /*1a490*/  LDL.LU R13, [R1+0x1ba4] ;  /* 0x001ba400010d7983 */ /* 0x000f680000300800 */
[----:B------:R-:W5:Y:S04]  /*1a4a0*/  LDL.LU R127, [R1+0x1ba8] ;  /* 0x001ba800017f7983 */ /* 0x000f680000300800 */
[----:B--2---:R-:W2:Y:S04]  /*1a4b0*/  LDL.LU R10, [R1+0x1bb8] ;  /* 0x001bb800010a7983 */ /* 0x004ea80000300800 */
[----:B------:R0:W-:Y:S04]  /*1a4c0*/  STL.U8 [R1+0x61b], R9 ;  /* 0x00061b0901007387 */ /* 0x0001e80000100000 */
        /* <DEDUP_REMOVED lines=17> */
[----:B------:R-:W-:Y:S04]  /*1a5e0*/  STL.U8 [R1+0x621], R15 ;  /* 0x0006210f01007387 */ /* 0x000fe80000100000 */
[----:B------:R3:W-:Y:S04]  /*1a5f0*/  STL.U8 [R1+0x622], R11 ;  /* 0x0006220b01007387 */ /* 0x0007e80000100000 */
[----:B-----5:R5:W-:Y:S04]  /*1a600*/  STL.U8 [R1+0x623], R7 ;  /* 0x0006230701007387 */ /* 0x020be80000100000 */
        /* <DEDUP_REMOVED lines=40> */
[----:B---3--:R3:W-:Y:S04]  /*1a890*/  STL.U8 [R1+0x62c], R8 ;  /* 0x00062c0801007387 */ /* 0x0087e80000100000 */
[----:B------:R3:W-:Y:S04]  /*1a8a0*/  STL.U8 [R1+0x62e], R11 ;  /* 0x00062e0b01007387 */ /* 0x0007e80000100000 */
[----:B------:R-:W-:Y:S04]  /*1a8b0*/  STL.U8 [R1+0x632], R15 ;  /* 0x0006320f01007387 */ /* 0x000fe80000100000 */
        /* <DEDUP_REMOVED lines=23> */
[----:B--2---:R-:W2:Y:S04]  /*1aa30*/  LDL.LU R10, [R1+0x1c44] ;  /* 0x001c4400010a7983 */ /* 0x004ea80000300800 */
[----:B------:R0:W-:Y:S04]  /*1aa40*/  STL.U8 [R1+0x63f], R9 ;  /* 0x00063f0901007387 */ /* 0x0001e80000100000 */
[----:B0-----:R-:W2:Y:S04]  /*1aa50*/  LDL.LU R9, [R1+0x1c48] ;  /* 0x001c480001097983 */ /* 0x001ea80000300800 */
[----:B----4-:R0:W-:Y:S04]  /*1aa60*/  STL.U8 [R1+0x658], R252 ;  /* 0x000658fc01007387 */ /* 0x0101e80000100000 */
[----:B0-----:R-:W4:Y:S04]  /*1aa70*/  LDL.LU R252, [R1+0x241c] ;  /* 0x00241c0001fc7983 */ /* 0x001f280000300800 */
        /* <DEDUP_REMOVED lines=9> */
[----:B---3--:R0:W-:Y:S04]  /*1ab10*/  STL.U8 [R1+0x640], R8 ;  /* 0x0006400801007387 */ /* 0x0081e80000100000 */
[----:B------:R-:W-:Y:S04]  /*1ab20*/  STL.U8 [R1+0x641], R18 ;  /* 0x0006411201007387 */ /* 0x000fe80000100000 */
[----:B------:R-:W-:Y:S04]  /*1ab30*/  STL.U8 [R1+0x642], R17 ;  /* 0x0006421101007387 */ /* 0x000fe80000100000 */
[----:B------:R1:W-:Y:S04]  /*1ab40*/  STL.U8 [R1+0x643], R14 ;  /* 0x0006430e01007387 */ /* 0x0003e80000100000 */
[----:B------:R3:W-:Y:S04]  /*1ab50*/  STL.U8 [R1+0x645], R12 ;  /* 0x0006450c01007387 */ /* 0x0007e80000100000 */
[----:B------:R3:W-:Y:S04]  /*1ab60*/  STL.U8 [R1+0x646], R11 ;  /* 0x0006460b01007387 */ /* 0x0007e80000100000 */
[----:B-----5:R5:W-:Y:S04]  /*1ab70*/  STL.U8 [R1+0x647], R7 ;  /* 0x0006470701007387 */ /* 0x020be80000100000 */
[----:B------:R-:W-:Y:S04]  /*1ab80*/  STL.U8 [R1+0x649], R15 ;  /* 0x0006490f01007387 */ /* 0x000fe80000100000 */
[----:B------:R5:W-:Y:S04]  /*1ab90*/  STL.U8 [R1+0x64a], R13 ;  /* 0x00064a0d01007387 */ /* 0x000be80000100000 */
[----:B------:R4:W-:Y:S04]  /*1aba0*/  STL.U8 [R1+0x64b], R127 ;  /* 0x00064b7f01007387 */ /* 0x0009e80000100000 */
[----:B--2---:R2:W-:Y:S04]  /*1abb0*/  STL.U8 [R1+0x64d], R10 ;  /* 0x00064d0a01007387 */ /* 0x0045e80000100000 */
[----:B0-----:R-:W2:Y:S04]  /*1abc0*/  LDL.LU R8, [R1+0x1c4c] ;  /* 0x001c4c0001087983 */ /* 0x001ea80000300800 */
[----:B------:R-:W2:Y:S04]  /*1abd0*/  LDL.LU R27, [R1+0x1c54] ;  /* 0x001c5400011b7983 */ /* 0x000ea80000300800 */
[----:B------:R-:W2:Y:S04]  /*1abe0*/  LDL.LU R26, [R1+0x1c58] ;  /* 0x001c5800011a7983 */ /* 0x000ea80000300800 */
[----:B------:R-:W2:Y:S04]  /*1abf0*/  LDL.LU R25, [R1+0x1c5c] ;  /* 0x001c5c0001197983 */ /* 0x000ea80000300800 */
[----:B-1----:R-:W2:Y:S04]  /*1ac00*/  LDL.LU R14, [R1+0x1c60] ;  /* 0x001c6000010e7983 */ /* 0x002ea80000300800 */
[----:B---3--:R-:W3:Y:S04]  /*1ac10*/  LDL.LU R12, [R1+0x1c64] ;  /* 0x001c6400010c7983 */ /* 0x008ee80000300800 */
        /* <DEDUP_REMOVED lines=9> */
[----:B------:R-:W4:Y:S04]  /*1acb0*/  LDL.LU R19, [R1+0x1c90] ;  /* 0x001c900001137983 */ /* 0x000f280000300800 */
[----:B------:R0:W-:Y:S04]  /*1acc0*/  STL.U8 [R1+0x64e], R9 ;  /* 0x00064e0901007387 */ /* 0x0001e80000100000 */
[----:B--2---:R-:W2:Y:S04]  /*1acd0*/  LDL.LU R10, [R1+0x1c98] ;  /* 0x001c9800010a7983 */ /* 0x004ea80000300800 */
[----:B------:R-:W2:Y:S04]  /*1ace0*/  LDL.LU R18, [R1+0x1c9c] ;  /* 0x001c9c0001127983 */ /* 0x000ea80000300800 */
[----:B------:R-:W2:Y:S04]  /*1acf0*/  LDL.LU R17, [R1+0x1ca0] ;  /* 0x001ca00001117983 */ /* 0x000ea80000300800 */
[----:B------:R-:W2:Y:S04]  /*1ad00*/  LDL.LU R15, [R1+0x1ca4] ;  /* 0x001ca400010f7983 */ /* 0x000ea80000300800 */
[----:B0-----:R-:W2:Y:S04]  /*1ad10*/  LDL.LU R9, [R1+0x1ca8] ;  /* 0x001ca80001097983 */ /* 0x001ea80000300800 */
[----:B------:R0:W-:Y:S04]  /*1ad20*/  STL.U8 [R1+0x661], R252 ;  /* 0x000661fc01007387 */ /* 0x0001e80000100000 */
[----:B0-----:R-:W2:Y:S04]  /*1ad30*/  LDL.LU R252, [R1+0x2418] ;  /* 0x0024180001fc7983 */ /* 0x001ea80000300800 */
[----:B------:R0:W-:Y:S04]  /*1ad40*/  STL.U8 [R1+0x64f], R8 ;  /* 0x00064f0801007387 */ /* 0x0001e80000100000 */
[----:B------:R-:W-:Y:S04]  /*1ad50*/  STL.U8 [R1+0x651], R27 ;  /* 0x0006511b01007387 */ /* 0x000fe80000100000 */
[----:B------:R-:W-:Y:S04]  /*1ad60*/  STL.U8 [R1+0x652], R26 ;  /* 0x0006521a01007387 */ /* 0x000fe80000100000 */
[----:B------:R-:W-:Y:S04]  /*1ad70*/  STL.U8 [R1+0x653], R25 ;  /* 0x0006531901007387 */ /* 0x000fe80000100000 */
[----:B------:R1:W-:Y:S04]  /*1ad80*/  STL.U8 [R1+0x654], R14 ;  /* 0x0006540e01007387 */ /* 0x0003e80000100000 */
[----:B---3--:R3:W-:Y:S04]  /*1ad90*/  STL.U8 [R1+0x655], R12 ;  /* 0x0006550c01007387 */ /* 0x0087e80000100000 */
[----:B------:R3:W-:Y:S04]  /*1ada0*/  STL.U8 [R1+0x656], R11 ;  /* 0x0006560b01007387 */ /* 0x0007e80000100000 */
[----:B-----5:R5:W-:Y:S04]  /*1adb0*/  STL.U8 [R1+0x657], R7 ;  /* 0x0006570701007387 */ /* 0x020be80000100000 */
[----:B------:R-:W-:Y:S04]  /*1adc0*/  STL.U8 [R1+0x659], R24 ;  /* 0x0006591801007387 */ /* 0x000fe80000100000 */
[----:B------:R-:W-:Y:S04]  /*1add0*/  STL.U8 [R1+0x65a], R23 ;  /* 0x00065a1701007387 */ /* 0x000fe80000100000 */
[----:B------:R-:W-:Y:S04]  /*1ade0*/  STL.U8 [R1+0x65b], R22 ;  /* 0x00065b1601007387 */ /* 0x000fe80000100000 */
[----:B------:R-:W-:Y:S04]  /*1adf0*/  STL.U8 [R1+0x65c], R21 ;  /* 0x00065c1501007387 */ /* 0x000fe80000100000 */
[----:B------:R-:W-:Y:S04]  /*1ae00*/  STL.U8 [R1+0x65d], R20 ;  /* 0x00065d1401007387 */ /* 0x000fe80000100000 */
[----:B------:R5:W-:Y:S04]  /*1ae10*/  STL.U8 [R1+0x65e], R13 ;  /* 0x00065e0d01007387 */ /* 0x000be80000100000 */
[----:B----4-:R4:W-:Y:S04]  /*1ae20*/  STL.U8 [R1+0x65f], R127 ;  /* 0x00065f7f01007387 */ /* 0x0109e80000100000 */
[----:B------:R-:W-:Y:S04]  /*1ae30*/  STL.U8 [R1+0x660], R19 ;  /* 0x0006601301007387 */ /* 0x000fe80000100000 */
[----:B--2---:R2:W-:Y:S04]  /*1ae40*/  STL.U8 [R1+0x662], R10 ;  /* 0x0006620a01007387 */ /* 0x0045e80000100000 */
[----:B------:R-:W-:Y:S04]  /*1ae50*/  STL.U8 [R1+0x663], R18 ;  /* 0x0006631201007387 */ /* 0x000fe80000100000 */
[----:B------:R-:W-:Y:S04]  /*1ae60*/  STL.U8 [R1+0x664], R17 ;  /* 0x0006641101007387 */ /* 0x000fe80000100000 */
[----:B------:R-:W-:Y:S04]  /*1ae70*/  STL.U8 [R1+0x665], R15 ;  /* 0x0006650f01007387 */ /* 0x000fe80000100000 */
[----:B0-----:R-:W2:Y:S04]  /*1ae80*/  LDL.LU R8, [R1+0x1cac] ;  /* 0x001cac0001087983 */ /* 0x001ea80000300800 */
[----:B-1----:R-:W2:Y:S04]  /*1ae90*/  LDL.LU R14, [R1+0x1cb4] ;  /* 0x001cb400010e7983 */ /* 0x002ea80000300800 */
[----:B---3--:R-:W3:Y:S04]  /*1aea0*/  LDL.LU R12, [R1+0x1cb8] ;  /* 0x001cb800010c7983 */ /* 0x008ee80000300800 */
[----:B------:R-:W3:Y:S04]  /*1aeb0*/  LDL.LU R11, [R1+0x1cbc] ;  /* 0x001cbc00010b7983 */ /* 0x000ee80000300800 */
[----:B-----5:R-:W5:Y:S04]  /*1aec0*/  LDL.LU R7, [R1+0x1cc0] ;  /* 0x001cc00001077983 */ /* 0x020f680000300800 */
[----:B------:R-:W5:Y:S04]  /*1aed0*/  LDL.LU R13, [R1+0x1cc8] ;  /* 0x001cc800010d7983 */ /* 0x000f680000300800 */
[----:B----4-:R-:W4:Y:S04]  /*1aee0*/  LDL.LU R127, [R1+0x1ccc] ;  /* 0x001ccc00017f7983 */ /* 0x010f280000300800 */
[----:B--2---:R-:W2:Y:S04]  /*1aef0*/  LDL.LU R10, [R1+0x1cd0] ;  /* 0x001cd000010a7983 */ /* 0x004ea80000300800 */
[----:B------:R0:W-:Y:S04]  /*1af00*/  STL.U8 [R1+0x666], R9 ;  /* 0x0006660901007387 */ /* 0x0001e80000100000 */
[----:B------:R-:W2:Y:S04]  /*1af10*/  LDL.LU R27, [R1+0x1cd8] ;  /* 0x001cd800011b7983 */ /* 0x000ea80000300800 */
        /* <DEDUP_REMOVED lines=12> */
[----:B------:R0:W-:Y:S04]  /*1afe0*/  STL.U8 [R1+0x668], R252 ;  /* 0x000668fc01007387 */ /* 0x0001e80000100000 */
        /* <DEDUP_REMOVED lines=42> */
[----:B------:R-:W-:Y:S04]  /*1b290*/  STL.U8 [R1+0x66b], R11 ;  /* 0x00066b0b01007387 */ /* 0x000fe80000100000 */
[----:B-----5:R1:W-:Y:S04]  /*1b2a0*/  STL.U8 [R1+0x66c], R7 ;  /* 0x00066c0701007387 */ /* 0x0203e80000100000 */
[----:B----4-:R4:W-:Y:S04]  /*1b2b0*/  STL.U8 [R1+0x66f], R127 ;  /* 0x00066f7f01007387 */ /* 0x0109e80000100000 */
[----:B--2---:R2:W-:Y:S04]  /*1b2c0*/  STL.U8 [R1+0x670], R10 ;  /* 0x0006700a01007387 */ /* 0x0045e80000100000 */
[----:B0-----:R-:W5:Y:S04]  /*1b2d0*/  LDL.LU R8, [R1+0x1ce8] ;  /* 0x001ce80001087983 */ /* 0x001f680000300800 */
[----:B-1----:R-:W5:Y:S04]  /*1b2e0*/  LDL.LU R7, [R1+0x1cfc] ;  /* 0x001cfc0001077983 */ /* 0x002f680000300800 */
[----:B------:R-:W5:Y:S04]  /*1b2f0*/  LDL.LU R11, [R1+0x1d10] ;  /* 0x001d1000010b7983 */ /* 0x000f680000300800 */
[----:B----4-:R-:W4:Y:S04]  /*1b300*/  LDL.LU R127, [R1+0x1d20] ;  /* 0x001d2000017f7983 */ /* 0x010f280000300800 */
[----:B--2---:R-:W2:Y:S04]  /*1b310*/  LDL.LU R10, [R1+0x1d24] ;  /* 0x001d2400010a7983 */ /* 0x004ea80000300800 */
[----:B---3--:R0:W-:Y:S04]  /*1b320*/  STL.U8 [R1+0x6eb], R252 ;  /* 0x0006ebfc01007387 */ /* 0x0081e80000100000 */
[----:B0-----:R-:W3:Y:S04]  /*1b330*/  LDL.LU R252, [R1+0x23c0] ;  /* 0x0023c00001fc7983 */ /* 0x001ee80000300800 */
[----:B------:R0:W-:Y:S04]  /*1b340*/  STL.U8 [R1+0x669], R14 ;  /* 0x0006690e01007387 */ /* 0x0001e80000100000 */
[----:B------:R1:W-:Y:S04]  /*1b350*/  STL.U8 [R1+0x66a], R12 ;  /* 0x00066a0c01007387 */ /* 0x0003e80000100000 */
[----:B------:R1:W-:Y:S04]  /*1b360*/  STL.U8 [R1+0x66e], R13 ;  /* 0x00066e0d01007387 */ /* 0x0003e80000100000 */
[----:B------:R1:W-:Y:S04]  /*1b370*/  STL.U8 [R1+0x674], R9 ;  /* 0x0006740901007387 */ /* 0x0003e80000100000 */
[----:B-----5:R5:W-:Y:S04]  /*1b380*/  STL.U8 [R1+0x676], R8 ;  /* 0x0006760801007387 */ /* 0x020be80000100000 */
[----:B------:R5:W-:Y:S04]  /*1b390*/  STL.U8 [R1+0x67b], R7 ;  /* 0x00067b0701007387 */ /* 0x000be80000100000 */
[----:B------:R5:W-:Y:S04]  /*1b3a0*/  STL.U8 [R1+0x680], R11 ;  /* 0x0006800b01007387 */ /* 0x000be80000100000 */
[----:B----4-:R4:W-:Y:S04]  /*1b3b0*/  STL.U8 [R1+0x684], R127 ;  /* 0x0006847f01007387 */ /* 0x0109e80000100000 */
[----:B--2---:R2:W-:Y:S04]  /*1b3c0*/  STL.U8 [R1+0x685], R10 ;  /* 0x0006850a01007387 */ /* 0x0045e80000100000 */
[----:B0-----:R-:W3:Y:S04]  /*1b3d0*/  LDL.LU R14, [R1+0x1cf0] ;  /* 0x001cf000010e7983 */ /* 0x001ee80000300800 */
[----:B-1----:R-:W3:Y:S04]  /*1b3e0*/  LDL.LU R12, [R1+0x1cf8] ;  /* 0x001cf800010c7983 */ /* 0x002ee80000300800 */
[----:B------:R-:W3:Y:S04]  /*1b3f0*/  LDL.LU R13, [R1+0x1d30] ;  /* 0x001d3000010d7983 */ /* 0x000ee80000300800 */
[----:B------:R-:W3:Y:S04]  /*1b400*/  LDL.LU R9, [R1+0x1d38] ;  /* 0x001d380001097983 */ /* 0x000ee80000300800 */
[----:B-----5:R-:W5:Y:S04]  /*1b410*/  LDL.LU R8, [R1+0x1d3c] ;  /* 0x001d3c0001087983 */ /* 0x020f680000300800 */
[----:B------:R-:W5:Y:S04]  /*1b420*/  LDL.LU R7, [R1+0x1d4c] ;  /* 0x001d4c0001077983 */ /* 0x000f680000300800 */
        /* <DEDUP_REMOVED lines=11> */
[----:B------:R-:W-:Y:S04]  /*1b4e0*/  STL.U8 [R1+0x690], R11 ;  /* 0x0006900b01007387 */ /* 0x000fe80000100000 */
        /* <DEDUP_REMOVED lines=8> */
[----:B----4-:R-:W4:Y:S04]  /*1b570*/  LDL.LU R127, [R1+0x1dac] ;  /* 0x001dac00017f7983 */ /* 0x010f280000300800 */
[----:B------:R-:W4:Y:S04]  /*1b580*/  LDL.LU R11, [R1+0x1db8] ;  /* 0x001db800010b7983 */ /* 0x000f280000300800 */
[----:B--2---:R-:W2:Y:S04]  /*1b590*/  LDL.LU R10, [R1+0x1dbc] ;  /* 0x001dbc00010a7983 */ /* 0x004ea80000300800 */
[----:B---3--:R0:W-:Y:S04]  /*1b5a0*/  STL.U8 [R1+0x6f5], R252 ;  /* 0x0006f5fc01007387 */ /* 0x0081e80000100000 */
[----:B0-----:R-:W3:Y:S04]  /*1b5b0*/  LDL.LU R252, [R1+0x23b8] ;  /* 0x0023b80001fc7983 */ /* 0x001ee80000300800 */
[----:B------:R-:W-:Y:S04]  /*1b5c0*/  STL.U8 [R1+0x68c], R14 ;  /* 0x00068c0e01007387 */ /* 0x000fe80000100000 */
[----:B------:R0:W-:Y:S04]  /*1b5d0*/  STL.U8 [R1+0x68e], R12 ;  /* 0x00068e0c01007387 */ /* 0x0001e80000100000 */
[----:B------:R1:W-:Y:S04]  /*1b5e0*/  STL.U8 [R1+0x698], R13 ;  /* 0x0006980d01007387 */ /* 0x0003e80000100000 */
[----:B------:R1:W-:Y:S04]  /*1b5f0*/  STL.U8 [R1+0x69a], R9 ;  /* 0x00069a0901007387 */ /* 0x0003e80000100000 */
[----:B-----5:R5:W-:Y:S04]  /*1b600*/  STL.U8 [R1+0x69b], R8 ;  /* 0x00069b0801007387 */ /* 0x020be80000100000 */
[----:B------:R5:W-:Y:S04]  /*1b610*/  STL.U8 [R1+0x6a3], R7 ;  /* 0x0006a30701007387 */ /* 0x000be80000100000 */
[----:B----4-:R4:W-:Y:S04]  /*1b620*/  STL.U8 [R1+0x6a7], R127 ;  /* 0x0006a77f01007387 */ /* 0x0109e80000100000 */
[----:B------:R4:W-:Y:S04]  /*1b630*/  STL.U8 [R1+0x6aa], R11 ;  /* 0x0006aa0b01007387 */ /* 0x0009e80000100000 */
[----:B--2---:R2:W-:Y:S04]  /*1b640*/  STL.U8 [R1+0x6ab], R10 ;  /* 0x0006ab0a01007387 */ /* 0x0045e80000100000 */
[----:B------:R2:W-:Y:S04]  /*1b650*/  STL.U8 [R1+0x687], R15 ;  /* 0x0006870f01007387 */ /* 0x0005e80000100000 */
[----:B0-----:R-:W3:Y:S04]  /*1b660*/  LDL.LU R12, [R1+0x1d98] ;  /* 0x001d9800010c7983 */ /* 0x001ee80000300800 */
[----:B------:R-:W3:Y:S04]  /*1b670*/  LDL.LU R14, [R1+0x1db4] ;  /* 0x001db400010e7983 */ /* 0x000ee80000300800 */
[----:B-1----:R-:W3:Y:S04]  /*1b680*/  LDL.LU R13, [R1+0x1dc4] ;  /* 0x001dc400010d7983 */ /* 0x002ee80000300800 */
[----:B------:R-:W3:Y:S04]  /*1b690*/  LDL.LU R9, [R1+0x1dcc] ;  /* 0x001dcc0001097983 */ /* 0x000ee80000300800 */
[----:B-----5:R-:W5:Y:S04]  /*1b6a0*/  LDL.LU R8, [R1+0x1dd0] ;  /* 0x001dd00001087983 */ /* 0x020f680000300800 */
[----:B------:R-:W5:Y:S04]  /*1b6b0*/  LDL.LU R7, [R1+0x1ddc] ;  /* 0x001ddc0001077983 */ /* 0x000f680000300800 */
[----:B----4-:R-:W4:Y:S04]  /*1b6c0*/  LDL.LU R127, [R1+0x1de0] ;  /* 0x001de000017f7983 */ /* 0x010f280000300800 */
[----:B------:R-:W4:Y:S04]  /*1b6d0*/  LDL.LU R11, [R1+0x1df0] ;  /* 0x001df000010b7983 */ /* 0x000f280000300800 */
[----:B--2---:R-:W2:Y:S04]  /*1b6e0*/  LDL.LU R10, [R1+0x1df4] ;  /* 0x001df400010a7983 */ /* 0x004ea80000300800 */
[----:B------:R-:W2:Y:S04]  /*1b6f0*/  LDL.LU R15, [R1+0x1d74] ;  /* 0x001d7400010f7983 */ /* 0x000ea80000300800 */
        /* <DEDUP_REMOVED lines=55> */
[----:B------:R0:W-:Y:S04]  /*1ba70*/  STL.U8 [R1+0x6ae], R15 ;  /* 0x0006ae0f01007387 */ /* 0x0001e80000100000 */
[----:B------:R-:W3:Y:S04]  /*1ba80*/  LDL.LU R12, [R1+0x1e38] ;  /* 0x001e3800010c7983 */ /* 0x000ee80000300800 */
[----:B------:R-:W3:Y:S04]  /*1ba90*/  LDL.LU R14, [R1+0x1e50] ;  /* 0x001e5000010e7983 */ /* 0x000ee80000300800 */
[----:B------:R-:W3:Y:S04]  /*1baa0*/  LDL.LU R13, [R1+0x1e54] ;  /* 0x001e5400010d7983 */ /* 0x000ee80000300800 */
[----:B------:R-:W3:Y:S04]  /*1bab0*/  LDL.LU R9, [R1+0x1e5c] ;  /* 0x001e5c0001097983 */ /* 0x000ee80000300800 */
[----:B-----5:R-:W5:Y:S04]  /*1bac0*/  LDL.LU R8, [R1+0x1e60] ;  /* 0x001e600001087983 */ /* 0x020f680000300800 */
[----:B------:R-:W5:Y:S04]  /*1bad0*/  LDL.LU R7, [R1+0x1e68] ;  /* 0x001e680001077983 */ /* 0x000f680000300800 */
[----:B----4-:R-:W4:Y:S04]  /*1bae0*/  LDL.LU R127, [R1+0x1e78] ;  /* 0x001e7800017f7983 */ /* 0x010f280000300800 */
[----:B------:R-:W4:Y:S04]  /*1baf0*/  LDL.LU R11, [R1+0x1e88] ;  /* 0x001e8800010b7983 */ /* 0x000f280000300800 */
[----:B--2---:R-:W2:Y:S04]  /*1bb00*/  LDL.LU R10, [R1+0x1e8c] ;  /* 0x001e8c00010a7983 */ /* 0x004ea80000300800 */
[----:B0-----:R-:W2:Y:S04]  /*1bb10*/  LDL.LU R15, [R1+0x1e3c] ;  /* 0x001e3c00010f7983 */ /* 0x001ea80000300800 */
[----:B---3--:R0:W-:Y:S04]  /*1bb20*/  STL.U8 [R1+0x709], R252 ;  /* 0x000709fc01007387 */ /* 0x0081e80000100000 */
[----:B0-----:R-:W3:Y:S04]  /*1bb30*/  LDL.LU R252, [R1+0x23ac] ;  /* 0x0023ac0001fc7983 */ /* 0x001ee80000300800 */
        /* <DEDUP_REMOVED lines=36> */
[----:B-----5:R-:W5:Y:S04]  /*1bd80*/  LDL.LU R8, [R1+0x1eb0] ;  /* 0x001eb00001087983 */ /* 0x020f680000300800 */
[----:B------:R-:W5:Y:S04]  /*1bd90*/  LDL.LU R7, [R1+0x1ec0] ;  /* 0x001ec00001077983 */ /* 0x000f680000300800 */
[----:B------:R-:W5:Y:S04]  /*1bda0*/  LDL.LU R14, [R1+0x1ec4] ;  /* 0x001ec400010e7983 */ /* 0x000f680000300800 */
[----:B------:R-:W5:Y:S04]  /*1bdb0*/  LDL.LU R13, [R1+0x1ec8] ;  /* 0x001ec800010d7983 */ /* 0x000f680000300800 */
[----:B----4-:R-:W4:Y:S04]  /*1bdc0*/  LDL.LU R127, [R1+0x1ed0] ;  /* 0x001ed000017f7983 */ /* 0x010f280000300800 */
[----:B------:R-:W4:Y:S04]  /*1bdd0*/  LDL.LU R11, [R1+0x1edc] ;  /* 0x001edc00010b7983 */ /* 0x000f280000300800 */
[----:B--2---:R-:W2:Y:S04]  /*1bde0*/  LDL.LU R10, [R1+0x1ee0] ;  /* 0x001ee000010a7983 */ /* 0x004ea80000300800 */
[----:B0-----:R-:W2:Y:S04]  /*1bdf0*/  LDL.LU R15, [R1+0x1e84] ;  /* 0x001e8400010f7983 */ /* 0x001ea80000300800 */
        /* <DEDUP_REMOVED lines=70> */
[----:B------:R0:W-:Y:S04]  /*1c260*/  STL.U8 [R1+0x6f2], R15 ;  /* 0x0006f20f01007387 */ /* 0x0001e80000100000 */
        /* <DEDUP_REMOVED lines=19> */
[----:B------:R-:W-:Y:S04]  /*1c3a0*/  STL.U8 [R1+0x6fa], R27 ;  /* 0x0006fa1b01007387 */ /* 0x000fe80000100000 */
[----:B------:R-:W-:Y:S04]  /*1c3b0*/  STL.U8 [R1+0x6fb], R26 ;  /* 0x0006fb1a01007387 */ /* 0x000fe80000100000 */
[----:B------:R-:W-:Y:S04]  /*1c3c0*/  STL.U8 [R1+0x6fe], R25 ;  /* 0x0006fe1901007387 */ /* 0x000fe80000100000 */
        /* <DEDUP_REMOVED lines=17> */
[----:B0-----:R-:W2:Y:S04]  /*1c4e0*/  LDL.LU R12, [R1+0x1f60] ;  /* 0x001f6000010c7983 */ /* 0x001ea80000300800 */
[----:B------:R0:W-:Y:S04]  /*1c4f0*/  STL.U8 [R1+0x70d], R15 ;  /* 0x00070d0f01007387 */ /* 0x0001e80000100000 */
[----:B-1----:R-:W2:Y:S04]  /*1c500*/  LDL.LU R9, [R1+0x1f78] ;  /* 0x001f780001097983 */ /* 0x002ea80000300800 */
[----:B-----5:R-:W5:Y:S04]  /*1c510*/  LDL.LU R8, [R1+0x1f7c] ;  /* 0x001f7c0001087983 */ /* 0x020f680000300800 */
[----:B------:R-:W5:Y:S04]  /*1c520*/  LDL.LU R27, [R1+0x1f80] ;  /* 0x001f8000011b7983 */ /* 0x000f680000300800 */
[----:B------:R-:W5:Y:S04]  /*1c530*/  LDL.LU R26, [R1+0x1f84] ;  /* 0x001f8400011a7983 */ /* 0x000f680000300800 */
[----:B------:R-:W5:Y:S04]  /*1c540*/  LDL.LU R7, [R1+0x1f88] ;  /* 0x001f880001077983 */ /* 0x000f680000300800 */
[----:B------:R-:W5:Y:S04]  /*1c550*/  LDL.LU R25, [R1+0x1f90] ;  /* 0x001f900001197983 */ /* 0x000f680000300800 */
[----:B------:R-:W5:Y:S04]  /*1c560*/  LDL.LU R24, [R1+0x1f94] ;  /* 0x001f940001187983 */ /* 0x000f680000300800 */
[----:B---3--:R-:W3:Y:S04]  /*1c570*/  LDL.LU R14, [R1+0x1f98] ;  /* 0x001f9800010e7983 */ /* 0x008ee80000300800 */
[----:B------:R-:W3:Y:S04]  /*1c580*/  LDL.LU R13, [R1+0x1f9c] ;  /* 0x001f9c00010d7983 */ /* 0x000ee80000300800 */
[----:B----4-:R-:W4:Y:S04]  /*1c590*/  LDL.LU R127, [R1+0x1fa0] ;  /* 0x001fa000017f7983 */ /* 0x010f280000300800 */
        /* <DEDUP_REMOVED lines=9> */
[----:B0-----:R-:W2:Y:S04]  /*1c630*/  LDL.LU R15, [R1+0x1fcc] ;  /* 0x001fcc00010f7983 */ /* 0x001ea80000300800 */
[----:B------:R0:W-:Y:S04]  /*1c640*/  STL.U8 [R1+0x727], R252 ;  /* 0x000727fc01007387 */ /* 0x0001e80000100000 */
[----:B0-----:R-:W2:Y:S04]  /*1c650*/  LDL.LU R252, [R1+0x2398] ;  /* 0x0023980001fc7983 */ /* 0x001ea80000300800 */
[----:B------:R-:W-:Y:S04]  /*1c660*/  STL.U8 [R1+0x714], R12 ;  /* 0x0007140c01007387 */ /* 0x000fe80000100000 */
[----:B------:R0:W-:Y:S04]  /*1c670*/  STL.U8 [R1+0x71a], R9 ;  /* 0x00071a0901007387 */ /* 0x0001e80000100000 */
[----:B-----5:R1:W-:Y:S04]  /*1c680*/  STL.U8 [R1+0x71b], R8 ;  /* 0x00071b0801007387 */ /* 0x0203e80000100000 */
[----:B------:R-:W-:Y:S04]  /*1c690*/  STL.U8 [R1+0x71c], R27 ;  /* 0x00071c1b01007387 */ /* 0x000fe80000100000 */
[----:B------:R-:W-:Y:S04]  /*1c6a0*/  STL.U8 [R1+0x71d], R26 ;  /* 0x00071d1a01007387 */ /* 0x000fe80000100000 */
[----:B------:R5:W-:Y:S04]  /*1c6b0*/  STL.U8 [R1+0x71e], R7 ;  /* 0x00071e0701007387 */ /* 0x000be80000100000 */
[----:B------:R-:W-:Y:S04]  /*1c6c0*/  STL.U8 [R1+0x720], R25 ;  /* 0x0007201901007387 */ /* 0x000fe80000100000 */
[----:B------:R-:W-:Y:S04]  /*1c6d0*/  STL.U8 [R1+0x721], R24 ;  /* 0x0007211801007387 */ /* 0x000fe80000100000 */
[----:B---3--:R3:W-:Y:S04]  /*1c6e0*/  STL.U8 [R1+0x722], R14 ;  /* 0x0007220e01007387 */ /* 0x0087e80000100000 */
[----:B------:R3:W-:Y:S04]  /*1c6f0*/  STL.U8 [R1+0x723], R13 ;  /* 0x0007230d01007387 */ /* 0x0007e80000100000 */
[----:B----4-:R4:W-:Y:S04]  /*1c700*/  STL.U8 [R1+0x724], R127 ;  /* 0x0007247f01007387 */ /* 0x0109e80000100000 */
        /* <DEDUP_REMOVED lines=8> */
[----:B--2---:R2:W-:Y:S04]  /*1c790*/  STL.U8 [R1+0x72e], R10 ;  /* 0x00072e0a01007387 */ /* 0x0045e80000100000 */
[----:B------:R-:W-:Y:S04]  /*1c7a0*/  STL.U8 [R1+0x72f], R15 ;  /* 0x00072f0f01007387 */ /* 0x000fe80000100000 */
[----:B0-----:R-:W2:Y:S04]  /*1c7b0*/  LDL.LU R9, [R1+0x1fd4] ;  /* 0x001fd40001097983 */ /* 0x001ea80000300800 */
[----:B------:R-:W2:Y:S04]  /*1c7c0*/  LDL.LU R12, [R1+0x1fd8] ;  /* 0x001fd800010c7983 */ /* 0x000ea80000300800 */
[----:B-1----:R-:W2:Y:S04]  /*1c7d0*/  LDL.LU R8, [R1+0x1fdc] ;  /* 0x001fdc0001087983 */ /* 0x002ea80000300800 */
[----:B-----5:R-:W5:Y:S04]  /*1c7e0*/  LDL.LU R7, [R1+0x1fe0] ;  /* 0x001fe00001077983 */ /* 0x020f680000300800 */
[----:B---3--:R-:W3:Y:S04]  /*1c7f0*/  LDL.LU R14, [R1+0x1fe8] ;  /* 0x001fe800010e7983 */ /* 0x008ee80000300800 */
[----:B------:R-:W3:Y:S04]  /*1c800*/  LDL.LU R13, [R1+0x1fec] ;  /* 0x001fec00010d7983 */ /* 0x000ee80000300800 */
[----:B----4-:R-:W4:Y:S04]  /*1c810*/  LDL.LU R127, [R1+0x1ff0] ;  /* 0x001ff000017f7983 */ /* 0x010f280000300800 */
[----:B------:R-:W3:Y:S04]  /*1c820*/  LDL.LU R11, [R1+0x1ff8] ;  /* 0x001ff800010b7983 */ /* 0x000ee80000300800 */
[----:B--2---:R-:W2:Y:S04]  /*1c830*/  LDL.LU R10, [R1+0x1ffc] ;  /* 0x001ffc00010a7983 */ /* 0x004ea80000300800 */
[----:B------:R0:W-:Y:S04]  /*1c840*/  STL.U8 [R1+0x730], R252 ;  /* 0x000730fc01007387 */ /* 0x0001e80000100000 */
[----:B0-----:R-:W5:Y:S04]  /*1c850*/  LDL.LU R252, [R1+0x2394] ;  /* 0x0023940001fc7983 */ /* 0x001f680000300800 */
        /* <DEDUP_REMOVED lines=13> */
[----:B-----5:R0:W-:Y:S04]  /*1c930*/  STL.U8 [R1+0x735], R252 ;  /* 0x000735fc01007387 */ /* 0x0201e80000100000 */
[----:B0-----:R-:W5:Y:S04]  /*1c940*/  LDL.LU R252, [R1+0x2390] ;  /* 0x0023900001fc7983 */ /* 0x001f680000300800 */
        /* <DEDUP_REMOVED lines=40> */
[----:B------:R0:W-:Y:S04]  /*1cbd0*/  STL.U8 [R1+0x731], R9 ;  /* 0x0007310901007387 */ /* 0x0001e80000100000 */
[----:B------:R1:W-:Y:S04]  /*1cbe0*/  STL.U8 [R1+0x733], R8 ;  /* 0x0007330801007387 */ /* 0x0003e80000100000 */
[----:B------:R3:W-:Y:S04]  /*1cbf0*/  STL.U8 [R1+0x734], R7 ;  /* 0x0007340701007387 */ /* 0x0007e80000100000 */
[----:B----4-:R4:W-:Y:S04]  /*1cc00*/  STL.U8 [R1+0x738], R127 ;  /* 0x0007387f01007387 */ /* 0x0109e80000100000 */
[----:B0-----:R-:W2:Y:S04]  /*1cc10*/  LDL.LU R9, [R1+0x2000] ;  /* 0x0020000001097983 */ /* 0x001ea80000300800 */
[----:B-1----:R-:W2:Y:S04]  /*1cc20*/  LDL.LU R8, [R1+0x2018] ;  /* 0x0020180001087983 */ /* 0x002ea80000300800 */
[----:B---3--:R-:W3:Y:S04]  /*1cc30*/  LDL.LU R7, [R1+0x2020] ;  /* 0x0020200001077983 */ /* 0x008ee80000300800 */
[----:B----4-:R-:W4:Y:S04]  /*1cc40*/  LDL.LU R127, [R1+0x2038] ;  /* 0x00203800017f7983 */ /* 0x010f280000300800 */
[----:B-----5:R0:W-:Y:S04]  /*1cc50*/  STL.U8 [R1+0x7ba], R252 ;  /* 0x0007bafc01007387 */ /* 0x0201e80000100000 */
[----:B0-----:R-:W5:Y:S04]  /*1cc60*/  LDL.LU R252, [R1+0x233c] ;  /* 0x00233c0001fc7983 */ /* 0x001f680000300800 */
[----:B------:R0:W-:Y:S04]  /*1cc70*/  STL.U8 [R1+0x732], R12 ;  /* 0x0007320c01007387 */ /* 0x0001e80000100000 */
[----:B0-----:R-:W5:Y:S04]  /*1cc80*/  LDL.LU R12, [R1+0x2010] ;  /* 0x00201000010c7983 */ /* 0x001f680000300800 */
[----:B------:R0:W-:Y:S04]  /*1cc90*/  STL.U8 [R1+0x73a], R11 ;  /* 0x00073a0b01007387 */ /* 0x0001e80000100000 */
[----:B--2---:R1:W-:Y:S04]  /*1cca0*/  STL.U8 [R1+0x73b], R10 ;  /* 0x00073b0a01007387 */ /* 0x0043e80000100000 */
[----:B------:R2:W-:Y:S04]  /*1ccb0*/  STL.U8 [R1+0x73c], R9 ;  /* 0x00073c0901007387 */ /* 0x0005e80000100000 */
[----:B------:R2:W-:Y:S04]  /*1ccc0*/  STL.U8 [R1+0x742], R8 ;  /* 0x0007420801007387 */ /* 0x0005e80000100000 */
[----:B---3--:R3:W-:Y:S04]  /*1ccd0*/  STL.U8 [R1+0x744], R7 ;  /* 0x0007440701007387 */ /* 0x0087e80000100000 */
[----:B----4-:R4:W-:Y:S04]  /*1cce0*/  STL.U8 [R1+0x74a], R127 ;  /* 0x00074a7f01007387 */ /* 0x0109e80000100000 */
[----:B0-----:R-:W5:Y:S04]  /*1ccf0*/  LDL.LU R11, [R1+0x2050] ;  /* 0x00205000010b7983 */ /* 0x001f680000300800 */
[----:B-1----:R-:W5:Y:S04]  /*1cd00*/  LDL.LU R10, [R1+0x205c] ;  /* 0x00205c00010a7983 */ /* 0x002f680000300800 */
[----:B--2---:R-:W2:Y:S04]  /*1cd10*/  LDL.LU R9, [R1+0x2060] ;  /* 0x0020600001097983 */ /* 0x004ea80000300800 */
[----:B------:R-:W2:Y:S04]  /*1cd20*/  LDL.LU R8, [R1+0x206c] ;  /* 0x00206c0001087983 */ /* 0x000ea80000300800 */
[----:B---3--:R-:W3:Y:S04]  /*1cd30*/  LDL.LU R7, [R1+0x2070] ;  /* 0x0020700001077983 */ /* 0x008ee80000300800 */
[----:B----4-:R-:W4:Y:S04]  /*1cd40*/  LDL.LU R127, [R1+0x207c] ;  /* 0x00207c00017f7983 */ /* 0x010f280000300800 */
[----:B-----5:R0:W-:Y:S04]  /*1cd50*/  STL.U8 [R1+0x7be], R252 ;  /* 0x0007befc01007387 */ /* 0x0201e80000100000 */
[----:B0-----:R-:W5:Y:S04]  /*1cd60*/  LDL.LU R252, [R1+0x2338] ;  /* 0x0023380001fc7983 */ /* 0x001f680000300800 */
[----:B------:R0:W-:Y:S04]  /*1cd70*/  STL.U8 [R1+0x737], R13 ;  /* 0x0007370d01007387 */ /* 0x0001e80000100000 */
[----:B------:R1:W-:Y:S04]  /*1cd80*/  STL.U8 [R1+0x740], R12 ;  /* 0x0007400c01007387 */ /* 0x0003e80000100000 */
[----:B0-----:R-:W4:Y:S04]  /*1cd90*/  LDL.LU R13, [R1+0x2058] ;  /* 0x00205800010d7983 */ /* 0x001f280000300800 */
[----:B-1----:R-:W4:Y:S04]  /*1cda0*/  LDL.LU R12, [R1+0x2068] ;  /* 0x00206800010c7983 */ /* 0x002f280000300800 */
[----:B-----5:R0:W-:Y:S04]  /*1cdb0*/  STL.U8 [R1+0x7c1], R252 ;  /* 0x0007c1fc01007387 */ /* 0x0201e80000100000 */
[----:B0-----:R-:W5:Y:S04]  /*1cdc0*/  LDL.LU R252, [R1+0x2334] ;  /* 0x0023340001fc7983 */ /* 0x001f680000300800 */
[----:B------:R0:W-:Y:S04]  /*1cdd0*/  STL.U8 [R1+0x750], R11 ;  /* 0x0007500b01007387 */ /* 0x0001e80000100000 */
[----:B------:R1:W-:Y:S04]  /*1cde0*/  STL.U8 [R1+0x753], R10 ;  /* 0x0007530a01007387 */ /* 0x0003e80000100000 */
[----:B--2---:R2:W-:Y:S04]  /*1cdf0*/  STL.U8 [R1+0x754], R9 ;  /* 0x0007540901007387 */ /* 0x0045e80000100000 */
        /* <DEDUP_REMOVED lines=29> */
[----:B------:R1:W-:Y:S04]  /*1cfd0*/  STL.U8 [R1+0x767], R12 ;  /* 0x0007670c01007387 */ /* 0x0003e80000100000 */
[----:B0-----:R-:W4:Y:S04]  /*1cfe0*/  LDL.LU R14, [R1+0x2028] ;  /* 0x00202800010e7983 */ /* 0x001f280000300800 */
[----:B-1----:R-:W4:Y:S04]  /*1cff0*/  LDL.LU R13, [R1+0x20e8] ;  /* 0x0020e800010d7983 */ /* 0x002f280000300800 */
[----:B------:R-:W4:Y:S04]  /*1d000*/  LDL.LU R12, [R1+0x20fc] ;  /* 0x0020fc00010c7983 */ /* 0x000f280000300800 */
        /* <DEDUP_REMOVED lines=62> */
[----:B------:R0:W-:Y:S04]  /*1d3f0*/  STL.U8 [R1+0x797], R12 ;  /* 0x0007970c01007387 */ /* 0x0001e80000100000 */
[----:B0-----:R-:W4:Y:S04]  /*1d400*/  LDL.LU R12, [R1+0x21a0] ;  /* 0x0021a000010c7983 */ /* 0x001f280000300800 */
        /* <DEDUP_REMOVED lines=178> */
[----:B------:R-:W4:Y:S04]  /*1df30*/  LDL.LU R15, [R1+0x22e4] ;  /* 0x0022e400010f7983 */ /* 0x000f280000300800 */
[----:B------:R-:W4:Y:S04]  /*1df40*/  LDL.LU R14, [R1+0x22ec] ;  /* 0x0022ec00010e7983 */ /* 0x000f280000300800 */
[----:B------:R-:W4:Y:S04]  /*1df50*/  LDL.LU R13, [R1+0x22f0] ;  /* 0x0022f000010d7983 */ /* 0x000f280000300800 */
        /* <DEDUP_REMOVED lines=30> */
[----:B------:R-:W-:Y:S01]  /*1e140*/  STL.U8 [R1+0x7f9], R12 ;  /* 0x0007f90c01007387 */ /* 0x000fe20000100000 */
[----:B------:R-:W0:Y:S02]  /*1e150*/  LDCU UR45, c[0x0][0x360] ;  /* 0x00006c00ff2d77ac */ /* 0x000e240008000800 */
[----:B0-----:R-:W0:Y:S08]  /*1e160*/  I2F.U32.RP R2, UR45 ;  /* 0x0000002d00027d06 */ /* 0x001e300008209000 */
[----:B0-----:R-:W0:Y:S02]  /*1e170*/  MUFU.RCP R2, R2 ;  /* 0x0000000200027308 */ /* 0x001e240000001000 */
[----:B0-----:R-:W-:-:S06]  /*1e180*/  VIADD R2, R2, 0xffffffe ;  /* 0x0ffffffe02027836 */ /* 0x001fcc0000000000 */
[----:B------:R-:W0:Y:S01]  /*1e190*/  F2I.FTZ.U32.TRUNC.NTZ R3, R2 ;  /* 0x0000000200037305 */ /* 0x000e22000021f000 */
[----:B-----5:R1:W-:Y:S04]  /*1e1a0*/  STL.U8 [R1+0x7fe], R252 ;  /* 0x0007fefc01007387 */ /* 0x0203e80000100000 */
[----:B-1----:R-:W5:Y:S01]  /*1e1b0*/  LDL.LU R252, [R1+0x2310] ;  /* 0x0023100001fc7983 */ /* 0x002f620000300800 */
[----:B0-----:R-:W-:-:S04]  /*1e1c0*/  IMAD.MOV R2, RZ, RZ, -R3 ;  /* 0x000000ffff027224 */ /* 0x001fc800078e0a03 */
[----:B------:R-:W-:Y:S02]  /*1e1d0*/  IMAD R4, R2, UR45, RZ ;  /* 0x0000002d02047c24 */ /* 0x000fe4000f8e02ff */
[----:B------:R-:W-:-:S04]  /*1e1e0*/  IMAD.MOV.U32 R2, RZ, RZ, RZ ;  /* 0x000000ffff027224 */ /* 0x000fc800078e00ff */
[----:B------:R-:W-:Y:S02]  /*1e1f0*/  IMAD.HI.U32 R4, R3, R4, R2 ;  /* 0x0000000403047227 */ /* 0x000fe400078e0002 */
[----:B------:R-:W0:Y:S02]  /*1e200*/  S2R R2, SR_TID.X ;  /* 0x0000000000027919 */ /* 0x000e240000002100 */
[----:B0-----:R-:W-:-:S05]  /*1e210*/  VIADD R16, R2, UR45 ;  /* 0x0000002d02107c36 */ /* 0x001fca0008000000 */
[C---:B------:R-:W-:Y:S02]  /*1e220*/  ISETP.GE.U32.AND P0, PT, R16.reuse, 0x400, PT ;  /* 0x000004001000780c */ /* 0x040fe40003f06070 */
[----:B------:R-:W-:Y:S02]  /*1e230*/  VIMNMX.U32 R5, PT, PT, R16, 0x400, !PT ;  /* 0x0000040010057848 */ /* 0x000fe40007fe0000 */
[----:B------:R-:W-:-:S04]  /*1e240*/  SEL R3, RZ, 0x1, P0 ;  /* 0x00000001ff037807 */ /* 0x000fc80000000000 */
[----:B------:R-:W-:-:S05]  /*1e250*/  IADD3 R5, PT, PT, R5, -R16, -R3 ;  /* 0x8000001005057210 */ /* 0x000fca0007ffe803 */
[----:B------:R-:W-:-:S04]  /*1e260*/  IMAD.HI.U32 R4, R4, R5, RZ ;  /* 0x0000000504047227 */ /* 0x000fc800078e00ff */
[----:B------:R-:W-:-:S04]  /*1e270*/  IMAD.MOV R6, RZ, RZ, -R4 ;  /* 0x000000ffff067224 */ /* 0x000fc800078e0a04 */
[----:B------:R-:W-:-:S05]  /*1e280*/  IMAD R5, R6, UR45, R5 ;  /* 0x0000002d06057c24 */ /* 0x000fca000f8e0205 */
[----:B------:R-:W-:Y:S02]  /*1e290*/  ISETP.GE.U32.AND P0, PT, R5, UR45, PT ;  /* 0x0000002d05007c0c */ /* 0x000fe4000bf06070 */
[----:B------:R-:W-:Y:S01]  /*1e2a0*/  R2UR UR6, R1 ;  /* 0x00000000010672ca */ /* 0x000fe200000e0000 */
[----:B------:R0:W-:Y:S04]  /*1e2b0*/  STL.U8 [R1+0x7fa], R11 ;  /* 0x0007fa0b01007387 */ /* 0x0001e80000100000 */
[----:B------:R0:W-:Y:S04]  /*1e2c0*/  STL.U8 [R1+0x7fb], R10 ;  /* 0x0007fb0a01007387 */ /* 0x0001e80000100000 */
[----:B--2---:R0:W-:Y:S04]  /*1e2d0*/  STL.U8 [R1+0x7fc], R9 ;  /* 0x0007fc0901007387 */ /* 0x0041e80000100000 */
[----:B------:R0:W-:Y:S04]  /*1e2e0*/  STL.U8 [R1+0x7fd], R8 ;  /* 0x0007fd0801007387 */ /* 0x0001e80000100000 */
[----:B---3--:R0:W-:Y:S04]  /*1e2f0*/  STL.U8 [R1+0x7ff], R7 ;  /* 0x0007ff0701007387 */ /* 0x0081e80000100000 */
[----:B----4-:R0:W-:Y:S01]  /*1e300*/  STL.U8 [R1+0x3e0], R127 ;  /* 0x0003e07f01007387 */ /* 0x0101e20000100000 */
[----:B------:R-:W-:Y:S01]  /*1e310*/  @P0 VIADD R5, R5, -UR45 ;  /* 0x8000002d05050c36 */ /* 0x000fe20008000000 */
[----:B------:R-:W-:-:S04]  /*1e320*/  ISETP.NE.U32.AND P2, PT, RZ, UR45, PT ;  /* 0x0000002dff007c0c */ /* 0x000fc8000bf45070 */
[----:B------:R-:W-:Y:S01]  /*1e330*/  ISETP.GE.U32.AND P1, PT, R5, UR45, PT ;  /* 0x0000002d05007c0c */ /* 0x000fe2000bf26070 */
[----:B------:R-:W-:Y:S01]  /*1e340*/  UMOV UR5, 0x400 ;  /* 0x0000040000057882 */ /* 0x000fe20000000000 */
[----:B------:R-:W-:Y:S01]  /*1e350*/  @P0 IADD3 R4, PT, PT, R4, 0x1, RZ ;  /* 0x0000000104040810 */ /* 0x000fe20007ffe0ff */
[----:B------:R-:W-:Y:S02]  /*1e360*/  UIADD3 UR40, UP0, UP1, UR6, 0x800, UR40 ;  /* 0x0000080006287890 */ /* 0x000fe4000f91e028 */
[----:B------:R-:W-:Y:S02]  /*1e370*/  UIADD3 UR6, UPT, UPT, UR5, 0x400, URZ ;  /* 0x0000040005067890 */ /* 0x000fe4000fffe0ff */
[----:B------:R-:W-:Y:S02]  /*1e380*/  ULEA UR8, UR7, UR5, 0x18 ;  /* 0x0000000507087291 */ /* 0x000fe4000f8ec0ff */
[----:B------:R-:W-:-:S04]  /*1e390*/  ULEA UR6, UR7, UR6, 0x18 ;  /* 0x0000000607067291 */ /* 0x000fc8000f8ec0ff */
[----:B------:R-:W-:Y:S01]  /*1e3a0*/  @P1 VIADD R4, R4, 0x1 ;  /* 0x0000000104041836 */ /* 0x000fe20000000000 */
[----:B------:R-:W-:Y:S01]  /*1e3b0*/  @!P2 LOP3.LUT R4, RZ, UR45, RZ, 0x33, !PT ;  /* 0x0000002dff04ac12 */ /* 0x000fe2000f8e33ff */
[----:B------:R-:W-:Y:S01]  /*1e3c0*/  UIADD3 UR42, UPT, UPT, UR5, 0x801, URZ ;  /* 0x00000801052a7890 */ /* 0x000fe2000fffe0ff */
[C---:B------:R-:W-:Y:S02]  /*1e3d0*/  LEA R22, R2.reuse, UR8, 0x2 ;  /* 0x0000000802167c11 */ /* 0x040fe4000f8e10ff */
[----:B------:R-:W-:Y:S01]  /*1e3e0*/  LEA R23, R2, UR6, 0x2 ;  /* 0x0000000602177c11 */ /* 0x000fe2000f8e10ff */
[----:B------:R-:W-:Y:S01]  /*1e3f0*/  IMAD.IADD R17, R3, 0x1, R4 ;  /* 0x0000000103117824 */ /* 0x000fe200078e0204 */
[----:B------:R-:W-:Y:S01]  /*1e400*/  MOV R4, 0x1e470 ;  /* 0x0001e47000047802 */ /* 0x000fe20000000f00 */
[----:B------:R-:W-:Y:S02]  /*1e410*/  UIADD3.X UR41, UPT, UPT, URZ, URZ, UR41, UP0, UP1 ;  /* 0x000000ffff297290 */ /* 0x000fe400087e2429 */
[----:B------:R-:W-:-:S02]  /*1e420*/  ULEA UR42, UR7, UR42, 0x18 ;  /* 0x0000002a072a7291 */ /* 0x000fc4000f8ec0ff */
[----:B------:R-:W-:Y:S02]  /*1e430*/  ULOP3.LUT UR5, UR45, 0xffff, URZ, 0xc0, !UPT ;  /* 0x0000ffff2d057892 */ /* 0x000fe4000f8ec0ff */
[----:B------:R-:W-:Y:S01]  /*1e440*/  UIMAD.WIDE UR38, UR4, 0x404, UR38 ;  /* 0x00000404042678a5 */ /* 0x000fe2000f8e0226 */
[----:B0----5:R-:W-:-:S15]  /*1e450*/  R2UR UR46, R252 ;  /* 0x00000000fc2e72ca */ /* 0x021fde00000e0000 */
[----:B------:R-:W-:Y:S05]  /*1e460*/  CALL.REL.NOINC `($__internal_2_$__cuda_sm20_div_u16) ;  /* 0x0000003400b07944 */ /* 0x000fea0003c00000 */
[----:B------:R-:W0:Y:S01]  /*1e470*/  LDCU.64 UR4, c[0x0][0x380] ;  /* 0x00007000ff0477ac */ /* 0x000e220008000a00 */
[----:B------:R-:W-:Y:S01]  /*1e480*/  VIADD R0, R3, 0x1 ;  /* 0x0000000103007836 */ /* 0x000fe20000000000 */
[----:B------:R-:W-:Y:S01]  /*1e490*/  LOP3.LUT R34, R17, 0x3, RZ, 0xc0, !PT ;  /* 0x0000000311227812 */ /* 0x000fe200078ec0ff */
[----:B------:R-:W-:Y:S01]  /*1e4a0*/  IMAD.IADD R25, R1, 0x1, R2 ;  /* 0x0000000101197824 */ /* 0x000fe200078e0202 */
[----:B------:R-:W-:Y:S02]  /*1e4b0*/  UISETP.LT.U32.AND UP1, UPT, UR45, 0x100, UPT ;  /* 0x000001002d00788c */ /* 0x000fe4000bf21070 */
[----:B------:R-:W-:Y:S01]  /*1e4c0*/  VIADD R24, R16, UR45 ;  /* 0x0000002d10187c36 */ /* 0x000fe20008000000 */
[----:B------:R-:W-:Y:S01]  /*1e4d0*/  LOP3.LUT R0, R0, 0xffff, RZ, 0xc0, !PT ;  /* 0x0000ffff00007812 */ /* 0x000fe200078ec0ff */
[----:B------:R-:W-:Y:S01]  /*1e4e0*/  VIADD R26, R25, UR45 ;  /* 0x0000002d191a7c36 */ /* 0x000fe20008000000 */
[----:B------:R-:W-:Y:S02]  /*1e4f0*/  USEL UR47, UR45, 0x100, UP1 ;  /* 0x000001002d2f7887 */ /* 0x000fe40008800000 */
[----:B------:R-:W-:Y:S01]  /*1e500*/  VIADD R27, R24, UR45 ;  /* 0x0000002d181b7c36 */ /* 0x000fe20008000000 */
[----:B------:R-:W-:-:S02]  /*1e510*/  LOP3.LUT R36, R0, 0x3, RZ, 0xc0, !PT ;  /* 0x0000000300247812 */ /* 0x000fc400078ec0ff */
[----:B------:R-:W-:Y:S01]  /*1e520*/  LOP3.LUT R28, R0, 0x1fc, RZ, 0xc0, !PT ;  /* 0x000001fc001c7812 */ /* 0x000fe200078ec0ff */
[----:B0-----:R-:W-:-:S04]  /*1e530*/  UIADD3 UR43, UP0, UPT, UR4, 0x10, URZ ;  /* 0x00000010042b7890 */ /* 0x001fc8000ff1e0ff */
[----:B------:R-:W-:-:S12]  /*1e540*/  UIADD3.X UR44, UPT, UPT, URZ, UR5, URZ, UP0, !UPT ;  /* 0x00000005ff2c7290 */ /* 0x000fd800087fe4ff */
.L_x_127:
[----:B------:R-:W-:Y:S05]  /*1e550*/  YIELD ;  /* 0x0000000000007946 */ /* 0x000fea0003800000 */
[----:B0-----:R-:W0:Y:S01]  /*1e560*/  S2UR UR5, SR_CgaCtaId ;  /* 0x00000000000579c3 */ /* 0x001e220000008800 */
[----:B------:R-:W-:Y:S01]  /*1e570*/  UMOV UR4, 0x400 ;  /* 0x0000040000047882 */ /* 0x000fe20000000000 */
[----:B------:R-:W-:Y:S01]  /*1e580*/  ISETP.NE.AND P0, PT, R2, RZ, PT ;  /* 0x000000ff0200720c */ /* 0x000fe20003f05270 */
[----:B0-----:R-:W-:-:S06]  /*1e590*/  ULEA UR4, UR5, UR4, 0x18 ;  /* 0x0000000405047291 */ /* 0x001fcc000f8ec0ff */
[----:B------:R-:W-:-:S05]  /*1e5a0*/  MOV R91, UR4 ;  /* 0x00000004005b7c02 */ /* 0x000fca0008000f00 */
[----:B------:R0:W-:Y:S01]  /*1e5b0*/  STS.U8 [R91+0x800], RZ ;  /* 0x000800ff5b007388 */ /* 0x0001e20000000000 */
[----:B-12345:R-:W-:Y:S05]  /*1e5c0*/  @P0 BRA `(.L_x_66) ;  /* 0x0000001000840947 */ /* 0x03efea0003800000 */
[----:B------:R-:W1:Y:S01]  /*1e5d0*/  LDC.64 R8, c[0x0][0x380] ;  /* 0x0000e000ff087b82 */ /* 0x000e620000000a00 */
[----:B------:R-:W-:Y:S01]  /*1e5e0*/  @!PT LDS RZ, [RZ] ;  /* 0x00000000fffff984 */ /* 0x000fe20000000800 */
[----:B------:R-:W-:Y:S01]  /*1e5f0*/  @!PT LDS RZ, [RZ] ;  /* 0x00000000fffff984 */ /* 0x000fe20000000800 */
[----:B------:R-:W-:Y:S01]  /*1e600*/  @!PT LDS RZ, [RZ] ;  /* 0x00000000fffff984 */ /* 0x000fe20000000800 */
[----:B------:R-:W-:Y:S01]  /*1e610*/  @!PT LDS RZ, [RZ] ;  /* 0x00000000fffff984 */ /* 0x000fe20000000800 */
[----:B------:R-:W-:-:S00]  /*1e620*/  MEMBAR.ALL.CTA ;  /* 0x0000000000007992 */ /* 0x000fc00000008000 */
[----:B------:R-:W-:Y:S06]  /*1e630*/  MEMBAR.SC.GPU ;  /* 0x0000000000007992 */ /* 0x000fec0000002000 */
[----:B------:R-:W-:-:S00]  /*1e640*/  ERRBAR ;  /* 0x00000000000079ab */ /* 0x000fc00000000000 */
[----:B------:R-:W-:Y:S06]  /*1e650*/  CGAERRBAR ;  /* 0x00000000000075ab */ /* 0x000fec0000000000 */
[----:B------:R-:W-:Y:S04]  /*1e660*/  CCTL.IVALL ;  /* 0x00000000ff00798f */ /* 0x000fe80002000000 */
[----:B-1----:R-:W2:Y:S01]  /*1e670*/  LDG.E R11, desc[UR36][R8.64] ;  /* 0x00000024080b7981 */ /* 0x002ea2000c1e1900 */
[----:B------:R-:W-:-:S02]  /*1e680*/  IABS R3, UR46 ;  /* 0x0000002e00037c13 */ /* 0x000fc40008000000 */
[----:B------:R-:W-:Y:S02]  /*1e690*/  IABS R10, UR46 ;  /* 0x0000002e000a7c13 */ /* 0x000fe40008000000 */
[----:B------:R-:W1:Y:S08]  /*1e6a0*/  I2F.RP R0, R3 ;  /* 0x0000000300007306 */ /* 0x000e700000209400 */
[----:B-1----:R-:W1:Y:S02]  /*1e6b0*/  MUFU.RCP R0, R0 ;  /* 0x0000000000007308 */ /* 0x002e640000001000 */
[----:B-1----:R-:W-:-:S06]  /*1e6c0*/  VIADD R4, R0, 0xffffffe ;  /* 0x0ffffffe00047836 */ /* 0x002fcc0000000000 */
[----:B------:R1:W3:Y:S02]  /*1e6d0*/  F2I.FTZ.U32.TRUNC.NTZ R5, R4 ;  /* 0x0000000400057305 */ /* 0x0002e4000021f000 */
[----:B-1----:R-:W-:Y:S02]  /*1e6e0*/  IMAD.MOV.U32 R4, RZ, RZ, RZ ;  /* 0x000000ffff047224 */ /* 0x002fe400078e00ff */
[----:B---3--:R-:W-:-:S04]  /*1e6f0*/  IMAD.MOV R6, RZ, RZ, -R5 ;  /* 0x000000ffff067224 */ /* 0x008fc800078e0a05 */
[----:B------:R-:W-:Y:S02]  /*1e700*/  IMAD R7, R6, R3, RZ ;  /* 0x0000000306077224 */ /* 0x000fe400078e02ff */
[----:B------:R-:W-:Y:S02]  /*1e710*/  IMAD.MOV R6, RZ, RZ, -R10 ;  /* 0x000000ffff067224 */ /* 0x000fe400078e0a0a */
[----:B------:R-:W-:-:S04]  /*1e720*/  IMAD.HI.U32 R5, R5, R7, R4 ;  /* 0x0000000705057227 */ /* 0x000fc800078e0004 */
[----:B------:R-:W-:Y:S02]  /*1e730*/  IMAD.U32 R7, RZ, RZ, UR46 ;  /* 0x0000002eff077e24 */ /* 0x000fe4000f8e00ff */
[----:B------:R-:W-:Y:S01]  /*1e740*/  IMAD.MOV.U32 R10, RZ, RZ, 0x1 ;  /* 0x00000001ff0a7424 */ /* 0x000fe200078e00ff */
[----:B--2---:R-:W-:Y:S02]  /*1e750*/  IABS R0, R11 ;  /* 0x0000000b00007213 */ /* 0x004fe40000000000 */
[----:B------:R-:W-:Y:S01]  /*1e760*/  ISETP.GE.AND P1, PT, R11, RZ, PT ;  /* 0x000000ff0b00720c */ /* 0x000fe20003f26270 */
[----:B------:R-:W-:Y:S02]  /*1e770*/  IMAD.MOV.U32 R11, RZ, RZ, 0x2 ;  /* 0x00000002ff0b7424 */ /* 0x000fe400078e00ff */
[----:B------:R-:W-:-:S04]  /*1e780*/  IMAD.HI.U32 R5, R5, R0, RZ ;  /* 0x0000000005057227 */ /* 0x000fc800078e00ff */
[----:B------:R-:W-:Y:S02]  /*1e790*/  IMAD R0, R5, R6, R0 ;  /* 0x0000000605007224 */ /* 0x000fe400078e0200 */
[----:B------:R-:W1:Y:S03]  /*1e7a0*/  LDC.64 R4, c[0x0][0x380] ;  /* 0x0000e000ff047b82 */ /* 0x000e660000000a00 */
[----:B------:R-:W-:-:S13]  /*1e7b0*/  ISETP.GT.U32.AND P0, PT, R3, R0, PT ;  /* 0x000000000300720c */ /* 0x000fda0003f04070 */
[----:B------:R-:W-:-:S05]  /*1e7c0*/  @!P0 IMAD.IADD R0, R0, 0x1, -R3 ;  /* 0x0000000100008824 */ /* 0x000fca00078e0a03 */
[----:B------:R-:W-:Y:S01]  /*1e7d0*/  ISETP.GT.U32.AND P0, PT, R3, R0, PT ;  /* 0x000000000300720c */ /* 0x000fe20003f04070 */
[----:B-1----:R-:W-:-:S12]  /*1e7e0*/  IMAD.WIDE R4, R7, 0x404, R4 ;  /* 0x0000040407047825 */ /* 0x002fd800078e0204 */
[----:B------:R-:W-:Y:S01]  /*1e7f0*/  @!P0 IMAD.IADD R0, R0, 0x1, -R3 ;  /* 0x0000000100008824 */ /* 0x000fe200078e0a03 */
[----:B------:R-:W-:Y:S02]  /*1e800*/  ISETP.NE.AND P0, PT, RZ, UR46, PT ;  /* 0x0000002eff007c0c */ /* 0x000fe4000bf05270 */
[----:B------:R-:W-:Y:S02]  /*1e810*/  LOP3.LUT R3, RZ, UR46, RZ, 0x33, !PT ;  /* 0x0000002eff037c12 */ /* 0x000fe4000f8e33ff */
[----:B------:R-:W-:-:S04]  /*1e820*/  @!P1 IADD3 R0, PT, PT, -R0, RZ, RZ ;  /* 0x000000ff00009210 */ /* 0x000fc80007ffe1ff */
[----:B------:R-:W-:-:S05]  /*1e830*/  SEL R7, R3, R0, !P0 ;  /* 0x0000000003077207 */ /* 0x000fca0004000000 */
[----:B------:R-:W-:-:S06]  /*1e840*/  IMAD.WIDE R6, R7, 0x4, R4 ;  /* 0x0000000407067825 */ /* 0x000fcc00078e0204 */
[----:B------:R-:W2:Y:S01]  /*1e850*/  ATOMG.E.CAS.STRONG.GPU PT, R6, [R6+0x10], R10, R11 ;  /* 0x0000100a060673a9 */ /* 0x000ea200001ee10b */
[----:B------:R-:W-:Y:S01]  /*1e860*/  BSSY B0, `(.L_x_67) ;  /* 0x000002d000007945 */ /* 0x000fe20003800000 */
[----:B--2---:R-:W-:-:S13]  /*1e870*/  ISETP.NE.AND P1, PT, R6, 0x1, PT ;  /* 0x000000010600780c */ /* 0x004fda0003f25270 */
[----:B------:R-:W-:Y:S05]  /*1e880*/  @!P1 BRA `(.L_x_68) ;  /* 0x0000000000a89947 */ /* 0x000fea0003800000 */
.L_x_71:
[----:B------:R-:W2:Y:S04]  /*1e890*/  LDG.E R0, desc[UR36][R8.64] ;  /* 0x0000002408007981 */ /* 0x000ea8000c1e1900 */
[----:B------:R-:W2:Y:S01]  /*1e8a0*/  LDG.E R7, desc[UR36][R8.64+0x4] ;  /* 0x0000042408077981 */ /* 0x000ea2000c1e1900 */
[----:B------:R-:W-:Y:S05]  /*1e8b0*/  YIELD ;  /* 0x0000000000007946 */ /* 0x000fea0003800000 */
[----:B--2---:R-:W-:-:S13]  /*1e8c0*/  ISETP.NE.AND P1, PT, R0, R7, PT ;  /* 0x000000070000720c */ /* 0x004fda0003f25270 */
[----:B------:R-:W-:Y:S05]  /*1e8d0*/  @P1 BRA `(.L_x_69) ;  /* 0x00000000000c1947 */ /* 0x000fea0003800000 */
[----:B------:R-:W2:Y:S02]  /*1e8e0*/  LDG.E.U8 R6, desc[UR36][R8.64+0xc] ;  /* 0x00000c2408067981 */ /* 0x000ea4000c1e1100 */
[----:B--2---:R-:W-:-:S13]  /*1e8f0*/  ISETP.NE.AND P1, PT, R6, RZ, PT ;  /* 0x000000ff0600720c */ /* 0x004fda0003f25270 */
[----:B------:R-:W-:Y:S05]  /*1e900*/  @P1 BRA `(.L_x_70) ;  /* 0x0000000000741947 */ /* 0x000fea0003800000 */
.L_x_69:
[----:B------:R-:W-:Y:S02]  /*1e910*/  IABS R11, UR46 ;  /* 0x0000002e000b7c13 */ /* 0x000fe40008000000 */
[----:B------:R-:W-:Y:S02]  /*1e920*/  IABS R14, R0 ;  /* 0x00000000000e7213 */ /* 0x000fe40000000000 */
[----:B------:R-:W1:Y:S01]  /*1e930*/  I2F.RP R10, R11 ;  /* 0x0000000b000a7306 */ /* 0x000e620000209400 */
[----:B------:R-:W-:Y:S02]  /*1e940*/  IABS R15, UR46 ;  /* 0x0000002e000f7c13 */ /* 0x000fe40008000000 */
[----:B------:R-:W-:-:S05]  /*1e950*/  ISETP.GE.AND P2, PT, R0, RZ, PT ;  /* 0x000000ff0000720c */ /* 0x000fca0003f46270 */
[----:B-1----:R-:W1:Y:S02]  /*1e960*/  MUFU.RCP R10, R10 ;  /* 0x0000000a000a7308 */ /* 0x002e640000001000 */
[----:B-1----:R-:W-:Y:S02]  /*1e970*/  VIADD R6, R10, 0xffffffe ;  /* 0x0ffffffe0a067836 */ /* 0x002fe40000000000 */
[----:B------:R-:W-:-:S04]  /*1e980*/  IMAD.MOV R10, RZ, RZ, -R15 ;  /* 0x000000ffff0a7224 */ /* 0x000fc800078e0a0f */
[----:B------:R1:W2:Y:S02]  /*1e990*/  F2I.FTZ.U32.TRUNC.NTZ R7, R6 ;  /* 0x0000000600077305 */ /* 0x0002a4000021f000 */
[----:B-1----:R-:W-:Y:S02]  /*1e9a0*/  IMAD.MOV.U32 R6, RZ, RZ, RZ ;  /* 0x000000ffff067224 */ /* 0x002fe400078e00ff */
[----:B--2---:R-:W-:-:S04]  /*1e9b0*/  IMAD.MOV R12, RZ, RZ, -R7 ;  /* 0x000000ffff0c7224 */ /* 0x004fc800078e0a07 */
[----:B------:R-:W-:-:S04]  /*1e9c0*/  IMAD R13, R12, R11, RZ ;  /* 0x0000000b0c0d7224 */ /* 0x000fc800078e02ff */
[----:B------:R-:W-:-:S04]  /*1e9d0*/  IMAD.HI.U32 R12, R7, R13, R6 ;  /* 0x0000000d070c7227 */ /* 0x000fc800078e0006 */
[----:B------:R-:W-:-:S04]  /*1e9e0*/  IMAD.MOV.U32 R7, RZ, RZ, R14 ;  /* 0x000000ffff077224 */ /* 0x000fc800078e000e */
[----:B------:R-:W-:-:S04]  /*1e9f0*/  IMAD.HI.U32 R6, R12, R7, RZ ;  /* 0x000000070c067227 */ /* 0x000fc800078e00ff */
[----:B------:R-:W-:Y:S02]  /*1ea00*/  IMAD R6, R6, R10, R7 ;  /* 0x0000000a06067224 */ /* 0x000fe400078e0207 */
[----:B------:R-:W-:-:S03]  /*1ea10*/  IMAD.MOV.U32 R10, RZ, RZ, 0x1 ;  /* 0x00000001ff0a7424 */ /* 0x000fc600078e00ff */
[----:B------:R-:W-:-:S13]  /*1ea20*/  ISETP.GT.U32.AND P1, PT, R11, R6, PT ;  /* 0x000000060b00720c */ /* 0x000fda0003f24070 */
[----:B------:R-:W-:-:S04]  /*1ea30*/  @!P1 IADD3 R6, PT, PT, R6, -R11, RZ ;  /* 0x8000000b06069210 */ /* 0x000fc80007ffe0ff */
[----:B------:R-:W-:-:S13]  /*1ea40*/  ISETP.GT.U32.AND P1, PT, R11, R6, PT ;  /* 0x000000060b00720c */ /* 0x000fda0003f24070 */
[----:B------:R-:W-:Y:S02]  /*1ea50*/  @!P1 IMAD.IADD R6, R6, 0x1, -R11 ;  /* 0x0000000106069824 */ /* 0x000fe400078e0a0b */
[----:B------:R-:W-:Y:S02]  /*1ea60*/  IMAD.MOV.U32 R11, RZ, RZ, 0x2 ;  /* 0x00000002ff0b7424 */ /* 0x000fe400078e00ff */
[----:B------:R-:W-:-:S05]  /*1ea70*/  @!P2 IMAD.MOV R6, RZ, RZ, -R6 ;  /* 0x000000ffff06a224 */ /* 0x000fca00078e0a06 */
[----:B------:R-:W-:-:S05]  /*1ea80*/  SEL R7, R3, R6, !P0 ;  /* 0x0000000603077207 */ /* 0x000fca0004000000 */
[----:B------:R-:W-:-:S06]  /*1ea90*/  IMAD.WIDE R6, R7, 0x4, R4 ;  /* 0x0000000407067825 */ /* 0x000fcc00078e0204 */
[----:B------:R-:W2:Y:S02]  /*1eaa0*/  ATOMG.E.CAS.STRONG.GPU PT, R6, [R6+0x10], R10, R11 ;  /* 0x0000100a060673a9 */ /* 0x000ea400001ee10b */
[----:B--2---:R-:W-:-:S13]  /*1eab0*/  ISETP.NE.AND P1, PT, R6, 0x1, PT ;  /* 0x000000010600780c */ /* 0x004fda0003f25270 */
[----:B------:R-:W-:Y:S05]  /*1eac0*/  @P1 BRA `(.L_x_71) ;  /* 0xfffffffc00701947 */ /* 0x000fea000383ffff */
[----:B------:R-:W-:Y:S05]  /*1ead0*/  BRA `(.L_x_68) ;  /* 0x0000000000147947 */ /* 0x000fea0003800000 */
.L_x_70:
[----:B------:R-:W1:Y:S01]  /*1eae0*/  S2UR UR5, SR_CgaCtaId ;  /* 0x00000000000579c3 */ /* 0x000e620000008800 */
[----:B------:R-:W-:Y:S01]  /*1eaf0*/  UMOV UR4, 0x400 ;  /* 0x0000040000047882 */ /* 0x000fe20000000000 */
[----:B------:R-:W-:Y:S01]  /*1eb00*/  IMAD.MOV.U32 R0, RZ, RZ, 0x1 ;  /* 0x00000001ff007424 */ /* 0x000fe200078e00ff */
[----:B-1----:R-:W-:-:S09]  /*1eb10*/  ULEA UR4, UR5, UR4, 0x18 ;  /* 0x0000000405047291 */ /* 0x002fd2000f8ec0ff */
[----:B------:R1:W-:Y:S03]  /*1eb20*/  STS.U8 [UR4+0x800], R0 ;  /* 0x00080000ff007988 */ /* 0x0003e60008000004 */
.L_x_68:
[----:B------:R-:W-:Y:S05]  /*1eb30*/  BSYNC B0 ;  /* 0x0000000000007941 */ /* 0x000fea0003800000 */
.L_x_67:
[----:B------:R-:W2:Y:S01]  /*1eb40*/  S2UR UR5, SR_CgaCtaId ;  /* 0x00000000000579c3 */ /* 0x000ea20000008800 */
[----:B------:R-:W-:Y:S02]  /*1eb50*/  UMOV UR4, 0x400 ;  /* 0x0000040000047882 */ /* 0x000fe40000000000 */
[----:B--2---:R-:W-:-:S06]  /*1eb60*/  ULEA UR4, UR5, UR4, 0x18 ;  /* 0x0000000405047291 */ /* 0x004fcc000f8ec0ff */
[----:B0-----:R-:W-:Y:S01]  /*1eb70*/  IMAD.U32 R91, RZ, RZ, UR4 ;  /* 0x00000004ff5b7e24 */ /* 0x001fe2000f8e00ff */
        /* <DEDUP_REMOVED lines=9> */
[----:B-1----:R-:W0:Y:S02]  /*1ec10*/  LDS.U8 R0, [R91+0x800] ;  /* 0x000800005b007984 */ /* 0x002e240000000000 */
[----:B0-----:R-:W-:-:S13]  /*1ec20*/  ISETP.NE.AND P0, PT, R0, RZ, PT ;  /* 0x000000ff0000720c */ /* 0x001fda0003f05270 */
[----:B------:R-:W-:Y:S05]  /*1ec30*/  @P0 BRA `(.L_x_66) ;  /* 0x0000000800e80947 */ /* 0x000fea0003800000 */
[----:B------:R-:W0:Y:S01]  /*1ec40*/  LDC.64 R10, c[0x0][0x380] ;  /* 0x0000e000ff0a7b82 */ /* 0x000e220000000a00 */
[----:B------:R-:W-:Y:S02]  /*1ec50*/  IABS R9, UR46 ;  /* 0x0000002e00097c13 */ /* 0x000fe40008000000 */
[----:B------:R-:W-:-:S05]  /*1ec60*/  IABS R13, UR46 ;  /* 0x0000002e000d7c13 */ /* 0x000fca0008000000 */
[----:B------:R-:W1:Y:S01]  /*1ec70*/  LDC.64 R30, c[0x0][0x380] ;  /* 0x0000e000ff1e7b82 */ /* 0x000e620000000a00 */
[----:B0-----:R-:W2:Y:S01]  /*1ec80*/  LDG.E R14, desc[UR36][R10.64] ;  /* 0x000000240a0e7981 */ /* 0x001ea2000c1e1900 */
[----:B------:R-:W0:Y:S01]  /*1ec90*/  I2F.RP R0, R9 ;  /* 0x0000000900007306 */ /* 0x000e220000209400 */
[----:B------:R-:W-:Y:S01]  /*1eca0*/  IMAD.MOV R13, RZ, RZ, -R13 ;  /* 0x000000ffff0d7224 */ /* 0x000fe200078e0a0d */
[----:B------:R-:W-:-:S06]  /*1ecb0*/  ISETP.NE.AND P2, PT, RZ, UR46, PT ;  /* 0x0000002eff007c0c */ /* 0x000fcc000bf45270 */
[----:B0-----:R-:W0:Y:S02]  /*1ecc0*/  MUFU.RCP R0, R0 ;  /* 0x0000000000007308 */ /* 0x001e240000001000 */
[----:B0-----:R-:W-:-:S06]  /*1ecd0*/  VIADD R6, R0, 0xffffffe ;  /* 0x0ffffffe00067836 */ /* 0x001fcc0000000000 */
[----:B------:R0:W3:Y:S02]  /*1ece0*/  F2I.FTZ.U32.TRUNC.NTZ R7, R6 ;  /* 0x0000000600077305 */ /* 0x0000e4000021f000 */
[----:B0-----:R-:W-:Y:S01]  /*1ecf0*/  IMAD.MOV.U32 R6, RZ, RZ, RZ ;  /* 0x000000ffff067224 */ /* 0x001fe200078e00ff */
[----:B---3--:R-:W-:-:S05]  /*1ed00*/  IADD3 R8, PT, PT, RZ, -R7, RZ ;  /* 0x80000007ff087210 */ /* 0x008fca0007ffe0ff */
[----:B------:R-:W-:-:S04]  /*1ed10*/  IMAD R3, R8, R9, RZ ;  /* 0x0000000908037224 */ /* 0x000fc800078e02ff */
[----:B------:R-:W-:-:S04]  /*1ed20*/  IMAD.HI.U32 R8, R7, R3, R6 ;  /* 0x0000000307087227 */ /* 0x000fc800078e0006 */
[----:B------:R-:W-:Y:S01]  /*1ed30*/  IMAD.MOV.U32 R7, RZ, RZ, R13 ;  /* 0x000000ffff077224 */ /* 0x000fe200078e000d */
[----:B--2---:R-:W-:Y:S02]  /*1ed40*/  IABS R12, R14 ;  /* 0x0000000e000c7213 */ /* 0x004fe40000000000 */
[----:B------:R-:W-:-:S03]  /*1ed50*/  ISETP.GE.AND P1, PT, R14, RZ, PT ;  /* 0x000000ff0e00720c */ /* 0x000fc60003f26270 */
[----:B------:R-:W-:-:S04]  /*1ed60*/  IMAD.MOV.U32 R3, RZ, RZ, R12 ;  /* 0x000000ffff037224 */ /* 0x000fc800078e000c */
[----:B------:R-:W-:-:S04]  /*1ed70*/  IMAD.HI.U32 R0, R8, R3, RZ ;  /* 0x0000000308007227 */ /* 0x000fc800078e00ff */
[----:B------:R-:W-:Y:S02]  /*1ed80*/  IMAD R0, R0, R7, R3 ;  /* 0x0000000700007224 */ /* 0x000fe400078e0203 */
[----:B------:R-:W-:-:S03]  /*1ed90*/  IMAD.MOV.U32 R3, RZ, RZ, 0x1 ;  /* 0x00000001ff037424 */ /* 0x000fc600078e00ff */
[----:B------:R-:W-:-:S13]  /*1eda0*/  ISETP.GT.U32.AND P0, PT, R9, R0, PT ;  /* 0x000000000900720c */ /* 0x000fda0003f04070 */
[----:B------:R-:W-:-:S05]  /*1edb0*/  @!P0 IMAD.IADD R0, R0, 0x1, -R9 ;  /* 0x0000000100008824 */ /* 0x000fca00078e0a09 */
[----:B------:R-:W-:-:S13]  /*1edc0*/  ISETP.GT.U32.AND P0, PT, R9, R0, PT ;  /* 0x000000000900720c */ /* 0x000fda0003f04070 */
[----:B------:R-:W-:-:S04]  /*1edd0*/  @!P0 IMAD.IADD R0, R0, 0x1, -R9 ;  /* 0x0000000100008824 */ /* 0x000fc800078e0a09 */
[----:B------:R-:W-:-:S05]  /*1ede0*/  IMAD.MOV.U32 R89, RZ, RZ, R0 ;  /* 0x000000ffff597224 */ /* 0x000fca00078e0000 */
[----:B------:R-:W-:Y:S02]  /*1edf0*/  @!P1 IADD3 R89, PT, PT, -R89, RZ, RZ ;  /* 0x000000ff59599210 */ /* 0x000fe40007ffe1ff */
[----:B------:R-:W-:-:S05]  /*1ee00*/  @!P2 LOP3.LUT R89, RZ, UR46, RZ, 0x33, !PT ;  /* 0x0000002eff59ac12 */ /* 0x000fca000f8e33ff */
[----:B-1----:R-:W-:-:S06]  /*1ee10*/  IMAD.WIDE R30, R89, 0x404, R30 ;  /* 0x00000404591e7825 */ /* 0x002fcc00078e021e */
[----:B------:R0:W5:Y:S04]  /*1ee20*/  LDG.E R30, desc[UR36][R30.64+0x410] ;  /* 0x000410241e1e7981 */ /* 0x000168000c1e1900 */
[----:B------:R0:W5:Y:S01]  /*1ee30*/  ATOMG.E.ADD.STRONG.GPU PT, RZ, desc[UR36][R10.64], R3 ;  /* 0x800000030aff79a8 */ /* 0x00016200081ef124 */
[----:B------:R-:W-:Y:S01]  /*1ee40*/  IMAD.U32 R6, RZ, RZ, UR43 ;  /* 0x0000002bff067e24 */ /* 0x000fe2000f8e00ff */
[----:B------:R-:W-:Y:S01]  /*1ee50*/  BSSY.RECONVERGENT B0, `(.L_x_72) ;  /* 0x000008d000007945 */ /* 0x000fe20003800200 */
[----:B------:R-:W-:Y:S02]  /*1ee60*/  IMAD.U32 R7, RZ, RZ, UR44 ;  /* 0x0000002cff077e24 */ /* 0x000fe4000f8e00ff */
[----:B------:R-:W-:Y:S02]  /*1ee70*/  IMAD.MOV.U32 R0, RZ, RZ, RZ ;  /* 0x000000ffff007224 */ /* 0x000fe400078e00ff */
[----:B------:R-:W-:-:S02]  /*1ee80*/  IMAD.MOV.U32 R87, RZ, RZ, RZ ;  /* 0x000000ffff577224 */ /* 0x000fc400078e00ff */
[----:B------:R-:W-:-:S07]  /*1ee90*/  IMAD.WIDE R8, R89, 0x404, R6 ;  /* 0x0000040459087825 */ /* 0x000fce00078e0206 */
.L_x_73:
[----:B------:R-:W-:-:S05]  /*1eea0*/  IADD3 R6, P0, PT, R8, R0, RZ ;  /* 0x0000000008067210 */ /* 0x000fca0007f1e0ff */
[----:B------:R-:W-:-:S05]  /*1eeb0*/  IMAD.X R7, R9, 0x1, R87, P0 ;  /* 0x0000000109077824 */ /* 0x000fca00000e0657 */
[----:B01----:R-:W2:Y:S04]  /*1eec0*/  LDG.E.U8 R10, desc[UR36][R6.64] ;  /* 0x00000024060a7981 */ /* 0x003ea8000c1e1100 */
[----:B------:R-:W3:Y:S04]  /*1eed0*/  LDG.E.U8 R11, desc[UR36][R6.64+0x1] ;  /* 0x00000124060b7981 */ /* 0x000ee8000c1e1100 */
        /* <DEDUP_REMOVED lines=61> */
[----:B------:R-:W4:Y:S01]  /*1f2b0*/  LDG.E.U8 R3, desc[UR36][R6.64+0x3f] ;  /* 0x00003f2406037981 */ /* 0x000f22000c1e1100 */
[----:B------:R-:W-:Y:S01]  /*1f2c0*/  IMAD.IADD R86, R1, 0x1, R0 ;  /* 0x0000000101567824 */ /* 0x000fe200078e0200 */
[----:B------:R-:W-:-:S04]  /*1f2d0*/  IADD3 R0, P0, PT, R0, 0x40, RZ ;  /* 0x0000004000007810 */ /* 0x000fc80007f1e0ff */
[----:B------:R-:W-:Y:S02]  /*1f2e0*/  IADD3.X R87, PT, PT, RZ, R87, RZ, P0, !PT ;  /* 0x00000057ff577210 */ /* 0x000fe400007fe4ff */
[----:B------:R-:W-:-:S04]  /*1f2f0*/  ISETP.GE.U32.AND P0, PT, R0, 0x400, PT ;  /* 0x000004000000780c */ /* 0x000fc80003f06070 */
[----:B------:R-:W-:Y:S01]  /*1f300*/  ISETP.GE.U32.AND.EX P0, PT, R87, RZ, PT, P0 ;  /* 0x000000ff5700720c */ /* 0x000fe20003f06100 */
[----:B--2---:R1:W-:Y:S04]  /*1f310*/  STL.U8 [R86], R10 ;  /* 0x0000000a56007387 */ /* 0x0043e80000100000 */
[----:B---3--:R1:W-:Y:S04]  /*1f320*/  STL.U8 [R86+0x1], R11 ;  /* 0x0000010b56007387 */ /* 0x0083e80000100000 */
[----:B----4-:R1:W-:Y:S04]  /*1f330*/  STL.U8 [R86+0x2], R12 ;  /* 0x0000020c56007387 */ /* 0x0103e80000100000 */
        /* <DEDUP_REMOVED lines=60> */
[----:B------:R1:W-:Y:S01]  /*1f700*/  STL.U8 [R86+0x3f], R3 ;  /* 0x00003f0356007387 */ /* 0x0003e20000100000 */
[----:B------:R-:W-:Y:S05]  /*1f710*/  @!P0 BRA `(.L_x_73) ;  /* 0xfffffff400e08947 */ /* 0x000fea000383ffff */
[----:B------:R-:W-:Y:S05]  /*1f720*/  BSYNC.RECONVERGENT B0 ;  /* 0x0000000000007941 */ /* 0x000fea0003800200 */
.L_x_72:
[----:B------:R-:W-:Y:S01]  /*1f730*/  IMAD.WIDE R4, R89, 0x4, R4 ;  /* 0x0000000459047825 */ /* 0x000fe200078e0204 */
        /* <DEDUP_REMOVED lines=9> */
[----:B------:R2:W-:Y:S02]  /*1f7d0*/  STG.E desc[UR36][R4.64+0x10], RZ ;  /* 0x000010ff04007986 */ /* 0x0005e4000c101924 */
.L_x_66:
[----:B------:R-:W-:Y:S05]  /*1f7e0*/  WARPSYNC.ALL ;  /* 0x0000000000007948 */ /* 0x000fea0003800000 */
[----:B------:R-:W-:Y:S06]  /*1f7f0*/  BAR.SYNC.DEFER_BLOCKING 0x0 ;  /* 0x0000000000007b1d */ /* 0x000fec0000010000 */
[----:B------:R-:W3:Y:S02]  /*1f800*/  LDS.U8 R0, [R91+0x800] ;  /* 0x000800005b007984 */ /* 0x000ee40000000000 */
[----:B---3--:R-:W-:-:S13]  /*1f810*/  ISETP.NE.AND P0, PT, R0, RZ, PT ;  /* 0x000000ff0000720c */ /* 0x008fda0003f05270 */
[----:B------:R-:W-:Y:S05]  /*1f820*/  @P0 EXIT ;  /* 0x000000000000094d */ /* 0x000fea0003800000 */
[----:B------:R-:W-:Y:S01]  /*1f830*/  ISETP.GT.U32.AND P0, PT, R2, 0xff, PT ;  /* 0x000000ff0200780c */ /* 0x000fe20003f04070 */
[----:B------:R-:W-:Y:S01]  /*1f840*/  BSSY.RECONVERGENT B0, `(.L_x_74) ;  /* 0x0000016000007945 */ /* 0x000fe20003800200 */
[----:B------:R-:W-:-:S11]  /*1f850*/  IMAD.MOV.U32 R0, RZ, RZ, R2 ;  /* 0x000000ffff007224 */ /* 0x000fd600078e0002 */
[----:B------:R3:W-:Y:S01]  /*1f860*/  @!P0 STS [R22], RZ ;  /* 0x000000ff16008388 */ /* 0x0007e20000000800 */
[----:B------:R-:W-:Y:S01]  /*1f870*/  BAR.SYNC.DEFER_BLOCKING 0x0 ;  /* 0x0000000000007b1d */ /* 0x000fe20000010000 */
[----:B------:R-:W-:-:S13]  /*1f880*/  ISETP.NE.AND P0, PT, R34, 0x3, PT ;  /* 0x000000032200780c */ /* 0x000fda0003f05270 */
[----:B---3--:R-:W-:Y:S05]  /*1f890*/  @!P0 BRA `(.L_x_75) ;  /* 0x0000000000408947 */ /* 0x008fea0003800000 */
[----:B------:R-:W1:Y:S01]  /*1f8a0*/  LDL.U8 R0, [R25] ;  /* 0x0000000019007983 */ /* 0x000e620000100000 */
[----:B------:R-:W-:Y:S01]  /*1f8b0*/  ISETP.NE.AND P0, PT, R34, RZ, PT ;  /* 0x000000ff2200720c */ /* 0x000fe20003f05270 */
[----:B-1----:R-:W-:Y:S02]  /*1f8c0*/  IMAD R3, R0, 0x4, R91 ;  /* 0x0000000400037824 */ /* 0x002fe400078e025b */
[----:B------:R-:W-:-:S03]  /*1f8d0*/  IMAD.MOV.U32 R0, RZ, RZ, R16 ;  /* 0x000000ffff007224 */ /* 0x000fc600078e0010 */
[----:B------:R3:W-:Y:S07]  /*1f8e0*/  ATOMS.POPC.INC.32 RZ, [R3+URZ] ;  /* 0x0000000003ff7f8c */ /* 0x0007ee000d8000ff */
[----:B------:R-:W-:Y:S05]  /*1f8f0*/  @!P0 BRA `(.L_x_75) ;  /* 0x0000000000288947 */ /* 0x000fea0003800000 */
[----:B------:R-:W3:Y:S01]  /*1f900*/  LDL.U8 R0, [R25+UR45] ;  /* 0x0000002d19007983 */ /* 0x000ee20008100000 */
[----:B------:R-:W-:Y:S01]  /*1f910*/  ISETP.NE.AND P0, PT, R34, 0x1, PT ;  /* 0x000000012200780c */ /* 0x000fe20003f05270 */
[----:B---3--:R-:W-:Y:S02]  /*1f920*/  IMAD R3, R0, 0x4, R91 ;  /* 0x0000000400037824 */ /* 0x008fe400078e025b */
[----:B------:R-:W-:-:S03]  /*1f930*/  IMAD.MOV.U32 R0, RZ, RZ, R24 ;  /* 0x000000ffff007224 */ /* 0x000fc600078e0018 */
[----:B------:R4:W-:Y:S07]  /*1f940*/  ATOMS.POPC.INC.32 RZ, [R3+URZ] ;  /* 0x0000000003ff7f8c */ /* 0x0009ee000d8000ff */
[----:B------:R-:W-:Y:S05]  /*1f950*/  @!P0 BRA `(.L_x_75) ;  /* 0x0000000000108947 */ /* 0x000fea0003800000 */
[----:B------:R-:W4:Y:S02]  /*1f960*/  LDL.U8 R0, [R26+UR45] ;  /* 0x0000002d1a007983 */ /* 0x000f240008100000 */
[----:B----4-:R-:W-:Y:S02]  /*1f970*/  IMAD R3, R0, 0x4, R91 ;  /* 0x0000000400037824 */ /* 0x010fe400078e025b */
[----:B------:R-:W-:-:S03]  /*1f980*/  IMAD.MOV.U32 R0, RZ, RZ, R27 ;  /* 0x000000ffff007224 */ /* 0x000fc600078e001b */
[----:B------:R1:W-:Y:S04]  /*1f990*/  ATOMS.POPC.INC.32 RZ, [R3+URZ] ;  /* 0x0000000003ff7f8c */ /* 0x0003e8000d8000ff */
.L_x_75:
[----:B------:R-:W-:Y:S05]  /*1f9a0*/  BSYNC.RECONVERGENT B0 ;  /* 0x0000000000007941 */ /* 0x000fea0003800200 */
.L_x_74:
[----:B-1-34-:R-:W1:Y:S01]  /*1f9b0*/  LDC R3, c[0x0][0x360] ;  /* 0x0000d800ff037b82 */ /* 0x01ae620000000800 */
[----:B------:R-:W-:Y:S02]  /*1f9c0*/  ISETP.GE.U32.AND P2, PT, R17, 0x3, PT ;  /* 0x000000031100780c */ /* 0x000fe40003f46070 */
[----:B------:R-:W-:Y:S02]  /*1f9d0*/  ISETP.GT.U32.AND P1, PT, R2, 0xff, PT ;  /* 0x000000ff0200780c */ /* 0x000fe40003f24070 */
[----:B-1----:R-:W-:-:S09]  /*1f9e0*/  ISETP.GE.U32.AND P0, PT, R3, 0x2, PT ;  /* 0x000000020300780c */ /* 0x002fd20003f06070 */
[----:B------:R-:W-:Y:S05]  /*1f9f0*/  @!P2 BRA `(.L_x_76) ;  /* 0x00000000005ca947 */ /* 0x000fea0003800000 */
.L_x_77:
[----:B-12---:R-:W-:Y:S01]  /*1fa00*/  IADD3 R4, PT, PT, R0, UR45, RZ ;  /* 0x0000002d00047c10 */ /* 0x006fe2000fffe0ff */
[----:B------:R-:W-:-:S04]  /*1fa10*/  IMAD.IADD R0, R1, 0x1, R0 ;  /* 0x0000000101007824 */ /* 0x000fc800078e0200 */
[----:B------:R-:W-:Y:S02]  /*1fa20*/  VIADD R6, R4, UR45 ;  /* 0x0000002d04067c36 */ /* 0x000fe40008000000 */
[----:B------:R-:W2:Y:S01]  /*1fa30*/  LDL.U8 R0, [R0] ;  /* 0x0000000000007983 */ /* 0x000ea20000100000 */
[C---:B------:R-:W-:Y:S02]  /*1fa40*/  IMAD.IADD R10, R1.reuse, 0x1, R4 ;  /* 0x00000001010a7824 */ /* 0x040fe400078e0204 */
[----:B------:R-:W-:Y:S02]  /*1fa50*/  VIADD R8, R6, UR45 ;  /* 0x0000002d06087c36 */ /* 0x000fe40008000000 */
[C---:B------:R-:W-:Y:S01]  /*1fa60*/  IMAD.IADD R9, R1.reuse, 0x1, R6 ;  /* 0x0000000101097824 */ /* 0x040fe200078e0206 */
[----:B------:R-:W3:Y:S01]  /*1fa70*/  LDL.U8 R4, [R10] ;  /* 0x000000000a047983 */ /* 0x000ee20000100000 */
[----:B------:R-:W-:-:S03]  /*1fa80*/  IMAD.IADD R7, R1, 0x1, R8 ;  /* 0x0000000101077824 */ /* 0x000fc600078e0208 */
[----:B------:R-:W4:Y:S04]  /*1fa90*/  LDL.U8 R5, [R9] ;  /* 0x0000000009057983 */ /* 0x000f280000100000 */
[----:B------:R-:W4:Y:S01]  /*1faa0*/  LDL.U8 R6, [R7] ;  /* 0x0000000007067983 */ /* 0x000f220000100000 */
[----:B------:R-:W-:Y:S05]  /*1fab0*/  YIELD ;  /* 0x0000000000007946 */ /* 0x000fea0003800000 */
[----:B--2---:R-:W-:Y:S01]  /*1fac0*/  LEA R3, R0, R91, 0x2 ;  /* 0x0000005b00037211 */ /* 0x004fe200078e10ff */
[----:B------:R-:W-:-:S04]  /*1fad0*/  VIADD R0, R8, UR45 ;  /* 0x0000002d08007c36 */ /* 0x000fc80008000000 */
[----:B------:R1:W-:Y:S01]  /*1fae0*/  ATOMS.POPC.INC.32 RZ, [R3+URZ] ;  /* 0x0000000003ff7f8c */ /* 0x0003e2000d8000ff */
[----:B------:R-:W-:Y:S01]  /*1faf0*/  ISETP.GE.U32.AND P2, PT, R0, 0x400, PT ;  /* 0x000004000000780c */ /* 0x000fe20003f46070 */
[--C-:B---3--:R-:W-:Y:S02]  /*1fb00*/  IMAD R4, R4, 0x4, R91.reuse ;  /* 0x0000000404047824 */ /* 0x108fe400078e025b */
[----:B----4-:R-:W-:-:S03]  /*1fb10*/  IMAD R5, R5, 0x4, R91 ;  /* 0x0000000405057824 */ /* 0x010fc600078e025b */
[----:B------:R1:W-:Y:S01]  /*1fb20*/  ATOMS.POPC.INC.32 RZ, [R4+URZ] ;  /* 0x0000000004ff7f8c */ /* 0x0003e2000d8000ff */
[----:B------:R-:W-:-:S03]  /*1fb30*/  IMAD R6, R6, 0x4, R91 ;  /* 0x0000000406067824 */ /* 0x000fc600078e025b */
[----:B------:R1:W-:Y:S04]  /*1fb40*/  ATOMS.POPC.INC.32 RZ, [R5+URZ] ;  /* 0x0000000005ff7f8c */ /* 0x0003e8000d8000ff */
[----:B------:R1:W-:Y:S01]  /*1fb50*/  ATOMS.POPC.INC.32 RZ, [R6+URZ] ;  /* 0x0000000006ff7f8c */ /* 0x0003e2000d8000ff */
[----:B------:R-:W-:Y:S05]  /*1fb60*/  @!P2 BRA `(.L_x_77) ;  /* 0xfffffffc00a4a947 */ /* 0x000fea000383ffff */
.L_x_76:
[----:B------:R-:W-:Y:S05]  /*1fb70*/  WARPSYNC.ALL ;  /* 0x0000000000007948 */ /* 0x000fea0003800000 */
[----:B------:R-:W-:Y:S06]  /*1fb80*/  BAR.SYNC.DEFER_BLOCKING 0x0 ;  /* 0x0000000000007b1d */ /* 0x000fec0000010000 */
[----:B------:R-:W-:Y:S05]  /*1fb90*/  @!P0 BRA `(.L_x_78) ;  /* 0x0000000000388947 */ /* 0x000fea0003800000 */
[----:B------:R-:W-:-:S05]  /*1fba0*/  UMOV UR4, 0x1 ;  /* 0x0000000100047882 */ /* 0x000fca0000000000 */
.L_x_79:
[----:B------:R-:W-:-:S04]  /*1fbb0*/  ISETP.GE.U32.AND P0, PT, R2, UR4, PT ;  /* 0x0000000402007c0c */ /* 0x000fc8000bf06070 */
[----:B------:R-:W-:-:S13]  /*1fbc0*/  ISETP.LT.U32.AND P0, PT, R2, 0x100, P0 ;  /* 0x000001000200780c */ /* 0x000fda0000701070 */
[----:B------:R-:W-:Y:S01]  /*1fbd0*/  @P0 VIADD R0, R2, -UR4 ;  /* 0x8000000402000c36 */ /* 0x000fe20008000000 */
[----:B------:R-:W-:-:S03]  /*1fbe0*/  USHF.L.U32 UR4, UR4, 0x1, URZ ;  /* 0x0000000104047899 */ /* 0x000fc600080006ff */
[----:B------:R-:W-:Y:S01]  /*1fbf0*/  @P0 IMAD R0, R0, 0x4, R91 ;  /* 0x0000000400000824 */ /* 0x000fe200078e025b */
[----:B------:R-:W-:-:S04]  /*1fc00*/  UISETP.GE.U32.AND UP0, UPT, UR4, UR47, UPT ;  /* 0x0000002f0400728c */ /* 0x000fc8000bf06070 */
[----:B------:R-:W-:Y:S01]  /*1fc10*/  @P0 LDS R29, [R0] ;  /* 0x00000000001d0984 */ /* 0x000fe20000000800 */
[----:B------:R-:W-:Y:S06]  /*1fc20*/  BAR.SYNC.DEFER_BLOCKING 0x0 ;  /* 0x0000000000007b1d */ /* 0x000fec0000010000 */
[----:B-12---:R-:W1:Y:S02]  /*1fc30*/  @P0 LDS R4, [R22] ;  /* 0x0000000016040984 */ /* 0x006e640000000800 */
[----:B-1-3--:R-:W-:-:S05]  /*1fc40*/  @P0 IADD3 R3, PT, PT, R29, R4, RZ ;  /* 0x000000041d030210 */ /* 0x00afca0007ffe0ff */
[----:B------:R3:W-:Y:S01]  /*1fc50*/  @P0 STS [R22], R3 ;  /* 0x0000000316000388 */ /* 0x0007e20000000800 */
[----:B------:R-:W-:Y:S06]  /*1fc60*/  BAR.SYNC.DEFER_BLOCKING 0x0 ;  /* 0x0000000000007b1d */ /* 0x000fec0000010000 */
[----:B------:R-:W-:Y:S05]  /*1fc70*/  BRA.U !UP0, `(.L_x_79) ;  /* 0xfffffffd08cc7547 */ /* 0x000fea000b83ffff */
.L_x_78:
[----:B------:R-:W4:Y:S01]  /*1fc80*/  @!P1 LDS R0, [R22] ;  /* 0x0000000016009984 */ /* 0x000f220000000800 */
[----:B------:R-:W-:Y:S01]  /*1fc90*/  UISETP.GT.U32.AND UP0, UPT, UR45, 0x55, UPT ;  /* 0x000000552d00788c */ /* 0x000fe2000bf04070 */
[----:B-1-3--:R-:W-:Y:S02]  /*1fca0*/  IMAD.MOV.U32 R3, RZ, RZ, RZ ;  /* 0x000000ffff037224 */ /* 0x00afe400078e00ff */
[----:B----4-:R1:W-:Y:S01]  /*1fcb0*/  @!P1 STS [R23], R0 ;  /* 0x0000000017009388 */ /* 0x0103e20000000800 */
[----:B------:R-:W-:Y:S06]  /*1fcc0*/  BAR.SYNC.DEFER_BLOCKING 0x0 ;  /* 0x0000000000007b1d */ /* 0x000fec0000010000 */
[----:B------:R-:W-:Y:S05]  /*1fcd0*/  BRA.U UP0, `(.L_x_80) ;  /* 0x0000000500a47547 */ /* 0x000fea000b800000 */
[----:B------:R-:W-:Y:S01]  /*1fce0*/  IMAD.MOV.U32 R3, RZ, RZ, RZ ;  /* 0x000000ffff037224 */ /* 0x000fe200078e00ff */
[----:B------:R-:W-:-:S06]  /*1fcf0*/  UMOV UR4, URZ ;  /* 0x000000ff00047c82 */ /* 0x000fcc0008000000 */
.L_x_97:
[----:B--2---:R-:W-:Y:S01]  /*1fd00*/  IMAD.IADD R4, R2, 0x1, R3 ;  /* 0x0000000102047824 */ /* 0x004fe200078e0203 */
[----:B------:R-:W-:Y:S01]  /*1fd10*/  UIADD3 UR4, UPT, UPT, UR4, 0x4, URZ ;  /* 0x0000000404047890 */ /* 0x000fe2000fffe0ff */
[----:B------:R-:W-:Y:S03]  /*1fd20*/  BSSY.RECONVERGENT B0, `(.L_x_81) ;  /* 0x0000015000007945 */ /* 0x000fe60003800200 */
[----:B------:R-:W-:Y:S02]  /*1fd30*/  ISETP.GT.U32.AND P1, PT, R4, 0xff, PT ;  /* 0x000000ff0400780c */ /* 0x000fe40003f24070 */
[----:B------:R-:W-:-:S11]  /*1fd40*/  ISETP.NE.AND P0, PT, R28, UR4, PT ;  /* 0x000000041c007c0c */ /* 0x000fd6000bf05270 */
[----:B-1-34-:R-:W-:Y:S05]  /*1fd50*/  @P1 BRA `(.L_x_82) ;  /* 0x0000000000441947 */ /* 0x01afea0003800000 */
[----:B-1----:R-:W-:-:S05]  /*1fd60*/  IMAD R0, R3, 0x4, R23 ;  /* 0x0000000403007824 */ /* 0x002fca00078e0217 */
[----:B------:R-:W1:Y:S02]  /*1fd70*/  LDS R6, [R0] ;  /* 0x0000000000067984 */ /* 0x000e640000000800 */
[----:B-1----:R-:W-:-:S13]  /*1fd80*/  ISETP.GE.AND P1, PT, R6, 0x1, PT ;  /* 0x000000010600780c */ /* 0x002fda0003f26270 */
[----:B------:R-:W-:Y:S05]  /*1fd90*/  @!P1 BRA `(.L_x_82) ;  /* 0x0000000000349947 */ /* 0x000fea0003800000 */
[----:B------:R-:W-:Y:S01]  /*1fda0*/  IMAD.MOV R5, RZ, RZ, -R3 ;  /* 0x000000ffff057224 */ /* 0x000fe200078e0a03 */
[----:B------:R-:W-:Y:S04]  /*1fdb0*/  BSSY.RELIABLE B1, `(.L_x_83) ;  /* 0x0000007000017945 */ /* 0x000fe80003800100 */
[----:B------:R-:W-:-:S13]  /*1fdc0*/  ISETP.NE.AND P1, PT, R2, R5, PT ;  /* 0x000000050200720c */ /* 0x000fda0003f25270 */
[----:B------:R-:W-:Y:S05]  /*1fdd0*/  @!P1 BRA `(.L_x_84) ;  /* 0x0000000000109947 */ /* 0x000fea0003800000 */
[----:B------:R-:W1:Y:S02]  /*1fde0*/  LDS R0, [R0+-0x4] ;  /* 0xfffffc0000007984 */ /* 0x000e640000000800 */
[----:B-1----:R-:W-:-:S13]  /*1fdf0*/  ISETP.NE.AND P1, PT, R0, RZ, PT ;  /* 0x000000ff0000720c */ /* 0x002fda0003f25270 */
[----:B------:R-:W-:Y:S05]  /*1fe00*/  @P1 BREAK.RELIABLE B1 ;  /* 0x0000000000011942 */ /* 0x000fea0003800100 */
[----:B------:R-:W-:Y:S05]  /*1fe10*/  @P1 BRA `(.L_x_82) ;  /* 0x0000000000141947 */ /* 0x000fea0003800000 */
.L_x_84:
[----:B------:R-:W-:Y:S05]  /*1fe20*/  BSYNC.RELIABLE B1 ;  /* 0x0000000000017941 */ /* 0x000fea0003800100 */
.L_x_83:
[----:B------:R-:W1:Y:S01]  /*1fe30*/  S2UR UR6, SR_CgaCtaId ;  /* 0x00000000000679c3 */ /* 0x000e620000008800 */
[----:B------:R-:W-:Y:S02]  /*1fe40*/  UMOV UR5, 0x400 ;  /* 0x0000040000057882 */ /* 0x000fe40000000000 */
[----:B-1----:R-:W-:-:S09]  /*1fe50*/  ULEA UR5, UR6, UR5, 0x18 ;  /* 0x0000000506057291 */ /* 0x002fd2000f8ec0ff */
[----:B------:R2:W-:Y:S03]  /*1fe60*/  STS [UR5+0x904], R6 ;  /* 0x00090406ff007988 */ /* 0x0005e60008000805 */
.L_x_82:
[----:B------:R-:W-:Y:S05]  /*1fe70*/  BSYNC.RECONVERGENT B0 ;  /* 0x0000000000007941 */ /* 0x000fea0003800200 */
.L_x_81:
[----:B------:R-:W-:Y:S05]  /*1fe80*/  WARPSYNC.ALL ;  /* 0x0000000000007948 */ /* 0x000fea0003800000 */
[----:B------:R-:W-:Y:S01]  /*1fe90*/  VIADD R5, R4, UR45 ;  /* 0x0000002d04057c36 */ /* 0x000fe20008000000 */
[----:B------:R-:W-:Y:S01]  /*1fea0*/  BAR.SYNC.DEFER_BLOCKING 0x0 ;  /* 0x0000000000007b1d */ /* 0x000fe20000010000 */
[----:B------:R-:W-:-:S03]  /*1feb0*/  IADD3 R4, PT, PT, R3, UR45, RZ ;  /* 0x0000002d03047c10 */ /* 0x000fc6000fffe0ff */
[----:B------:R-:W-:Y:S02]  /*1fec0*/  ISETP.GT.U32.AND P1, PT, R5, 0xff, PT ;  /* 0x000000ff0500780c */ /* 0x000fe40003f24070 */
[----:B------:R-:W-:Y:S11]  /*1fed0*/  BSSY.RECONVERGENT B0, `(.L_x_85) ;  /* 0x0000013000007945 */ /* 0x000ff60003800200 */
[----:B------:R-:W-:Y:S05]  /*1fee0*/  @P1 BRA `(.L_x_86) ;  /* 0x0000000000441947 */ /* 0x000fea0003800000 */
[----:B-1----:R-:W-:-:S05]  /*1fef0*/  IMAD R0, R4, 0x4, R23 ;  /* 0x0000000404007824 */ /* 0x002fca00078e0217 */
[----:B--2---:R-:W1:Y:S02]  /*1ff00*/  LDS R6, [R0] ;  /* 0x0000000000067984 */ /* 0x004e640000000800 */
        /* <DEDUP_REMOVED lines=10> */
.L_x_88:
[----:B------:R-:W-:Y:S05]  /*1ffb0*/  BSYNC.RELIABLE B1 ;  /* 0x0000000000017941 */ /* 0x000fea0003800100 */
.L_x_87:
[----:B------:R-:W1:Y:S01]  /*1ffc0*/  S2UR UR6, SR_CgaCtaId ;  /* 0x00000000000679c3 */ /* 0x000e620000008800 */
[----:B------:R-:W-:Y:S02]  /*1ffd0*/  UMOV UR5, 0x400 ;  /* 0x0000040000057882 */ /* 0x000fe40000000000 */
[----:B-1----:R-:W-:-:S09]  /*1ffe0*/  ULEA UR5, UR6, UR5, 0x18 ;  /* 0x0000000506057291 */ /* 0x002fd2000f8ec0ff */
[----:B------:R3:W-:Y:S03]  /*1fff0*/  STS [UR5+0x904], R6 ;  /* 0x00090406ff007988 */ /* 0x0007e60008000805 */
.L_x_86:
[----:B------:R-:W-:Y:S05]  /*20000*/  BSYNC.RECONVERGENT B0 ;  /* 0x0000000000007941 */ /* 0x000fea0003800200 */
.L_x_85:
[----:B------:R-:W-:Y:S05]  /*20010*/  WARPSYNC.ALL ;  /* 0x0000000000007948 */ /* 0x000fea0003800000 */
[----:B------:R-:W-:Y:S01]  /*20020*/  VIADD R5, R5, UR45 ;  /* 0x0000002d05057c36 */ /* 0x000fe20008000000 */
[----:B------:R-:W-:Y:S01]  /*20030*/  BAR.SYNC.DEFER_BLOCKING 0x0 ;  /* 0x0000000000007b1d */ /* 0x000fe20000010000 */
[----:B------:R-:W-:-:S03]  /*20040*/  VIADD R4, R4, UR45 ;  /* 0x0000002d04047c36 */ /* 0x000fc60008000000 */
[----:B------:R-:W-:Y:S02]  /*20050*/  ISETP.GT.U32.AND P1, PT, R5, 0xff, PT ;  /* 0x000000ff0500780c */ /* 0x000fe40003f24070 */
[----:B------:R-:W-:Y:S11]  /*20060*/  BSSY.RECONVERGENT B0, `(.L_x_89) ;  /* 0x0000013000007945 */ /* 0x000ff60003800200 */
[----:B------:R-:W-:Y:S05]  /*20070*/  @P1 BRA `(.L_x_90) ;  /* 0x0000000000441947 */ /* 0x000fea0003800000 */
[----:B-1----:R-:W-:-:S05]  /*20080*/  IMAD R0, R4, 0x4, R23 ;  /* 0x0000000404007824 */ /* 0x002fca00078e0217 */
[----:B--23--:R-:W1:Y:S02]  /*20090*/  LDS R6, [R0] ;  /* 0x0000000000067984 */ /* 0x00ce640000000800 */
        /* <DEDUP_REMOVED lines=10> */
.L_x_92:
[----:B------:R-:W-:Y:S05]  /*20140*/  BSYNC.RELIABLE B1 ;  /* 0x0000000000017941 */ /* 0x000fea0003800100 */
.L_x_91:
[----:B------:R-:W1:Y:S01]  /*20150*/  S2UR UR6, SR_CgaCtaId ;  /* 0x00000000000679c3 */ /* 0x000e620000008800 */
[----:B------:R-:W-:Y:S02]  /*20160*/  UMOV UR5, 0x400 ;  /* 0x0000040000057882 */ /* 0x000fe40000000000 */
[----:B-1----:R-:W-:-:S09]  /*20170*/  ULEA UR5, UR6, UR5, 0x18 ;  /* 0x0000000506057291 */ /* 0x002fd2000f8ec0ff */
[----:B------:R4:W-:Y:S03]  /*20180*/  STS [UR5+0x904], R6 ;  /* 0x00090406ff007988 */ /* 0x0009e60008000805 */
.L_x_90:
[----:B------:R-:W-:Y:S05]  /*20190*/  BSYNC.RECONVERGENT B0 ;  /* 0x0000000000007941 */ /* 0x000fea0003800200 */
.L_x_89:
[----:B------:R-:W-:Y:S05]  /*201a0*/  WARPSYNC.ALL ;  /* 0x0000000000007948 */ /* 0x000fea0003800000 */
[----:B-1----:R-:W-:Y:S01]  /*201b0*/  IADD3 R0, PT, PT, R5, UR45, RZ ;  /* 0x0000002d05007c10 */ /* 0x002fe2000fffe0ff */
[----:B------:R-:W-:Y:S01]  /*201c0*/  BAR.SYNC.DEFER_BLOCKING 0x0 ;  /* 0x0000000000007b1d */ /* 0x000fe20000010000 */
[----:B------:R-:W-:Y:S02]  /*201d0*/  VIADD R4, R4, UR45 ;  /* 0x0000002d04047c36 */ /* 0x000fe40008000000 */
[----:B------:R-:W-:-:S03]  /*201e0*/  ISETP.GT.U32.AND P1, PT, R0, 0xff, PT ;  /* 0x000000ff0000780c */ /* 0x000fc60003f24070 */
[----:B------:R-:W-:Y:S10]  /*201f0*/  BSSY.RECONVERGENT B0, `(.L_x_93) ;  /* 0x0000013000007945 */ /* 0x000ff40003800200 */
[----:B------:R-:W-:Y:S05]  /*20200*/  @P1 BRA `(.L_x_94) ;  /* 0x0000000000441947 */ /* 0x000fea0003800000 */
[----:B------:R-:W-:-:S05]  /*20210*/  IMAD R0, R4, 0x4, R23 ;  /* 0x0000000404007824 */ /* 0x000fca00078e0217 */
        /* <DEDUP_REMOVED lines=11> */
.L_x_96:
[----:B------:R-:W-:Y:S05]  /*202d0*/  BSYNC.RELIABLE B1 ;  /* 0x0000000000017941 */ /* 0x000fea0003800100 */
.L_x_95:
[----:B------:R-:W1:Y:S01]  /*202e0*/  S2UR UR6, SR_CgaCtaId ;  /* 0x00000000000679c3 */ /* 0x000e620000008800 */
[----:B------:R-:W-:Y:S02]  /*202f0*/  UMOV UR5, 0x400 ;  /* 0x0000040000057882 */ /* 0x000fe40000000000 */
[----:B-1----:R-:W-:-:S09]  /*20300*/  ULEA UR5, UR6, UR5, 0x18 ;  /* 0x0000000506057291 */ /* 0x002fd2000f8ec0ff */
[----:B------:R1:W-:Y:S03]  /*20310*/  STS [UR5+0x904], R5 ;  /* 0x00090405ff007988 */ /* 0x0003e60008000805 */
.L_x_94:
[----:B------:R-:W-:Y:S05]  /*20320*/  BSYNC.RECONVERGENT B0 ;  /* 0x0000000000007941 */ /* 0x000fea0003800200 */
.L_x_93:
[----:B------:R-:W-:Y:S05]  /*20330*/  WARPSYNC.ALL ;  /* 0x0000000000007948 */ /* 0x000fea0003800000 */
[----:B------:R-:W-:Y:S01]  /*20340*/  BAR.SYNC.DEFER_BLOCKING 0x0 ;  /* 0x0000000000007b1d */ /* 0x000fe20000010000 */
[----:B------:R-:W-:-:S05]  /*20350*/  VIADD R3, R4, UR45 ;  /* 0x0000002d04037c36 */ /* 0x000fca0008000000 */
[----:B------:R-:W-:Y:S05]  /*20360*/  @P0 BRA `(.L_x_97) ;  /* 0xfffffff800640947 */ /* 0x000fea000383ffff */
.L_x_80:
[----:B------:R-:W-:-:S13]  /*20370*/  ISETP.NE.AND P0, PT, R36, RZ, PT ;  /* 0x000000ff2400720c */ /* 0x000fda0003f05270 */
[----:B------:R-:W-:Y:S05]  /*20380*/  @!P0 BRA `(.L_x_98) ;  /* 0x0000000400388947 */ /* 0x000fea0003800000 */
[----:B--2---:R-:W-:Y:S01]  /*20390*/  IMAD.IADD R4, R2, 0x1, R3 ;  /* 0x0000000102047824 */ /* 0x004fe200078e0203 */
[----:B------:R-:W-:Y:S04]  /*203a0*/  BSSY.RECONVERGENT B0, `(.L_x_99) ;  /* 0x0000014000007945 */ /* 0x000fe80003800200 */
[----:B------:R-:W-:-:S13]  /*203b0*/  ISETP.GT.U32.AND P0, PT, R4, 0xff, PT ;  /* 0x000000ff0400780c */ /* 0x000fda0003f04070 */
[----:B------:R-:W-:Y:S05]  /*203c0*/  @P0 BRA `(.L_x_100) ;  /* 0x0000000000440947 */ /* 0x000fea0003800000 */
[----:B-1----:R-:W-:-:S05]  /*203d0*/  IMAD R0, R3, 0x4, R23 ;  /* 0x0000000403007824 */ /* 0x002fca00078e0217 */
[----:B---34-:R-:W1:Y:S02]  /*203e0*/  LDS R6, [R0] ;  /* 0x0000000000067984 */ /* 0x018e640000000800 */
[----:B-1----:R-:W-:-:S13]  /*203f0*/  ISETP.GE.AND P0, PT, R6, 0x1, PT ;  /* 0x000000010600780c */ /* 0x002fda0003f06270 */
[----:B------:R-:W-:Y:S05]  /*20400*/  @!P0 BRA `(.L_x_100) ;  /* 0x0000000000348947 */ /* 0x000fea0003800000 */
[----:B------:R-:W-:Y:S01]  /*20410*/  IADD3 R5, PT, PT, -R3, RZ, RZ ;  /* 0x000000ff03057210 */ /* 0x000fe20007ffe1ff */
[----:B------:R-:W-:Y:S03]  /*20420*/  BSSY.RELIABLE B1, `(.L_x_101) ;  /* 0x0000007000017945 */ /* 0x000fe60003800100 */
[----:B------:R-:W-:-:S13]  /*20430*/  ISETP.NE.AND P0, PT, R2, R5, PT ;  /* 0x000000050200720c */ /* 0x000fda0003f05270 */
[----:B------:R-:W-:Y:S05]  /*20440*/  @!P0 BRA `(.L_x_102) ;  /* 0x0000000000108947 */ /* 0x000fea0003800000 */
[----:B------:R-:W1:Y:S02]  /*20450*/  LDS R0, [R0+-0x4] ;  /* 0xfffffc0000007984 */ /* 0x000e640000000800 */
[----:B-1----:R-:W-:-:S13]  /*20460*/  ISETP.NE.AND P0, PT, R0, RZ, PT ;  /* 0x000000ff0000720c */ /* 0x002fda0003f05270 */
[----:B------:R-:W-:Y:S05]  /*20470*/  @P0 BREAK.RELIABLE B1 ;  /* 0x0000000000010942 */ /* 0x000fea0003800100 */
[----:B------:R-:W-:Y:S05]  /*20480*/  @P0 BRA `(.L_x_100) ;  /* 0x0000000000140947 */ /* 0x000fea0003800000 */
.L_x_102:
[----:B------:R-:W-:Y:S05]  /*20490*/  BSYNC.RELIABLE B1 ;  /* 0x0000000000017941 */ /* 0x000fea0003800100 */
.L_x_101:
[----:B------:R-:W1:Y:S01]  /*204a0*/  S2UR UR5, SR_CgaCtaId ;  /* 0x00000000000579c3 */ /* 0x000e620000008800 */
[----:B------:R-:W-:Y:S02]  /*204b0*/  UMOV UR4, 0x400 ;  /* 0x0000040000047882 */ /* 0x000fe40000000000 */
[----:B-1----:R-:W-:-:S09]  /*204c0*/  ULEA UR4, UR5, UR4, 0x18 ;  /* 0x0000000405047291 */ /* 0x002fd2000f8ec0ff */
[----:B------:R2:W-:Y:S03]  /*204d0*/  STS [UR4+0x904], R6 ;  /* 0x00090406ff007988 */ /* 0x0005e60008000804 */
.L_x_100:
[----:B------:R-:W-:Y:S05]  /*204e0*/  BSYNC.RECONVERGENT B0 ;  /* 0x0000000000007941 */ /* 0x000fea0003800200 */
.L_x_99:
[----:B------:R-:W-:Y:S05]  /*204f0*/  WARPSYNC.ALL ;  /* 0x0000000000007948 */ /* 0x000fea0003800000 */
[----:B------:R-:W-:Y:S01]  /*20500*/  BAR.SYNC.DEFER_BLOCKING 0x0 ;  /* 0x0000000000007b1d */ /* 0x000fe20000010000 */
[----:B------:R-:W-:-:S13]  /*20510*/  ISETP.NE.AND P0, PT, R36, 0x1, PT ;  /* 0x000000012400780c */ /* 0x000fda0003f05270 */
[----:B------:R-:W-:Y:S05]  /*20520*/  @!P0 BRA `(.L_x_98) ;  /* 0x0000000000d08947 */ /* 0x000fea0003800000 */
[----:B-1----:R-:W-:Y:S01]  /*20530*/  VIADD R5, R4, UR45 ;  /* 0x0000002d04057c36 */ /* 0x002fe20008000000 */
[----:B------:R-:W-:Y:S01]  /*20540*/  BSSY.RECONVERGENT B0, `(.L_x_103) ;  /* 0x0000015000007945 */ /* 0x000fe20003800200 */
[----:B------:R-:W-:-:S03]  /*20550*/  VIADD R4, R3, UR45 ;  /* 0x0000002d03047c36 */ /* 0x000fc60008000000 */
[----:B------:R-:W-:-:S13]  /*20560*/  ISETP.GT.U32.AND P0, PT, R5, 0xff, PT ;  /* 0x000000ff0500780c */ /* 0x000fda0003f04070 */
[----:B------:R-:W-:Y:S05]  /*20570*/  @P0 BRA `(.L_x_104) ;  /* 0x0000000000440947 */ /* 0x000fea0003800000 */
[----:B------:R-:W-:-:S05]  /*20580*/  IMAD R0, R4, 0x4, R23 ;  /* 0x0000000404007824 */ /* 0x000fca00078e0217 */
[----:B--234-:R-:W1:Y:S02]  /*20590*/  LDS R6, [R0] ;  /* 0x0000000000067984 */ /* 0x01ce640000000800 */
        /* <DEDUP_REMOVED lines=10> */
.L_x_106:
[----:B------:R-:W-:Y:S05]  /*20640*/  BSYNC.RELIABLE B1 ;  /* 0x0000000000017941 */ /* 0x000fea0003800100 */
.L_x_105:
[----:B------:R-:W1:Y:S01]  /*20650*/  S2UR UR5, SR_CgaCtaId ;  /* 0x00000000000579c3 */ /* 0x000e620000008800 */
[----:B------:R-:W-:Y:S02]  /*20660*/  UMOV UR4, 0x400 ;  /* 0x0000040000047882 */ /* 0x000fe40000000000 */
[----:B-1----:R-:W-:-:S09]  /*20670*/  ULEA UR4, UR5, UR4, 0x18 ;  /* 0x0000000405047291 */ /* 0x002fd2000f8ec0ff */
[----:B------:R1:W-:Y:S03]  /*20680*/  STS [UR4+0x904], R6 ;  /* 0x00090406ff007988 */ /* 0x0003e60008000804 */
.L_x_104:
[----:B------:R-:W-:Y:S05]  /*20690*/  BSYNC.RECONVERGENT B0 ;  /* 0x0000000000007941 */ /* 0x000fea0003800200 */
.L_x_103:
[----:B------:R-:W-:Y:S05]  /*206a0*/  WARPSYNC.ALL ;  /* 0x0000000000007948 */ /* 0x000fea0003800000 */
[----:B------:R-:W-:Y:S01]  /*206b0*/  BAR.SYNC.DEFER_BLOCKING 0x0 ;  /* 0x0000000000007b1d */ /* 0x000fe20000010000 */
[----:B------:R-:W-:-:S13]  /*206c0*/  ISETP.NE.AND P0, PT, R36, 0x2, PT ;  /* 0x000000022400780c */ /* 0x000fda0003f05270 */
[----:B------:R-:W-:Y:S05]  /*206d0*/  @!P0 BRA `(.L_x_98) ;  /* 0x0000000000648947 */ /* 0x000fea0003800000 */
[----:B------:R-:W-:Y:S01]  /*206e0*/  VIADD R0, R5, UR45 ;  /* 0x0000002d05007c36 */ /* 0x000fe20008000000 */
[----:B------:R-:W-:Y:S04]  /*206f0*/  BSSY.RECONVERGENT B0, `(.L_x_107) ;  /* 0x0000015000007945 */ /* 0x000fe80003800200 */
[----:B------:R-:W-:-:S13]  /*20700*/  ISETP.GT.U32.AND P0, PT, R0, 0xff, PT ;  /* 0x000000ff0000780c */ /* 0x000fda0003f04070 */
[----:B------:R-:W-:Y:S05]  /*20710*/  @P0 BRA `(.L_x_108) ;  /* 0x0000000000480947 */ /* 0x000fea0003800000 */
[----:B------:R-:W-:-:S05]  /*20720*/  VIADD R4, R4, UR45 ;  /* 0x0000002d04047c36 */ /* 0x000fca0008000000 */
[----:B------:R-:W-:-:S05]  /*20730*/  LEA R0, R4, R23, 0x2 ;  /* 0x0000001704007211 */ /* 0x000fca00078e10ff */
        /* <DEDUP_REMOVED lines=11> */
.L_x_110:
[----:B------:R-:W-:Y:S05]  /*207f0*/  BSYNC.RELIABLE B1 ;  /* 0x0000000000017941 */ /* 0x000fea0003800100 */
.L_x_109:
[----:B------:R-:W0:Y:S01]  /*20800*/  S2UR UR5, SR_CgaCtaId ;  /* 0x00000000000579c3 */ /* 0x000e220000008800 */
[----:B------:R-:W-:Y:S02]  /*20810*/  UMOV UR4, 0x400 ;  /* 0x0000040000047882 */ /* 0x000fe40000000000 */
[----:B0-----:R-:W-:-:S09]  /*20820*/  ULEA UR4, UR5, UR4, 0x18 ;  /* 0x0000000405047291 */ /* 0x001fd2000f8ec0ff */
[----:B------:R0:W-:Y:S03]  /*20830*/  STS [UR4+0x904], R5 ;  /* 0x00090405ff007988 */ /* 0x0001e60008000804 */
.L_x_108:
[----:B------:R-:W-:Y:S05]  /*20840*/  BSYNC.RECONVERGENT B0 ;  /* 0x0000000000007941 */ /* 0x000fea0003800200 */
.L_x_107:
[----:B------:R-:W-:Y:S05]  /*20850*/  WARPSYNC.ALL ;  /* 0x0000000000007948 */ /* 0x000fea0003800000 */
[----:B------:R-:W-:Y:S06]  /*20860*/  BAR.SYNC.DEFER_BLOCKING 0x0 ;  /* 0x0000000000007b1d */ /* 0x000fec0000010000 */
.L_x_98:
[----:B------:R-:W-:Y:S01]  /*20870*/  ISETP.GT.U32.AND P0, PT, R2, 0xff, PT ;  /* 0x000000ff0200780c */ /* 0x000fe20003f04070 */
[----:B------:R-:W-:-:S12]  /*20880*/  BSSY.RECONVERGENT B0, `(.L_x_111) ;  /* 0x000001b000007945 */ /* 0x000fd80003800200 */
[----:B------:R-:W-:Y:S05]  /*20890*/  @P0 BRA `(.L_x_112) ;  /* 0x0000000000640947 */ /* 0x000fea0003800000 */
[----:B------:R-:W0:Y:S01]  /*208a0*/  S2UR UR5, SR_CgaCtaId ;  /* 0x00000000000579c3 */ /* 0x000e220000008800 */
[----:B------:R-:W-:Y:S01]  /*208b0*/  UMOV UR4, 0x400 ;  /* 0x0000040000047882 */ /* 0x000fe20000000000 */
[----:B------:R-:W-:Y:S01]  /*208c0*/  LDS R3, [R22] ;  /* 0x0000000016037984 */ /* 0x000fe20000000800 */
[----:B------:R-:W-:Y:S01]  /*208d0*/  BSSY.RECONVERGENT B1, `(.L_x_113) ;  /* 0x0000012000017945 */ /* 0x000fe20003800200 */
[----:B0-----:R-:W-:-:S09]  /*208e0*/  ULEA UR4, UR5, UR4, 0x18 ;  /* 0x0000000405047291 */ /* 0x001fd2000f8ec0ff */
[----:B-1----:R-:W2:Y:S02]  /*208f0*/  LDS R0, [UR4+0x904] ;  /* 0x00090404ff007984 */ /* 0x002ea40008000800 */
[----:B--2---:R-:W-:Y:S01]  /*20900*/  IADD3 R4, PT, PT, -R0, 0x400, RZ ;  /* 0x0000040000047810 */ /* 0x004fe20007ffe1ff */
[----:B------:R-:W-:-:S03]  /*20910*/  IMAD.IADD R0, R3, 0x1, -R0 ;  /* 0x0000000103007824 */ /* 0x000fc600078e0a00 */
[----:B------:R-:W-:Y:S02]  /*20920*/  I2FP.F32.S32 R5, R4 ;  /* 0x0000000400057245 */ /* 0x000fe40000201400 */
[----:B------:R-:W-:Y:S02]  /*20930*/  I2FP.F32.S32 R0, R0 ;  /* 0x0000000000007245 */ /* 0x000fe40000201400 */
[----:B------:R-:W0:Y:S08]  /*20940*/  MUFU.RCP R4, R5 ;  /* 0x0000000500047308 */ /* 0x000e300000001000 */
[----:B------:R-:W1:Y:S01]  /*20950*/  FCHK P0, R0, R5 ;  /* 0x0000000500007302 */ /* 0x000e620000000000 */
[----:B0-----:R-:W-:-:S04]  /*20960*/  FFMA R3, -R5, R4, 1 ;  /* 0x3f80000005037423 */ /* 0x001fc80000000104 */
[----:B------:R-:W-:-:S04]  /*20970*/  FFMA R3, R4, R3, R4 ;  /* 0x0000000304037223 */ /* 0x000fc80000000004 */
[----:B------:R-:W-:-:S04]  /*20980*/  FFMA R4, R0, R3, RZ ;  /* 0x0000000300047223 */ /* 0x000fc800000000ff */
[----:B---34-:R-:W-:-:S04]  /*20990*/  FFMA R6, -R5, R4, R0 ;  /* 0x0000000405067223 */ /* 0x018fc80000000100 */
[----:B------:R-:W-:Y:S01]  /*209a0*/  FFMA R3, R3, R6, R4 ;  /* 0x0000000603037223 */ /* 0x000fe20000000004 */
[----:B-1----:R-:W-:Y:S06]  /*209b0*/  @!P0 BRA `(.L_x_114) ;  /* 0x00000000000c8947 */ /* 0x002fec0003800000 */
[----:B------:R-:W-:-:S07]  /*209c0*/  MOV R11, 0x209e0 ;  /* 0x000209e0000b7802 */ /* 0x000fce0000000f00 */
[----:B-----5:R-:W-:Y:S05]  /*209d0*/  CALL.REL.NOINC `($__internal_3_$__cuda_sm3x_div_rn_noftz_f32_slowpath) ;  /* 0x00000010009c7944 */ /* 0x020fea0003c00000 */
[----:B------:R-:W-:-:S07]  /*209e0*/  IMAD.MOV.U32 R3, RZ, RZ, R7 ;  /* 0x000000ffff037224 */ /* 0x000fce00078e0007 */
.L_x_114:
[----:B------:R-:W-:Y:S05]  /*209f0*/  BSYNC.RECONVERGENT B1 ;  /* 0x0000000000017941 */ /* 0x000fea0003800200 */
.L_x_113:
[----:B------:R-:W-:-:S06]  /*20a00*/  FMUL R3, R3, 255 ;  /* 0x437f000003037820 */ /* 0x000fcc0000400000 */
[----:B------:R-:W0:Y:S02]  /*20a10*/  F2I.TRUNC.NTZ R3, R3 ;  /* 0x0000000300037305 */ /* 0x000e24000020f100 */
[----:B0-----:R0:W-:Y:S02]  /*20a20*/  STS.U8 [R2+UR42], R3 ;  /* 0x0000000302007988 */ /* 0x0011e4000800002a */
.L_x_112:
[----:B------:R-:W-:Y:S05]  /*20a30*/  BSYNC.RECONVERGENT B0 ;  /* 0x0000000000007941 */ /* 0x000fea0003800200 */
.L_x_111:
[----:B------:R-:W-:Y:S01]  /*20a40*/  BAR.SYNC.DEFER_BLOCKING 0x0 ;  /* 0x0000000000007b1d */ /* 0x000fe20000010000 */
[----:B------:R-:W-:Y:S01]  /*20a50*/  ISETP.NE.AND P0, PT, R34, 0x3, PT ;  /* 0x000000032200780c */ /* 0x000fe20003f05270 */
[----:B-1----:R-:W-:-:S04]  /*20a60*/  IMAD.MOV.U32 R0, RZ, RZ, R2 ;  /* 0x000000ffff007224 */ /* 0x002fc800078e0002 */
[----:B------:R-:W-:Y:S08]  /*20a70*/  BSSY.RECONVERGENT B0, `(.L_x_115) ;  /* 0x0000012000007945 */ /* 0x000ff00003800200 */
[----:B------:R-:W-:Y:S05]  /*20a80*/  @!P0 BRA `(.L_x_116) ;  /* 0x0000000000408947 */ /* 0x000fea0003800000 */
[----:B0-----:R-:W2:Y:S01]  /*20a90*/  LDL.U8 R3, [R25] ;  /* 0x0000000019037983 */ /* 0x001ea20000100000 */
[----:B------:R-:W-:Y:S01]  /*20aa0*/  ISETP.NE.AND P0, PT, R34, RZ, PT ;  /* 0x000000ff2200720c */ /* 0x000fe20003f05270 */
[----:B------:R-:W-:Y:S02]  /*20ab0*/  IMAD.MOV.U32 R0, RZ, RZ, R16 ;  /* 0x000000ffff007224 */ /* 0x000fe400078e0010 */
[----:B--2---:R-:W0:Y:S04]  /*20ac0*/  LDS.U8 R4, [R3+UR42] ;  /* 0x0000002a03047984 */ /* 0x004e280008000000 */
[----:B0-----:R1:W-:Y:S06]  /*20ad0*/  STL.U8 [R25+0x400], R4 ;  /* 0x0004000419007387 */ /* 0x0013ec0000100000 */
[----:B------:R-:W-:Y:S05]  /*20ae0*/  @!P0 BRA `(.L_x_116) ;  /* 0x0000000000288947 */ /* 0x000fea0003800000 */
[----:B------:R-:W1:Y:S01]  /*20af0*/  LDL.U8 R3, [R25+UR45] ;  /* 0x0000002d19037983 */ /* 0x000e620008100000 */
[----:B------:R-:W-:Y:S01]  /*20b00*/  ISETP.NE.AND P0, PT, R34, 0x1, PT ;  /* 0x000000012200780c */ /* 0x000fe20003f05270 */
[----:B------:R-:W-:Y:S02]  /*20b10*/  IMAD.MOV.U32 R0, RZ, RZ, R24 ;  /* 0x000000ffff007224 */ /* 0x000fe400078e0018 */
[----:B-1----:R-:W0:Y:S04]  /*20b20*/  LDS.U8 R4, [R3+UR42] ;  /* 0x0000002a03047984 */ /* 0x002e280008000000 */
[----:B0-----:R0:W-:Y:S06]  /*20b30*/  STL.U8 [R25+UR45+0x400], R4 ;  /* 0x0004000419007987 */ /* 0x0011ec000810002d */
[----:B------:R-:W-:Y:S05]  /*20b40*/  @!P0 BRA `(.L_x_116) ;  /* 0x0000000000108947 */ /* 0x000fea0003800000 */
[----:B------:R-:W2:Y:S01]  /*20b50*/  LDL.U8 R3, [R26+UR45] ;  /* 0x0000002d1a037983 */ /* 0x000ea20008100000 */
[----:B------:R-:W-:-:S03]  /*20b60*/  MOV R0, R27 ;  /* 0x0000001b00007202 */ /* 0x000fc60000000f00 */
[----:B--2---:R-:W1:Y:S04]  /*20b70*/  LDS.U8 R3, [R3+UR42] ;  /* 0x0000002a03037984 */ /* 0x004e680008000000 */
[----:B-1----:R1:W-:Y:S02]  /*20b80*/  STL.U8 [R26+UR45+0x400], R3 ;  /* 0x000400031a007987 */ /* 0x0023e4000810002d */
.L_x_116:
[----:B------:R-:W-:Y:S05]  /*20b90*/  BSYNC.RECONVERGENT B0 ;  /* 0x0000000000007941 */ /* 0x000fea0003800200 */
.L_x_115:
[----:B------:R-:W-:Y:S01]  /*20ba0*/  ISETP.GE.U32.AND P0, PT, R17, 0x3, PT ;  /* 0x000000031100780c */ /* 0x000fe20003f06070 */
[----:B------:R-:W-:-:S12]  /*20bb0*/  BSSY.RECONVERGENT B0, `(.L_x_117) ;  /* 0x0000018000007945 */ /* 0x000fd80003800200 */
[----:B------:R-:W-:Y:S05]  /*20bc0*/  @!P0 BRA `(.L_x_118) ;  /* 0x0000000000588947 */ /* 0x000fea0003800000 */
.L_x_119:
[----:B------:R-:W-:-:S05]  /*20bd0*/  IMAD.IADD R10, R1, 0x1, R0 ;  /* 0x00000001010a7824 */ /* 0x000fca00078e0200 */
[----:B01----:R-:W2:Y:S01]  /*20be0*/  LDL.U8 R3, [R10] ;  /* 0x000000000a037983 */ /* 0x003ea20000100000 */
[----:B------:R-:W-:-:S04]  /*20bf0*/  VIADD R0, R0, UR45 ;  /* 0x0000002d00007c36 */ /* 0x000fc80008000000 */
[----:B------:R-:W-:Y:S01]  /*20c00*/  IMAD.IADD R7, R1, 0x1, R0 ;  /* 0x0000000101077824 */ /* 0x000fe200078e0200 */
[----:B--2---:R-:W0:Y:S04]  /*20c10*/  LDS.U8 R3, [R3+UR42] ;  /* 0x0000002a03037984 */ /* 0x004e280008000000 */
[----:B0-----:R-:W-:Y:S04]  /*20c20*/  STL.U8 [R10+0x400], R3 ;  /* 0x000400030a007387 */ /* 0x001fe80000100000 */
[----:B------:R-:W2:Y:S01]  /*20c30*/  LDL.U8 R4, [R7] ;  /* 0x0000000007047983 */ /* 0x000ea20000100000 */
[----:B------:R-:W-:-:S04]  /*20c40*/  VIADD R0, R0, UR45 ;  /* 0x0000002d00007c36 */ /* 0x000fc80008000000 */
[----:B------:R-:W-:Y:S01]  /*20c50*/  IMAD.IADD R8, R1, 0x1, R0 ;  /* 0x0000000101087824 */ /* 0x000fe200078e0200 */
[----:B--2---:R-:W0:Y:S04]  /*20c60*/  LDS.U8 R4, [R4+UR42] ;  /* 0x0000002a04047984 */ /* 0x004e280008000000 */
[----:B0-----:R-:W-:Y:S04]  /*20c70*/  STL.U8 [R7+0x400], R4 ;  /* 0x0004000407007387 */ /* 0x001fe80000100000 */
[----:B------:R-:W2:Y:S01]  /*20c80*/  LDL.U8 R5, [R8] ;  /* 0x0000000008057983 */ /* 0x000ea20000100000 */
[----:B------:R-:W-:-:S05]  /*20c90*/  VIADD R0, R0, UR45 ;  /* 0x0000002d00007c36 */ /* 0x000fca0008000000 */
[----:B---34-:R-:W-:Y:S01]  /*20ca0*/  IADD3 R6, PT, PT, R1, R0, RZ ;  /* 0x0000000001067210 */ /* 0x018fe20007ffe0ff */
[----:B--2---:R-:W0:Y:S04]  /*20cb0*/  LDS.U8 R5, [R5+UR42] ;  /* 0x0000002a05057984 */ /* 0x004e280008000000 */
[----:B0-----:R-:W-:Y:S04]  /*20cc0*/  STL.U8 [R8+0x400], R5 ;  /* 0x0004000508007387 */ /* 0x001fe80000100000 */
[----:B------:R-:W2:Y:S01]  /*20cd0*/  LDL.U8 R3, [R6] ;  /* 0x0000000006037983 */ /* 0x000ea20000100000 */
[----:B------:R-:W-:-:S05]  /*20ce0*/  VIADD R0, R0, UR45 ;  /* 0x0000002d00007c36 */ /* 0x000fca0008000000 */
[----:B------:R-:W-:Y:S01]  /*20cf0*/  ISETP.GE.U32.AND P0, PT, R0, 0x400, PT ;  /* 0x000004000000780c */ /* 0x000fe20003f06070 */
[----:B--2---:R-:W0:Y:S04]  /*20d00*/  LDS.U8 R3, [R3+UR42] ;  /* 0x0000002a03037984 */ /* 0x004e280008000000 */
[----:B0-----:R0:W-:Y:S08]  /*20d10*/  STL.U8 [R6+0x400], R3 ;  /* 0x0004000306007387 */ /* 0x0011f00000100000 */
[----:B------:R-:W-:Y:S05]  /*20d20*/  @!P0 BRA `(.L_x_119) ;  /* 0xfffffffc00a88947 */ /* 0x000fea000383ffff */
.L_x_118:
[----:B------:R-:W-:Y:S05]  /*20d30*/  BSYNC.RECONVERGENT B0 ;  /* 0x0000000000007941 */ /* 0x000fea0003800200 */
.L_x_117:
[----:B------:R-:W-:Y:S01]  /*20d40*/  ISETP.NE.AND P0, PT, R2, RZ, PT ;  /* 0x000000ff0200720c */ /* 0x000fe20003f05270 */
[----:B------:R-:W-:-:S12]  /*20d50*/  BSSY B6, `(.L_x_120) ;  /* 0x00000dc000067945 */ /* 0x000fd80003800000 */
[----:B------:R-:W-:Y:S05]  /*20d60*/  @P0 BRA `(.L_x_121) ;  /* 0x0000000c00680947 */ /* 0x000fea0003800000 */
[----:B------:R-:W-:Y:S01]  /*20d70*/  IABS R9, UR46 ;  /* 0x0000002e00097c13 */ /* 0x000fe20008000000 */
[----:B012---:R-:W0:Y:S01]  /*20d80*/  LDC.64 R4, c[0x0][0x388] ;  /* 0x0000e200ff047b82 */ /* 0x007e220000000a00 */
[----:B------:R-:W-:Y:S01]  /*20d90*/  BSSY B0, `(.L_x_122) ;  /* 0x0000023000007945 */ /* 0x000fe20003800000 */
[----:B------:R-:W-:Y:S01]  /*20da0*/  ISETP.NE.AND P0, PT, RZ, UR46, PT ;  /* 0x0000002eff007c0c */ /* 0x000fe2000bf05270 */
[----:B------:R-:W1:Y:S01]  /*20db0*/  I2F.RP R0, R9 ;  /* 0x0000000900007306 */ /* 0x000e620000209400 */
[----:B------:R-:W-:-:S07]  /*20dc0*/  LOP3.LUT R11, RZ, UR46, RZ, 0x33, !PT ;  /* 0x0000002eff0b7c12 */ /* 0x000fce000f8e33ff */
[----:B-1----:R-:W3:Y:S02]  /*20dd0*/  MUFU.RCP R0, R0 ;  /* 0x0000000000007308 */ /* 0x002ee40000001000 */
[----:B---34-:R-:W-:-:S06]  /*20de0*/  VIADD R6, R0, 0xffffffe ;  /* 0x0ffffffe00067836 */ /* 0x018fcc0000000000 */
[----:B------:R1:W2:Y:S02]  /*20df0*/  F2I.FTZ.U32.TRUNC.NTZ R7, R6 ;  /* 0x0000000600077305 */ /* 0x0002a4000021f000 */
[----:B-1----:R-:W-:Y:S02]  /*20e00*/  IMAD.MOV.U32 R6, RZ, RZ, RZ ;  /* 0x000000ffff067224 */ /* 0x002fe400078e00ff */
[----:B--2---:R-:W-:-:S04]  /*20e10*/  IMAD.MOV R8, RZ, RZ, -R7 ;  /* 0x000000ffff087224 */ /* 0x004fc800078e0a07 */
[----:B------:R-:W-:-:S04]  /*20e20*/  IMAD R3, R8, R9, RZ ;  /* 0x0000000908037224 */ /* 0x000fc800078e02ff */
[----:B0-----:R-:W-:-:S07]  /*20e30*/  IMAD.HI.U32 R8, R7, R3, R6 ;  /* 0x0000000307087227 */ /* 0x001fce00078e0006 */
.L_x_123:
[----:B------:R-:W2:Y:S01]  /*20e40*/  LDG.E R6, desc[UR36][R4.64+0x4] ;  /* 0x0000042404067981 */ /* 0x000ea2000c1e1900 */
[----:B------:R-:W-:Y:S01]  /*20e50*/  IABS R0, UR46 ;  /* 0x0000002e00007c13 */ /* 0x000fe20008000000 */
[----:B------:R-:W-:Y:S05]  /*20e60*/  YIELD ;  /* 0x0000000000007946 */ /* 0x000fea0003800000 */
[----:B------:R-:W-:Y:S01]  /*20e70*/  IMAD.MOV R10, RZ, RZ, -R0 ;  /* 0x000000ffff0a7224 */ /* 0x000fe200078e0a00 */
[----:B------:R-:W-:Y:S01]  /*20e80*/  IABS R13, UR46 ;  /* 0x0000002e000d7c13 */ /* 0x000fe20008000000 */
[----:B------:R-:W-:Y:S02]  /*20e90*/  IMAD.MOV.U32 R15, RZ, RZ, 0x2 ;  /* 0x00000002ff0f7424 */ /* 0x000fe400078e00ff */
[----:B------:R-:W-:Y:S01]  /*20ea0*/  IMAD.MOV.U32 R14, RZ, RZ, RZ ;  /* 0x000000ffff0e7224 */ /* 0x000fe200078e00ff */
[----:B--2---:R-:W-:-:S02]  /*20eb0*/  IABS R3, R6 ;  /* 0x0000000600037213 */ /* 0x004fc40000000000 */
[----:B------:R-:W-:-:S03]  /*20ec0*/  ISETP.GE.AND P2, PT, R6, RZ, PT ;  /* 0x000000ff0600720c */ /* 0x000fc60003f46270 */
[----:B------:R-:W-:-:S04]  /*20ed0*/  IMAD.HI.U32 R0, R8, R3, RZ ;  /* 0x0000000308007227 */ /* 0x000fc800078e00ff */
[----:B------:R-:W-:-:S05]  /*20ee0*/  IMAD R0, R0, R10, R3 ;  /* 0x0000000a00007224 */ /* 0x000fca00078e0203 */
[----:B------:R-:W-:-:S13]  /*20ef0*/  ISETP.GT.U32.AND P1, PT, R9, R0, PT ;  /* 0x000000000900720c */ /* 0x000fda0003f24070 */
[----:B------:R-:W-:-:S05]  /*20f00*/  @!P1 IMAD.IADD R0, R0, 0x1, -R13 ;  /* 0x0000000100009824 */ /* 0x000fca00078e0a0d */
[----:B------:R-:W-:-:S13]  /*20f10*/  ISETP.GT.U32.AND P1, PT, R9, R0, PT ;  /* 0x000000000900720c */ /* 0x000fda0003f24070 */
[----:B------:R-:W-:-:S05]  /*20f20*/  @!P1 IADD3 R0, PT, PT, R0, -R13, RZ ;  /* 0x8000000d00009210 */ /* 0x000fca0007ffe0ff */
[----:B------:R-:W-:-:S05]  /*20f30*/  @!P2 IMAD.MOV R0, RZ, RZ, -R0 ;  /* 0x000000ffff00a224 */ /* 0x000fca00078e0a00 */
[----:B------:R-:W-:-:S04]  /*20f40*/  SEL R0, R11, R0, !P0 ;  /* 0x000000000b007207 */ /* 0x000fc80004000000 */
[----:B------:R-:W-:-:S13]  /*20f50*/  R2UR UR4, R0 ;  /* 0x00000000000472ca */ /* 0x000fda00000e0000 */
[----:B------:R-:W-:-:S06]  /*20f60*/  UIMAD.WIDE UR4, UR4, 0x4, UR38 ;  /* 0x00000004040478a5 */ /* 0x000fcc000f8e0226 */
[----:B------:R-:W-:Y:S02]  /*20f70*/  IMAD.U32 R6, RZ, RZ, UR4 ;  /* 0x00000004ff067e24 */ /* 0x000fe4000f8e00ff */
[----:B------:R-:W-:-:S05]  /*20f80*/  IMAD.U32 R7, RZ, RZ, UR5 ;  /* 0x00000005ff077e24 */ /* 0x000fca000f8e00ff */
[----:B------:R-:W2:Y:S02]  /*20f90*/  ATOMG.E.CAS.STRONG.GPU PT, R6, [R6+0x10], R14, R15 ;  /* 0x0000100e060673a9 */ /* 0x000ea400001ee10f */
[----:B--2---:R-:W-:-:S13]  /*20fa0*/  ISETP.NE.AND P1, PT, R6, RZ, PT ;  /* 0x000000ff0600720c */ /* 0x004fda0003f25270 */
[----:B------:R-:W-:Y:S05]  /*20fb0*/  @P1 BRA `(.L_x_123) ;  /* 0xfffffffc00a01947 */ /* 0x000fea000383ffff */
[----:B------:R-:W-:Y:S05]  /*20fc0*/  BSYNC B0 ;  /* 0x0000000000007941 */ /* 0x000fea0003800000 */
.L_x_122:
[----:B------:R-:W0:Y:S01]  /*20fd0*/  LDC.64 R4, c[0x0][0x388] ;  /* 0x0000e200ff047b82 */ /* 0x000e220000000a00 */
[----:B------:R-:W1:Y:S01]  /*20fe0*/  I2F.RP R8, R13 ;  /* 0x0000000d00087306 */ /* 0x000e620000209400 */
[----:B------:R-:W-:Y:S01]  /*20ff0*/  ISETP.NE.AND P2, PT, RZ, UR46, PT ;  /* 0x0000002eff007c0c */ /* 0x000fe2000bf45270 */
[----:B------:R-:W2:Y:S05]  /*21000*/  LDCU.64 UR4, c[0x4][URZ] ;  /* 0x01000000ff0477ac */ /* 0x000eaa0008000a00 */
[----:B------:R-:W3:Y:S01]  /*21010*/  LDC.64 R18, c[0x0][0x388] ;  /* 0x0000e200ff127b82 */ /* 0x000ee20000000a00 */
[----:B0-----:R-:W4:Y:S01]  /*21020*/  LDG.E R4, desc[UR36][R4.64+0x4] ;  /* 0x0000042404047981 */ /* 0x001f22000c1e1900 */
[----:B-1----:R-:W0:Y:S02]  /*21030*/  MUFU.RCP R8, R8 ;  /* 0x0000000800087308 */ /* 0x002e240000001000 */
[----:B0-----:R-:W-:-:S06]  /*21040*/  VIADD R6, R8, 0xffffffe ;  /* 0x0ffffffe08067836 */ /* 0x001fcc0000000000 */
[----:B------:R0:W1:Y:S02]  /*21050*/  F2I.FTZ.U32.TRUNC.NTZ R7, R6 ;  /* 0x0000000600077305 */ /* 0x000064000021f000 */
[----:B0-----:R-:W-:Y:S01]  /*21060*/  IMAD.MOV.U32 R6, RZ, RZ, RZ ;  /* 0x000000ffff067224 */ /* 0x001fe200078e00ff */
[----:B-1----:R-:W-:-:S05]  /*21070*/  IADD3 R0, PT, PT, RZ, -R7, RZ ;  /* 0x80000007ff007210 */ /* 0x002fca0007ffe0ff */
[----:B------:R-:W-:-:S04]  /*21080*/  IMAD R3, R0, R13, RZ ;  /* 0x0000000d00037224 */ /* 0x000fc800078e02ff */
[----:B------:R-:W-:Y:S01]  /*21090*/  IMAD.HI.U32 R0, R7, R3, R6 ;  /* 0x0000000307007227 */ /* 0x000fe200078e0006 */
[----:B----4-:R-:W-:Y:S02]  /*210a0*/  IABS R9, R4 ;  /* 0x0000000400097213 */ /* 0x010fe40000000000 */
[----:B------:R-:W-:-:S03]  /*210b0*/  ISETP.GE.AND P1, PT, R4, RZ, PT ;  /* 0x000000ff0400720c */ /* 0x000fc60003f26270 */
[----:B------:R-:W-:-:S04]  /*210c0*/  IMAD.MOV.U32 R3, RZ, RZ, R9 ;  /* 0x000000ffff037224 */ /* 0x000fc800078e0009 */
[----:B------:R-:W-:-:S04]  /*210d0*/  IMAD.HI.U32 R0, R0, R3, RZ ;  /* 0x0000000300007227 */ /* 0x000fc800078e00ff */
[----:B------:R-:W-:-:S05]  /*210e0*/  IMAD R0, R0, R10, R3 ;  /* 0x0000000a00007224 */ /* 0x000fca00078e0203 */
[----:B------:R-:W-:-:S13]  /*210f0*/  ISETP.GT.U32.AND P0, PT, R13, R0, PT ;  /* 0x000000000d00720c */ /* 0x000fda0003f04070 */
[----:B------:R-:W-:-:S05]  /*21100*/  @!P0 IMAD.IADD R0, R0, 0x1, -R13 ;  /* 0x0000000100008824 */ /* 0x000fca00078e0a0d */
[----:B------:R-:W-:-:S13]  /*21110*/  ISETP.GT.U32.AND P0, PT, R13, R0, PT ;  /* 0x000000000d00720c */ /* 0x000fda0003f04070 */
[----:B------:R-:W-:-:S04]  /*21120*/  @!P0 IMAD.IADD R0, R0, 0x1, -R13 ;  /* 0x0000000100008824 */ /* 0x000fc800078e0a0d */
[----:B------:R-:W-:Y:S01]  /*21130*/  @!P1 IMAD.MOV R0, RZ, RZ, -R0 ;  /* 0x000000ffff009224 */ /* 0x000fe200078e0a00 */
[----:B------:R-:W-:-:S05]  /*21140*/  @!P2 LOP3.LUT R0, RZ, UR46, RZ, 0x33, !PT ;  /* 0x0000002eff00ac12 */ /* 0x000fca000f8e33ff */
[----:B---3--:R-:W-:-:S05]  /*21150*/  IMAD.WIDE R18, R0, 0x404, R18 ;  /* 0x0000040400127825 */ /* 0x008fca00078e0212 */
[----:B------:R-:W3:Y:S01]  /*21160*/  LDG.E R0, desc[UR36][R18.64+0x410] ;  /* 0x0004102412007981 */ /* 0x000ee2000c1e1900 */
[----:B------:R-:W-:Y:S01]  /*21170*/  MOV R3, 0x8 ;  /* 0x0000000800037802 */ /* 0x000fe20000000f00 */
[----:B--2---:R-:W-:Y:S01]  /*21180*/  IMAD.U32 R4, RZ, RZ, UR4 ;  /* 0x00000004ff047e24 */ /* 0x004fe2000f8e00ff */
[----:B------:R-:W-:Y:S01]  /*21190*/  MOV R5, UR5 ;  /* 0x0000000500057c02 */ /* 0x000fe20008000f00 */
[----:B------:R-:W-:Y:S01]  /*211a0*/  IMAD.U32 R6, RZ, RZ, UR40 ;  /* 0x00000028ff067e24 */ /* 0x000fe2000f8e00ff */
[----:B------:R0:W1:Y:S01]  /*211b0*/  LDC.64 R8, c[0x4][R3] ;  /* 0x0100000003087b82 */ /* 0x0000620000000a00 */
[----:B------:R-:W-:Y:S01]  /*211c0*/  IMAD.U32 R7, RZ, RZ, UR41 ;  /* 0x00000029ff077e24 */ /* 0x000fe2000f8e00ff */
[----:B-1-3--:R0:W-:Y:S06]  /*211d0*/  STL [R1+0x800], R0 ;  /* 0x0008000001007387 */ /* 0x00a1ec0000100800 */
[----:B------:R-:W-:-:S07]  /*211e0*/  LEPC R20, `(.L_x_124) ;  /* 0x000000001014794e */ /* 0x000fce0000000000 */
[----:B0----5:R-:W-:Y:S05]  /*211f0*/  CALL.ABS.NOINC R8 ;  /* 0x0000000008007343 */ /* 0x021fea0003c00000 */
.L_x_124:
[----:B------:R-:W0:Y:S01]  /*21200*/  LDC.64 R32, c[0x0][0x388] ;  /* 0x0000e200ff207b82 */ /* 0x000e220000000a00 */
[----:B------:R-:W2:Y:S04]  /*21210*/  LDL.U8 R35, [R1+0x400] ;  /* 0x0004000001237983 */ /* 0x000ea80000100000 */
[----:B------:R-:W3:Y:S04]  /*21220*/  LDL.U8 R0, [R1+0x401] ;  /* 0x0004010001007983 */ /* 0x000ee80000100000 */
[----:B------:R-:W4:Y:S04]  /*21230*/  LDL.U8 R3, [R1+0x402] ;  /* 0x0004020001037983 */ /* 0x000f280000100000 */
[----:B------:R-:W5:Y:S04]  /*21240*/  LDL.U8 R4, [R1+0x403] ;  /* 0x0004030001047983 */ /* 0x000f680000100000 */
[----:B------:R-:W5:Y:S04]  /*21250*/  LDL.U8 R5, [R1+0x404] ;  /* 0x0004040001057983 */ /* 0x000f680000100000 */
[----:B------:R-:W5:Y:S04]  /*21260*/  LDL.U8 R6, [R1+0x405] ;  /* 0x0004050001067983 */ /* 0x000f680000100000 */
[----:B0-----:R-:W2:Y:S04]  /*21270*/  LDG.E R31, desc[UR36][R32.64+0x4] ;  /* 0x00000424201f7981 */ /* 0x001ea8000c1e1900 */
[----:B------:R-:W5:Y:S04]  /*21280*/  LDL.U8 R7, [R1+0x406] ;  /* 0x0004060001077983 */ /* 0x000f680000100000 */
[----:B------:R-:W5:Y:S04]  /*21290*/  LDL.U8 R8, [R1+0x407] ;  /* 0x0004070001087983 */ /* 0x000f680000100000 */
[----:B------:R-:W5:Y:S04]  /*212a0*/  LDL.U8 R9, [R1+0x408] ;  /* 0x0004080001097983 */ /* 0x000f680000100000 */
[----:B------:R-:W5:Y:S01]  /*212b0*/  LDL.U8 R10, [R1+0x409] ;  /* 0x00040900010a7983 */ /* 0x000f620000100000 */
[----:B------:R-:W-:-:S04]  /*212c0*/  IABS R11, UR46 ;  /* 0x0000002e000b7c13 */ /* 0x000fc80008000000 */
[----:B------:R-:W0:Y:S08]  /*212d0*/  I2F.RP R12, R11 ;  /* 0x0000000b000c7306 */ /* 0x000e300000209400 */
[----:B0-----:R-:W0:Y:S02]  /*212e0*/  MUFU.RCP R12, R12 ;  /* 0x0000000c000c7308 */ /* 0x001e240000001000 */
[----:B0-----:R-:W-:-:S06]  /*212f0*/  VIADD R13, R12, 0xffffffe ;  /* 0x0ffffffe0c0d7836 */ /* 0x001fcc0000000000 */
[----:B------:R-:W0:Y:S01]  /*21300*/  F2I.FTZ.U32.TRUNC.NTZ R21, R13 ;  /* 0x0000000d00157305 */ /* 0x000e22000021f000 */
[----:B------:R-:W-:Y:S01]  /*21310*/  IABS R15, UR46 ;  /* 0x0000002e000f7c13 */ /* 0x000fe20008000000 */
[----:B------:R-:W-:Y:S02]  /*21320*/  IMAD.MOV.U32 R20, RZ, RZ, RZ ;  /* 0x000000ffff147224 */ /* 0x000fe400078e00ff */
[----:B0-----:R-:W-:-:S04]  /*21330*/  IMAD.MOV R14, RZ, RZ, -R21 ;  /* 0x000000ffff0e7224 */ /* 0x001fc800078e0a15 */
[----:B------:R-:W-:-:S04]  /*21340*/  IMAD R14, R14, R11, RZ ;  /* 0x0000000b0e0e7224 */ /* 0x000fc800078e02ff */
[----:B------:R-:W-:-:S04]  /*21350*/  IMAD.HI.U32 R14, R21, R14, R20 ;  /* 0x0000000e150e7227 */ /* 0x000fc800078e0014 */
[----:B------:R-:W-:Y:S01]  /*21360*/  IMAD.MOV R20, RZ, RZ, -R15 ;  /* 0x000000ffff147224 */ /* 0x000fe200078e0a0f */
[----:B------:R-:W-:Y:S01]  /*21370*/  ISETP.NE.AND P2, PT, RZ, UR46, PT ;  /* 0x0000002eff007c0c */ /* 0x000fe2000bf45270 */
[----:B------:R-:W-:Y:S01]  /*21380*/  BSSY.RECONVERGENT B0, `(.L_x_125) ;  /* 0x0000074000007945 */ /* 0x000fe20003800200 */
[----:B------:R-:W-:Y:S01]  /*21390*/  IMAD.MOV.U32 R95, RZ, RZ, RZ ;  /* 0x000000ffff5f7224 */ /* 0x000fe200078e00ff */
[----:B--2---:R-:W-:-:S04]  /*213a0*/  IABS R37, R31 ;  /* 0x0000001f00257213 */ /* 0x004fc80000000000 */
[----:B------:R-:W-:-:S05]  /*213b0*/  MOV R15, R37 ;  /* 0x00000025000f7202 */ /* 0x000fca0000000f00 */
[----:B------:R-:W-:-:S04]  /*213c0*/  IMAD.HI.U32 R12, R14, R15, RZ ;  /* 0x0000000f0e0c7227 */ /* 0x000fc800078e00ff */
[----:B------:R-:W-:Y:S02]  /*213d0*/  IMAD R14, R12, R20, R15 ;  /* 0x000000140c0e7224 */ /* 0x000fe400078e020f */
[----:B------:R-:W0:Y:S03]  /*213e0*/  LDC.64 R12, c[0x0][0x388] ;  /* 0x0000e200ff0c7b82 */ /* 0x000e260000000a00 */
[----:B------:R-:W-:Y:S02]  /*213f0*/  ISETP.GT.U32.AND P0, PT, R11, R14, PT ;  /* 0x0000000e0b00720c */ /* 0x000fe40003f04070 */
[----:B------:R-:W-:-:S11]  /*21400*/  ISETP.GE.AND P1, PT, R31, RZ, PT ;  /* 0x000000ff1f00720c */ /* 0x000fd60003f26270 */
[----:B------:R-:W-:-:S05]  /*21410*/  @!P0 IMAD.IADD R14, R14, 0x1, -R11 ;  /* 0x000000010e0e8824 */ /* 0x000fca00078e0a0b */
[----:B------:R-:W-:Y:S01]  /*21420*/  ISETP.GT.U32.AND P0, PT, R11, R14, PT ;  /* 0x0000000e0b00720c */ /* 0x000fe20003f04070 */
[----:B------:R-:W-:-:S12]  /*21430*/  VIADD R31, R31, 0x1 ;  /* 0x000000011f1f7836 */ /* 0x000fd80000000000 */
[----:B------:R-:W-:-:S04]  /*21440*/  @!P0 IMAD.IADD R14, R14, 0x1, -R11 ;  /* 0x000000010e0e8824 */ /* 0x000fc800078e0a0b */
[----:B------:R-:W-:Y:S01]  /*21450*/  @!P1 IMAD.MOV R14, RZ, RZ, -R14 ;  /* 0x000000ffff0e9224 */ /* 0x000fe200078e0a0e */
[----:B------:R-:W-:-:S05]  /*21460*/  @!P2 LOP3.LUT R14, RZ, UR46, RZ, 0x33, !PT ;  /* 0x0000002eff0eac12 */ /* 0x000fca000f8e33ff */
[----:B0-----:R-:W-:-:S05]  /*21470*/  IMAD.WIDE R12, R14, 0x404, R12 ;  /* 0x000004040e0c7825 */ /* 0x001fca00078e020c */
[----:B------:R0:W-:Y:S04]  /*21480*/  STG.E desc[UR36][R12.64+0x410], R30 ;  /* 0x0004101e0c007986 */ /* 0x0001e8000c101924 */
[----:B------:R1:W-:Y:S04]  /*21490*/  STG.E desc[UR36][R32.64+0x4], R31 ;  /* 0x0000041f20007986 */ /* 0x0003e8000c101924 */
[----:B------:R1:W-:Y:S04]  /*214a0*/  STG.E.U8 desc[UR36][R18.64+0x10], R35 ;  /* 0x0000102312007986 */ /* 0x0003e8000c101124 */
[----:B---3--:R1:W-:Y:S04]  /*214b0*/  STG.E.U8 desc[UR36][R18.64+0x11], R0 ;  /* 0x0000110012007986 */ /* 0x0083e8000c101124 */
[----:B----4-:R1:W-:Y:S04]  /*214c0*/  STG.E.U8 desc[UR36][R18.64+0x12], R3 ;  /* 0x0000120312007986 */ /* 0x0103e8000c101124 */
[----:B-----5:R1:W-:Y:S04]  /*214d0*/  STG.E.U8 desc[UR36][R18.64+0x13], R4 ;  /* 0x0000130412007986 */ /* 0x0203e8000c101124 */
[----:B------:R1:W-:Y:S04]  /*214e0*/  STG.E.U8 desc[UR36][R18.64+0x14], R5 ;  /* 0x0000140512007986 */ /* 0x0003e8000c101124 */
[----:B------:R1:W-:Y:S04]  /*214f0*/  STG.E.U8 desc[UR36][R18.64+0x15], R6 ;  /* 0x0000150612007986 */ /* 0x0003e8000c101124 */
[----:B------:R1:W-:Y:S04]  /*21500*/  STG.E.U8 desc[UR36][R18.64+0x16], R7 ;  /* 0x0000160712007986 */ /* 0x0003e8000c101124 */
[----:B------:R1:W-:Y:S04]  /*21510*/  STG.E.U8 desc[UR36][R18.64+0x17], R8 ;  /* 0x0000170812007986 */ /* 0x0003e8000c101124 */
[----:B------:R1:W-:Y:S04]  /*21520*/  STG.E.U8 desc[UR36][R18.64+0x18], R9 ;  /* 0x0000180912007986 */ /* 0x0003e8000c101124 */
[----:B------:R1:W-:Y:S01]  /*21530*/  STG.E.U8 desc[UR36][R18.64+0x19], R10 ;  /* 0x0000190a12007986 */ /* 0x0003e2000c101124 */
[----:B0-----:R-:W-:Y:S01]  /*21540*/  IMAD.MOV.U32 R12, RZ, RZ, 0xa ;  /* 0x0000000aff0c7424 */ /* 0x001fe200078e00ff */
[----:B------:R-:W-:-:S07]  /*21550*/  SHF.R.S32.HI R97, RZ, 0x1f, R14 ;  /* 0x0000001fff617819 */ /* 0x000fce000001140e */
.L_x_126:
[----:B-1----:R-:W-:-:S05]  /*21560*/  IADD3 R0, PT, PT, R1, R12, RZ ;  /* 0x0000000c01007210 */ /* 0x002fca0007ffe0ff */
[----:B0-----:R-:W2:Y:S04]  /*21570*/  LDL.U8 R7, [R0+0x400] ;  /* 0x0004000000077983 */ /* 0x001ea80000100000 */
[----:B------:R-:W3:Y:S04]  /*21580*/  LDL.U8 R9, [R0+0x401] ;  /* 0x0004010000097983 */ /* 0x000ee80000100000 */
[----:B------:R-:W4:Y:S04]  /*21590*/  LDL.U8 R11, [R0+0x402] ;  /* 0x00040200000b7983 */ /* 0x000f280000100000 */
[----:B------:R-:W5:Y:S04]  /*215a0*/  LDL.U8 R13, [R0+0x403] ;  /* 0x00040300000d7983 */ /* 0x000f680000100000 */
        /* <DEDUP_REMOVED lines=34> */
[----:B------:R-:W5:Y:S01]  /*217d0*/  LDL.U8 R3, [R0+0x426] ;  /* 0x0004260000037983 */ /* 0x000f620000100000 */
[----:B------:R-:W-:-:S05]  /*217e0*/  IADD3 R4, P0, PT, R18, R12, RZ ;  /* 0x0000000c12047210 */ /* 0x000fca0007f1e0ff */
[----:B------:R-:W-:Y:S01]  /*217f0*/  IMAD.X R5, R19, 0x1, R95, P0 ;  /* 0x0000000113057824 */ /* 0x000fe200000e065f */
[----:B------:R-:W-:-:S05]  /*21800*/  IADD3 R12, P0, PT, R12, 0x27, RZ ;  /* 0x000000270c0c7810 */ /* 0x000fca0007f1e0ff */
[----:B------:R-:W-:Y:S01]  /*21810*/  IMAD.X R95, RZ, RZ, R95, P0 ;  /* 0x000000ffff5f7224 */ /* 0x000fe200000e065f */
[----:B------:R-:W-:-:S04]  /*21820*/  ISETP.GE.U32.AND P0, PT, R12, 0x400, PT ;  /* 0x000004000c00780c */ /* 0x000fc80003f06070 */
[----:B------:R-:W-:Y:S01]  /*21830*/  ISETP.GE.U32.AND.EX P0, PT, R95, RZ, PT, P0 ;  /* 0x000000ff5f00720c */ /* 0x000fe20003f06100 */
[----:B--2---:R0:W-:Y:S04]  /*21840*/  STG.E.U8 desc[UR36][R4.64+0x10], R7 ;  /* 0x0000100704007986 */ /* 0x0041e8000c101124 */
        /* <DEDUP_REMOVED lines=37> */
[----:B------:R0:W-:Y:S01]  /*21aa0*/  STG.E.U8 desc[UR36][R4.64+0x36], R3 ;  /* 0x0000360304007986 */ /* 0x0001e2000c101124 */
[----:B------:R-:W-:Y:S05]  /*21ab0*/  @!P0 BRA `(.L_x_126) ;  /* 0xfffffff800a88947 */ /* 0x000fea000383ffff */
[----:B------:R-:W-:Y:S05]  /*21ac0*/  BSYNC.RECONVERGENT B0 ;  /* 0x0000000000007941 */ /* 0x000fea0003800200 */
.L_x_125:
[----:B0-----:R-:W-:Y:S01]  /*21ad0*/  LEA R4, P0, R14, UR38, 0x2 ;  /* 0x000000260e047c11 */ /* 0x001fe2000f8010ff */
[----:B------:R-:W-:-:S03]  /*21ae0*/  IMAD.MOV.U32 R3, RZ, RZ, 0x1 ;  /* 0x00000001ff037424 */ /* 0x000fc600078e00ff */
[----:B------:R-:W-:-:S05]  /*21af0*/  LEA.HI.X R5, R14, UR39, R97, 0x2, P0 ;  /* 0x000000270e057c11 */ /* 0x000fca00080f1461 */
[----:B------:R0:W-:Y:S04]  /*21b00*/  STG.E desc[UR36][R4.64+0x10], R3 ;  /* 0x0000100304007986 */ /* 0x0001e8000c101924 */
.L_x_121:
[----:B------:R-:W-:Y:S05]  /*21b10*/  BSYNC B6 ;  /* 0x0000000000067941 */ /* 0x000fea0003800000 */
.L_x_120:
[----:B------:R-:W-:Y:S05]  /*21b20*/  BRA `(.L_x_127) ;  /* 0xffffffc800887947 */ /* 0x000fea000383ffff */
        .weak           $__internal_2_$__cuda_sm20_div_u16
        .type           $__internal_2_$__cuda_sm20_div_u16,@function
        .size           $__internal_2_$__cuda_sm20_div_u16,($__internal_3_$__cuda_sm3x_div_rn_noftz_f32_slowpath - $__internal_2_$__cuda_sm20_div_u16)
$__internal_2_$__cuda_sm20_div_u16:
[----:B------:R-:W0:Y:S01]  /*21b30*/  I2F.U16 R0, UR5 ;  /* 0x0000000500007d06 */ /* 0x000e220008101000 */
[----:B------:R-:W-:Y:S02]  /*21b40*/  IMAD.MOV.U32 R3, RZ, RZ, 0x4b800000 ;  /* 0x4b800000ff037424 */ /* 0x000fe400078e00ff */
[----:B------:R-:W-:Y:S01]  /*21b50*/  HFMA2 R5, -RZ, RZ, 0, 0 ;  /* 0x00000000ff057431 */ /* 0x000fe200000001ff */
[C---:B0-----:R-:W-:Y:S02]  /*21b60*/  FSETP.GEU.AND P1, PT, |R0|.reuse, 1.175494350822287508e-38, PT ;  /* 0x008000000000780b */ /* 0x041fe40003f2e200 */
[----:B------:R-:W-:Y:S02]  /*21b70*/  FSETP.GT.AND P0, PT, |R0|, 8.50705917302346158658e+37, PT ;  /* 0x7e8000000000780b */ /* 0x000fe40003f04200 */
[----:B------:R-:W-:-:S04]  /*21b80*/  FSEL R3, R3, 1, !P1 ;  /* 0x3f80000003037808 */ /* 0x000fc80004800000 */
[----:B------:R-:W-:Y:S02]  /*21b90*/  FSEL R3, R3, 0.25, !P0 ;  /* 0x3e80000003037808 */ /* 0x000fe40004000000 */
[----:B------:R-:W-:-:S03]  /*21ba0*/  ISETP.NE.U32.AND P0, PT, RZ, UR5, PT ;  /* 0x00000005ff007c0c */ /* 0x000fc6000bf05070 */
[----:B------:R-:W-:Y:S01]  /*21bb0*/  FMUL R6, R0, R3 ;  /* 0x0000000300067220 */ /* 0x000fe20000400000 */
[----:B------:R-:W-:-:S05]  /*21bc0*/  I2FP.F32.U32.RZ R0, 0xff ;  /* 0x000000ff00007845 */ /* 0x000fca000020d000 */
[----:B------:R-:W0:Y:S02]  /*21bd0*/  MUFU.RCP R6, R6 ;  /* 0x0000000600067308 */ /* 0x000e240000001000 */
[----:B0-----:R-:W-:-:S04]  /*21be0*/  FMUL R3, R3, R6 ;  /* 0x0000000603037220 */ /* 0x001fc80000400000 */
[----:B------:R-:W-:-:S04]  /*21bf0*/  VIADD R3, R3, 0x2 ;  /* 0x0000000203037836 */ /* 0x000fc80000000000 */
[----:B------:R-:W-:-:S06]  /*21c00*/  FMUL.RZ R0, R0, R3 ;  /* 0x0000000300007220 */ /* 0x000fcc000040c000 */
[----:B------:R-:W0:Y:S02]  /*21c10*/  F2I.U32.TRUNC.NTZ R0, R0 ;  /* 0x0000000000007305 */ /* 0x000e24000020f000 */
[----:B0-----:R-:W-:Y:S01]  /*21c20*/  LOP3.LUT R3, R0, 0xffff, RZ, 0xc0, !PT ;  /* 0x0000ffff00037812 */ /* 0x001fe200078ec0ff */
[----:B------:R-:W-:Y:S01]  /*21c30*/  @!P0 IMAD.MOV.U32 R3, RZ, RZ, -0x1 ;  /* 0xffffffffff038424 */ /* 0x000fe200078e00ff */
[----:B------:R-:W-:Y:S06]  /*21c40*/  RET.REL.NODEC R4 `(_Z20gpu_process_image_pcPvS_P5tbMem) ;  /* 0xfffffde004ec7950 */ /* 0x000fec0003c3ffff */
        .weak           $__internal_3_$__cuda_sm3x_div_rn_noftz_f32_slowpath
        .type           $__internal_3_$__cuda_sm3x_div_rn_noftz_f32_slowpath,@function
        .size           $__internal_3_$__cuda_sm3x_div_rn_noftz_f32_slowpath,(.L_x_194 - $__internal_3_$__cuda_sm3x_div_rn_noftz_f32_slowpath)
$__internal_3_$__cuda_sm3x_div_rn_noftz_f32_slowpath:
[----:B------:R-:W-:Y:S01]  /*21c50*/  SHF.R.U32.HI R4, RZ, 0x17, R5 ;  /* 0x00000017ff047819 */ /* 0x000fe20000011605 */
[----:B------:R-:W-:Y:S01]  /*21c60*/  BSSY.RECONVERGENT B2, `(.L_x_128) ;  /* 0x0000064000027945 */ /* 0x000fe20003800200 */
[--C-:B------:R-:W-:Y:S01]  /*21c70*/  SHF.R.U32.HI R3, RZ, 0x17, R0.reuse ;  /* 0x00000017ff037819 */ /* 0x100fe20000011600 */
[----:B------:R-:W-:Y:S01]  /*21c80*/  IMAD.MOV.U32 R7, RZ, RZ, R0 ;  /* 0x000000ffff077224 */ /* 0x000fe200078e0000 */
[----:B------:R-:W-:Y:S02]  /*21c90*/  LOP3.LUT R6, R4, 0xff, RZ, 0xc0, !PT ;  /* 0x000000ff04067812 */ /* 0x000fe400078ec0ff */
[----:B------:R-:W-:-:S03]  /*21ca0*/  LOP3.LUT R4, R3, 0xff, RZ, 0xc0, !PT ;  /* 0x000000ff03047812 */ /* 0x000fc600078ec0ff */
[----:B------:R-:W-:Y:S02]  /*21cb0*/  VIADD R10, R6, 0xffffffff ;  /* 0xffffffff060a7836 */ /* 0x000fe40000000000 */
[----:B------:R-:W-:-:S03]  /*21cc0*/  VIADD R9, R4, 0xffffffff ;  /* 0xffffffff04097836 */ /* 0x000fc60000000000 */
[----:B------:R-:W-:-:S04]  /*21cd0*/  ISETP.GT.U32.AND P0, PT, R10, 0xfd, PT ;  /* 0x000000fd0a00780c */ /* 0x000fc80003f04070 */
[----:B------:R-:W-:-:S13]  /*21ce0*/  ISETP.GT.U32.OR P0, PT, R9, 0xfd, P0 ;  /* 0x000000fd0900780c */ /* 0x000fda0000704470 */
[----:B------:R-:W-:Y:S01]  /*21cf0*/  @!P0 IMAD.MOV.U32 R8, RZ, RZ, RZ ;  /* 0x000000ffff088224 */ /* 0x000fe200078e00ff */
[----:B------:R-:W-:Y:S06]  /*21d00*/  @!P0 BRA `(.L_x_129) ;  /* 0x0000000000608947 */ /* 0x000fec0003800000 */
[----:B------:R-:W-:Y:S01]  /*21d10*/  FSETP.GTU.FTZ.AND P0, PT, |R0|, +INF , PT ;  /* 0x7f8000000000780b */ /* 0x000fe20003f1c200 */
[----:B------:R-:W-:Y:S01]  /*21d20*/  IMAD.MOV.U32 R3, RZ, RZ, R5 ;  /* 0x000000ffff037224 */ /* 0x000fe200078e0005 */
        /* <DEDUP_REMOVED lines=17> */
[----:B------:R-:W-:Y:S01]  /*21e40*/  @P0 IMAD.MOV.U32 R8, RZ, RZ, RZ ;  /* 0x000000ffff080224 */ /* 0x000fe200078e00ff */
[----:B------:R-:W-:Y:S01]  /*21e50*/  @!P0 MOV R8, 0xffffffc0 ;  /* 0xffffffc000088802 */ /* 0x000fe20000000f00 */
[----:B------:R-:W-:Y:S01]  /*21e60*/  @!P0 FFMA R7, R0, 1.84467440737095516160e+19, RZ ;  /* 0x5f80000000078823 */ /* 0x000fe200000000ff */
[----:B------:R-:W-:-:S03]  /*21e70*/  @!P1 FFMA R5, R3, 1.84467440737095516160e+19, RZ ;  /* 0x5f80000003059823 */ /* 0x000fc600000000ff */
[----:B------:R-:W-:-:S07]  /*21e80*/  @!P1 VIADD R8, R8, 0x40 ;  /* 0x0000004008089836 */ /* 0x000fce0000000000 */
.L_x_129:
[----:B------:R-:W-:Y:S01]  /*21e90*/  LEA R0, R6, 0xc0800000, 0x17 ;  /* 0xc080000006007811 */ /* 0x000fe200078eb8ff */
[----:B------:R-:W-:Y:S01]  /*21ea0*/  VIADD R4, R4, 0xffffff81 ;  /* 0xffffff8104047836 */ /* 0x000fe20000000000 */
[----:B------:R-:W-:Y:S03]  /*21eb0*/  BSSY.RECONVERGENT B3, `(.L_x_134) ;  /* 0x0000035000037945 */ /* 0x000fe60003800200 */
[----:B------:R-:W-:Y:S02]  /*21ec0*/  IMAD.IADD R5, R5, 0x1, -R0 ;  /* 0x0000000105057824 */ /* 0x000fe400078e0a00 */
[----:B------:R-:W-:Y:S02]  /*21ed0*/  IMAD R0, R4, -0x800000, R7 ;  /* 0xff80000004007824 */ /* 0x000fe400078e0207 */
[----:B------:R-:W0:Y:S01]  /*21ee0*/  MUFU.RCP R3, R5 ;  /* 0x0000000500037308 */ /* 0x000e220000001000 */
[----:B------:R-:W-:-:S04]  /*21ef0*/  FADD.FTZ R9, -R5, -RZ ;  /* 0x800000ff05097221 */ /* 0x000fc80000010100 */
[----:B0-----:R-:W-:-:S04]  /*21f00*/  FFMA R10, R3, R9, 1 ;  /* 0x3f800000030a7423 */ /* 0x001fc80000000009 */
[----:B------:R-:W-:-:S04]  /*21f10*/  FFMA R12, R3, R10, R3 ;  /* 0x0000000a030c7223 */ /* 0x000fc80000000003 */
[----:B------:R-:W-:-:S04]  /*21f20*/  FFMA R3, R0, R12, RZ ;  /* 0x0000000c00037223 */ /* 0x000fc800000000ff */
[----:B------:R-:W-:-:S04]  /*21f30*/  FFMA R10, R9, R3, R0 ;  /* 0x00000003090a7223 */ /* 0x000fc80000000000 */
[----:B------:R-:W-:Y:S01]  /*21f40*/  FFMA R13, R12, R10, R3 ;  /* 0x0000000a0c0d7223 */ /* 0x000fe20000000003 */
[----:B------:R-:W-:-:S03]  /*21f50*/  IADD3 R3, PT, PT, R4, 0x7f, -R6 ;  /* 0x0000007f04037810 */ /* 0x000fc60007ffe806 */
[----:B------:R-:W-:Y:S02]  /*21f60*/  FFMA R10, R9, R13, R0 ;  /* 0x0000000d090a7223 */ /* 0x000fe40000000000 */
[----:B------:R-:W-:Y:S02]  /*21f70*/  IMAD.IADD R3, R3, 0x1, R8 ;  /* 0x0000000103037824 */ /* 0x000fe400078e0208 */
        /* <DEDUP_REMOVED lines=15> */
[----:B------:R-:W-:Y:S01]  /*22070*/  IADD3 R5, PT, PT, R6, 0x20, RZ ;  /* 0x0000002006057810 */ /* 0x000fe20007ffe0ff */
[-CC-:B------:R-:W-:Y:S01]  /*22080*/  FFMA.RM R3, R12, R10.reuse, R13.reuse ;  /* 0x0000000a0c037223 */ /* 0x180fe2000000400d */
[----:B------:R-:W-:Y:S02]  /*22090*/  ISETP.NE.AND P2, PT, R6, RZ, PT ;  /* 0x000000ff0600720c */ /* 0x000fe40003f45270 */
[----:B------:R-:W-:Y:S01]  /*220a0*/  LOP3.LUT R4, R0, 0x7fffff, RZ, 0xc0, !PT ;  /* 0x007fffff00047812 */ /* 0x000fe200078ec0ff */
[----:B------:R-:W-:Y:S01]  /*220b0*/  FFMA.RP R0, R12, R10, R13 ;  /* 0x0000000a0c007223 */ /* 0x000fe2000000800d */
[----:B------:R-:W-:Y:S01]  /*220c0*/  ISETP.NE.AND P1, PT, R6, RZ, PT ;  /* 0x000000ff0600720c */ /* 0x000fe20003f25270 */
[----:B------:R-:W-:Y:S01]  /*220d0*/  IMAD.MOV R6, RZ, RZ, -R6 ;  /* 0x000000ffff067224 */ /* 0x000fe200078e0a06 */
[----:B------:R-:W-:Y:S02]  /*220e0*/  LOP3.LUT R4, R4, 0x800000, RZ, 0xfc, !PT ;  /* 0x0080000004047812 */ /* 0x000fe400078efcff */
[----:B------:R-:W-:-:S02]  /*220f0*/  FSETP.NEU.FTZ.AND P0, PT, R0, R3, PT ;  /* 0x000000030000720b */ /* 0x000fc40003f1d000 */
[----:B------:R-:W-:Y:S02]  /*22100*/  SHF.L.U32 R5, R4, R5, RZ ;  /* 0x0000000504057219 */ /* 0x000fe400000006ff */
[----:B------:R-:W-:Y:S02]  /*22110*/  SEL R3, R6, RZ, P2 ;  /* 0x000000ff06037207 */ /* 0x000fe40001000000 */
[----:B------:R-:W-:Y:S02]  /*22120*/  ISETP.NE.AND P1, PT, R5, RZ, P1 ;  /* 0x000000ff0500720c */ /* 0x000fe40000f25270 */
[----:B------:R-:W-:Y:S02]  /*22130*/  SHF.R.U32.HI R3, RZ, R3, R4 ;  /* 0x00000003ff037219 */ /* 0x000fe40000011604 */
[----:B------:R-:W-:Y:S02]  /*22140*/  PLOP3.LUT P0, PT, P0, P1, PT, 0xf8, 0x8f ;  /* 0x00000000008f781c */ /* 0x000fe40000703f70 */
[----:B------:R-:W-:-:S02]  /*22150*/  SHF.R.U32.HI R5, RZ, 0x1, R3 ;  /* 0x00000001ff057819 */ /* 0x000fc40000011603 */
[----:B------:R-:W-:-:S04]  /*22160*/  SEL R0, RZ, 0x1, !P0 ;  /* 0x00000001ff007807 */ /* 0x000fc80004000000 */
[----:B------:R-:W-:-:S04]  /*22170*/  LOP3.LUT R0, R0, 0x1, R5, 0xf8, !PT ;  /* 0x0000000100007812 */ /* 0x000fc800078ef805 */
[----:B------:R-:W-:-:S05]  /*22180*/  LOP3.LUT R0, R0, R3, RZ, 0xc0, !PT ;  /* 0x0000000300007212 */ /* 0x000fca00078ec0ff */
[----:B------:R-:W-:-:S05]  /*22190*/  IMAD.IADD R0, R5, 0x1, R0 ;  /* 0x0000000105007824 */ /* 0x000fca00078e0200 */
[----:B------:R-:W-:Y:S01]  /*221a0*/  LOP3.LUT R7, R0, R7, RZ, 0xfc, !PT ;  /* 0x0000000700077212 */ /* 0x000fe200078efcff */
[----:B------:R-:W-:Y:S06]  /*221b0*/  BRA `(.L_x_137) ;  /* 0x0000000000107947 */ /* 0x000fec0003800000 */
.L_x_136:
[----:B------:R-:W-:-:S04]  /*221c0*/  LOP3.LUT R7, R7, 0x80000000, RZ, 0xc0, !PT ;  /* 0x8000000007077812 */ /* 0x000fc800078ec0ff */
[----:B------:R-:W-:Y:S01]  /*221d0*/  LOP3.LUT R7, R7, 0x7f800000, RZ, 0xfc, !PT ;  /* 0x7f80000007077812 */ /* 0x000fe200078efcff */
[----:B------:R-:W-:Y:S06]  /*221e0*/  BRA `(.L_x_137) ;  /* 0x0000000000047947 */ /* 0x000fec0003800000 */
.L_x_135:
[----:B------:R-:W-:-:S07]  /*221f0*/  IMAD R7, R3, 0x800000, R7 ;  /* 0x0080000003077824 */ /* 0x000fce00078e0207 */
.L_x_137:
[----:B------:R-:W-:Y:S05]  /*22200*/  BSYNC.RECONVERGENT B3 ;  /* 0x0000000000037941 */ /* 0x000fea0003800200 */
.L_x_134:
[----:B------:R-:W-:Y:S05]  /*22210*/  BRA `(.L_x_138) ;  /* 0x0000000000207947 */ /* 0x000fea0003800000 */
.L_x_133:
[----:B------:R-:W-:-:S04]  /*22220*/  LOP3.LUT R7, R5, 0x80000000, R7, 0x48, !PT ;  /* 0x8000000005077812 */ /* 0x000fc800078e4807 */
[----:B------:R-:W-:Y:S01]  /*22230*/  LOP3.LUT R7, R7, 0x7f800000, RZ, 0xfc, !PT ;  /* 0x7f80000007077812 */ /* 0x000fe200078efcff */
[----:B------:R-:W-:Y:S06]  /*22240*/  BRA `(.L_x_138) ;  /* 0x0000000000147947 */ /* 0x000fec0003800000 */
.L_x_132:
[----:B------:R-:W-:Y:S01]  /*22250*/  LOP3.LUT R7, R5, 0x80000000, R7, 0x48, !PT ;  /* 0x8000000005077812 */ /* 0x000fe200078e4807 */
[----:B------:R-:W-:Y:S06]  /*22260*/  BRA `(.L_x_138) ;  /* 0x00000000000c7947 */ /* 0x000fec0003800000 */
.L_x_131:
[----:B------:R-:W0:Y:S01]  /*22270*/  MUFU.RSQ R7, -QNAN ;  /* 0xffc0000000077908 */ /* 0x000e220000001400 */
[----:B------:R-:W-:Y:S05]  /*22280*/  BRA `(.L_x_138) ;  /* 0x0000000000047947 */ /* 0x000fea0003800000 */
.L_x_130:
[----:B------:R-:W-:-:S07]  /*22290*/  FADD.FTZ R7, R0, R3 ;  /* 0x0000000300077221 */ /* 0x000fce0000010000 */
.L_x_138:
[----:B------:R-:W-:Y:S05]  /*222a0*/  BSYNC.RECONVERGENT B2 ;  /* 0x0000000000027941 */ /* 0x000fea0003800200 */
.L_x_128:
[----:B------:R-:W-:Y:S02]  /*222b0*/  IMAD.MOV.U32 R4, RZ, RZ, R11 ;  /* 0x000000ffff047224 */ /* 0x000fe400078e000b */
[----:B------:R-:W-:-:S04]  /*222c0*/  IMAD.MOV.U32 R5, RZ, RZ, 0x0 ;  /* 0x00000000ff057424 */ /* 0x000fc800078e00ff */
[----:B0-----:R-:W-:Y:S05]  /*222d0*/  RET.REL.NODEC R4 `(_Z20gpu_process_image_pcPvS_P5tbMem) ;  /* 0xfffffddc04487950 */ /* 0x001fea0003c3ffff */
.L_x_139:
        /* <DEDUP_REMOVED lines=10> */
.L_x_194:


//--------------------- .text._Z17gpu_process_imagePhS_ --------------------------
	.section	.text._Z17gpu_process_imagePhS_,"ax",@progbits
	.align	128
        .global         _Z17gpu_process_imagePhS_
        .type           _Z17gpu_process_imagePhS_,@function
        .size           _Z17gpu_process_imagePhS_,(.L_x_195 - _Z17gpu_process_imagePhS_)
        .other          _Z17gpu_process_imagePhS_,@"STO_CUDA_ENTRY STV_DEFAULT"
_Z17gpu_process_imagePhS_:
.text._Z17gpu_process_imagePhS_:
[----:B------:R-:W-:Y:S08]  /*0000*/  LDC R1, c[0x0][0x37c] ;  /* 0x0000df00ff017b82 */ /* 0x000ff00000000800 */
[----:B------:R-:W0:Y:S01]  /*0010*/  LDC R10, c[0x0][0x360] ;  /* 0x0000d800ff0a7b82 */ /* 0x000e220000000800 */
[----:B------:R-:W1:Y:S01]  /*0020*/  S2R R11, SR_TID.X ;  /* 0x00000000000b7919 */ /* 0x000e620000002100 */
[----:B------:R-:W-:Y:S01]  /*0030*/  UMOV UR4, 0x400 ;  /* 0x0000040000047882 */ /* 0x000fe20000000000 */
[----:B------:R-:W2:Y:S01]  /*0040*/  LDCU.64 UR6, c[0x0][0x358] ;  /* 0x00006b00ff0677ac */ /* 0x000ea20008000a00 */
[----:B------:R-:W-:Y:S01]  /*0050*/  BSSY B0, `(.L_x_140) ;  /* 0x0000041000007945 */ /* 0x000fe20003800000 */
[----:B------:R-:W3:Y:S03]  /*0060*/  LDCU.64 UR10, c[0x0][0x380] ;  /* 0x00007000ff0a77ac */ /* 0x000ee60008000a00 */
[----:B------:R-:W4:Y:S01]  /*0070*/  S2UR UR5, SR_CgaCtaId ;  /* 0x00000000000579c3 */ /* 0x000f220000008800 */
[----:B0-----:R-:W0:Y:S01]  /*0080*/  I2F.U32.RP R4, R10 ;  /* 0x0000000a00047306 */ /* 0x001e220000209000 */
[----:B------:R-:W-:-:S07]  /*0090*/  ISETP.NE.U32.AND P3, PT, R10, RZ, PT ;  /* 0x000000ff0a00720c */ /* 0x000fce0003f65070 */
[----:B------:R-:W5:Y:S01]  /*00a0*/  I2F.U32.RP R6, R10 ;  /* 0x0000000a00067306 */ /* 0x000f620000209000 */
[C---:B-1----:R-:W-:Y:S01]  /*00b0*/  IMAD.IADD R0, R11.reuse, 0x1, R10 ;  /* 0x000000010b007824 */ /* 0x042fe200078e020a */
[----:B------:R-:W-:Y:S01]  /*00c0*/  ISETP.GT.U32.AND P1, PT, R11, 0xff, PT ;  /* 0x000000ff0b00780c */ /* 0x000fe20003f24070 */
[----:B----4-:R-:W-:Y:S01]  /*00d0*/  ULEA UR4, UR5, UR4, 0x18 ;  /* 0x0000000405047291 */ /* 0x010fe2000f8ec0ff */
[----:B------:R-:W-:Y:S02]  /*00e0*/  IMAD.MOV.U32 R17, RZ, RZ, R11 ;  /* 0x000000ffff117224 */ /* 0x000fe400078e000b */
[C---:B------:R-:W-:Y:S02]  /*00f0*/  ISETP.GE.U32.AND P0, PT, R0.reuse, 0x400, PT ;  /* 0x000004000000780c */ /* 0x040fe40003f06070 */
[----:B0-----:R-:W0:Y:S01]  /*0100*/  MUFU.RCP R4, R4 ;  /* 0x0000000400047308 */ /* 0x001e220000001000 */
[----:B------:R-:W-:Y:S02]  /*0110*/  VIMNMX.U32 R5, PT, PT, R0, 0x400, !PT ;  /* 0x0000040000057848 */ /* 0x000fe40007fe0000 */
[----:B------:R-:W-:-:S02]  /*0120*/  SEL R13, RZ, 0x1, P0 ;  /* 0x00000001ff0d7807 */ /* 0x000fc40000000000 */
[----:B------:R-:W-:Y:S02]  /*0130*/  LEA R14, R11, UR4, 0x2 ;  /* 0x000000040b0e7c11 */ /* 0x000fe4000f8e10ff */
[----:B------:R-:W-:Y:S01]  /*0140*/  IADD3 R5, PT, PT, R5, -R0, -R13 ;  /* 0x8000000005057210 */ /* 0x000fe20007ffe80d */
[----:B-----5:R-:W-:Y:S01]  /*0150*/  MUFU.RCP R6, R6 ;  /* 0x0000000600067308 */ /* 0x020fe20000001000 */
[----:B0-----:R-:W-:-:S07]  /*0160*/  VIADD R2, R4, 0xffffffe ;  /* 0x0ffffffe04027836 */ /* 0x001fce0000000000 */
[----:B------:R0:W1:Y:S02]  /*0170*/  F2I.FTZ.U32.TRUNC.NTZ R3, R2 ;  /* 0x0000000200037305 */ /* 0x000064000021f000 */
[----:B0-----:R-:W-:Y:S02]  /*0180*/  IMAD.MOV.U32 R2, RZ, RZ, RZ ;  /* 0x000000ffff027224 */ /* 0x001fe400078e00ff */
[----:B-1----:R-:W-:-:S04]  /*0190*/  IMAD.MOV R7, RZ, RZ, -R3 ;  /* 0x000000ffff077224 */ /* 0x002fc800078e0a03 */
[----:B------:R-:W-:-:S04]  /*01a0*/  IMAD R7, R7, R10, RZ ;  /* 0x0000000a07077224 */ /* 0x000fc800078e02ff */
[----:B------:R-:W-:-:S04]  /*01b0*/  IMAD.HI.U32 R4, R3, R7, R2 ;  /* 0x0000000703047227 */ /* 0x000fc800078e0002 */
[----:B------:R-:W-:Y:S02]  /*01c0*/  VIADD R2, R6, 0xffffffe ;  /* 0x0ffffffe06027836 */ /* 0x000fe40000000000 */
[----:B------:R-:W-:Y:S02]  /*01d0*/  IMAD.HI.U32 R4, R4, R5, RZ ;  /* 0x0000000504047227 */ /* 0x000fe400078e00ff */
[----:B------:R0:W1:Y:S02]  /*01e0*/  F2I.FTZ.U32.TRUNC.NTZ R3, R2 ;  /* 0x0000000200037305 */ /* 0x000064000021f000 */
[----:B------:R-:W-:-:S04]  /*01f0*/  IMAD.MOV R0, RZ, RZ, -R4 ;  /* 0x000000ffff007224 */ /* 0x000fc800078e0a04 */
[----:B------:R-:W-:Y:S02]  /*0200*/  IMAD R5, R10, R0, R5 ;  /* 0x000000000a057224 */ /* 0x000fe400078e0205 */
[----:B------:R-:W4:Y:S01]  /*0210*/  @!P1 S2R R0, SR_CgaCtaId ;  /* 0x0000000000009919 */ /* 0x000f220000008800 */
[----:B0-----:R-:W-:Y:S02]  /*0220*/  IMAD.MOV.U32 R2, RZ, RZ, RZ ;  /* 0x000000ffff027224 */ /* 0x001fe400078e00ff */
[----:B------:R-:W-:Y:S01]  /*0230*/  ISETP.GE.U32.AND P0, PT, R5, R10, PT ;  /* 0x0000000a0500720c */ /* 0x000fe20003f06070 */
[----:B-1----:R-:W-:-:S04]  /*0240*/  IMAD.MOV R15, RZ, RZ, -R3 ;  /* 0x000000ffff0f7224 */ /* 0x002fc800078e0a03 */
[----:B------:R-:W-:-:S04]  /*0250*/  IMAD R15, R15, R10, RZ ;  /* 0x0000000a0f0f7224 */ /* 0x000fc800078e02ff */
[----:B------:R-:W-:-:S04]  /*0260*/  IMAD.HI.U32 R15, R3, R15, R2 ;  /* 0x0000000f030f7227 */ /* 0x000fc800078e0002 */
[----:B------:R-:W-:Y:S02]  /*0270*/  @P0 IMAD.IADD R5, R5, 0x1, -R10 ;  /* 0x0000000105050824 */ /* 0x000fe400078e0a0a */
[----:B------:R-:W-:-:S03]  /*0280*/  @P0 VIADD R4, R4, 0x1 ;  /* 0x0000000104040836 */ /* 0x000fc60000000000 */
[----:B------:R-:W-:-:S13]  /*0290*/  ISETP.GE.U32.AND P2, PT, R5, R10, PT ;  /* 0x0000000a0500720c */ /* 0x000fda0003f46070 */
[----:B------:R-:W-:Y:S01]  /*02a0*/  @P2 VIADD R4, R4, 0x1 ;  /* 0x0000000104042836 */ /* 0x000fe20000000000 */
[----:B------:R-:W-:Y:S02]  /*02b0*/  @!P3 LOP3.LUT R4, RZ, R10, RZ, 0x33, !PT ;  /* 0x0000000aff04b212 */ /* 0x000fe400078e33ff */
[----:B------:R-:W-:-:S03]  /*02c0*/  ISETP.GT.U32.AND P2, PT, R11, 0xff, PT ;  /* 0x000000ff0b00780c */ /* 0x000fc60003f44070 */
[----:B------:R-:W-:-:S04]  /*02d0*/  IMAD.IADD R13, R13, 0x1, R4 ;  /* 0x000000010d0d7824 */ /* 0x000fc800078e0204 */
[C---:B------:R-:W-:Y:S01]  /*02e0*/  VIADD R12, R13.reuse, 0x1 ;  /* 0x000000010d0c7836 */ /* 0x040fe20000000000 */
[C---:B------:R-:W-:Y:S02]  /*02f0*/  LOP3.LUT R16, R13.reuse, 0x3, RZ, 0xc0, !PT ;  /* 0x000000030d107812 */ /* 0x040fe400078ec0ff */
[----:B------:R-:W-:Y:S02]  /*0300*/  ISETP.GE.U32.AND P0, PT, R13, 0x3, PT ;  /* 0x000000030d00780c */ /* 0x000fe40003f06070 */
[----:B------:R-:W-:Y:S01]  /*0310*/  ISETP.NE.AND P3, PT, R16, 0x3, PT ;  /* 0x000000031000780c */ /* 0x000fe20003f65270 */
[----:B------:R0:W-:Y:S01]  /*0320*/  @!P2 STS [R14], RZ ;  /* 0x000000ff0e00a388 */ /* 0x0001e20000000800 */
[----:B------:R-:W-:Y:S01]  /*0330*/  LOP3.LUT R12, R12, 0x3, RZ, 0xc0, !PT ;  /* 0x000000030c0c7812 */ /* 0x000fe200078ec0ff */
[----:B------:R-:W-:Y:S10]  /*0340*/  BAR.SYNC.DEFER_BLOCKING 0x0 ;  /* 0x0000000000007b1d */ /* 0x000ff40000010000 */
[----:B0-234-:R-:W-:Y:S05]  /*0350*/  @!P3 BRA `(.L_x_141) ;  /* 0x000000000040b947 */ /* 0x01dfea0003800000 */
[----:B------:R-:W0:Y:S01]  /*0360*/  LDCU.64 UR8, c[0x0][0x380] ;  /* 0x00007000ff0877ac */ /* 0x000e220008000a00 */
[----:B------:R-:W-:Y:S02]  /*0370*/  IMAD R17, R12, R10, R11 ;  /* 0x0000000a0c117224 */ /* 0x000fe400078e020b */
[----:B------:R-:W-:Y:S01]  /*0380*/  IMAD.MOV R4, RZ, RZ, -R12 ;  /* 0x000000ffff047224 */ /* 0x000fe200078e0a0c */
[----:B0-----:R-:W-:-:S05]  /*0390*/  IADD3 R7, P2, PT, R11, UR8, RZ ;  /* 0x000000080b077c10 */ /* 0x001fca000ff5e0ff */
[----:B------:R-:W-:-:S08]  /*03a0*/  IMAD.X R6, RZ, RZ, UR9, P2 ;  /* 0x00000009ff067e24 */ /* 0x000fd000090e06ff */
.L_x_142:
[----:B------:R-:W-:Y:S02]  /*03b0*/  IMAD.MOV.U32 R2, RZ, RZ, R7 ;  /* 0x000000ffff027224 */ /* 0x000fe400078e0007 */
[----:B------:R-:W-:-:S05]  /*03c0*/  IMAD.MOV.U32 R3, RZ, RZ, R6 ;  /* 0x000000ffff037224 */ /* 0x000fca00078e0006 */
[----:B------:R-:W2:Y:S01]  /*03d0*/  LDG.E.U8 R2, desc[UR6][R2.64] ;  /* 0x0000000602027981 */ /* 0x000ea2000c1e1100 */
[----:B------:R-:W-:Y:S01]  /*03e0*/  VIADD R4, R4, 0x1 ;  /* 0x0000000104047836 */ /* 0x000fe20000000000 */
[----:B------:R-:W-:Y:S01]  /*03f0*/  IADD3 R7, P3, PT, R10, R7, RZ ;  /* 0x000000070a077210 */ /* 0x000fe20007f7e0ff */
[----:B------:R-:W-:Y:S05]  /*0400*/  YIELD ;  /* 0x0000000000007946 */ /* 0x000fea0003800000 */
[----:B------:R-:W-:Y:S01]  /*0410*/  ISETP.NE.AND P2, PT, R4, RZ, PT ;  /* 0x000000ff0400720c */ /* 0x000fe20003f45270 */
[----:B------:R-:W-:Y:S01]  /*0420*/  IMAD.X R6, RZ, RZ, R6, P3 ;  /* 0x000000ffff067224 */ /* 0x000fe200018e0606 */
[----:B0-2---:R-:W-:-:S05]  /*0430*/  LEA R5, R2, UR4, 0x2 ;  /* 0x0000000402057c11 */ /* 0x005fca000f8e10ff */
[----:B------:R0:W-:Y:S06]  /*0440*/  ATOMS.POPC.INC.32 RZ, [R5+URZ] ;  /* 0x0000000005ff7f8c */ /* 0x0001ec000d8000ff */
[----:B------:R-:W-:Y:S05]  /*0450*/  @P2 BRA `(.L_x_142) ;  /* 0xfffffffc00d42947 */ /* 0x000fea000383ffff */
.L_x_141:
[----:B------:R-:W-:Y:S05]  /*0460*/  BSYNC B0 ;  /* 0x0000000000007941 */ /* 0x000fea0003800000 */
.L_x_140:
[----:B------:R-:W-:Y:S05]  /*0470*/  @!P0 BRA `(.L_x_143) ;  /* 0x00000000007c8947 */ /* 0x000fea0003800000 */
[C-C-:B------:R-:W-:Y:S02]  /*0480*/  IMAD R23, R10.reuse, 0x2, R17.reuse ;  /* 0x000000020a177824 */ /* 0x140fe400078e0211 */
[----:B------:R-:W-:Y:S02]  /*0490*/  IMAD R21, R10, 0x3, R17 ;  /* 0x000000030a157824 */ /* 0x000fe400078e0211 */
[----:B------:R-:W-:-:S07]  /*04a0*/  IMAD.IADD R19, R17, 0x1, R10 ;  /* 0x0000000111137824 */ /* 0x000fce00078e020a */
.L_x_144:
[----:B------:R-:W-:Y:S02]  /*04b0*/  IADD3 R2, P3, PT, R17, UR10, RZ ;  /* 0x0000000a11027c10 */ /* 0x000fe4000ff7e0ff */
[----:B------:R-:W-:Y:S02]  /*04c0*/  IADD3 R4, P2, PT, R19, UR10, RZ ;  /* 0x0000000a13047c10 */ /* 0x000fe4000ff5e0ff */
[----:B------:R-:W-:Y:S01]  /*04d0*/  IADD3 R6, P0, PT, R23, UR10, RZ ;  /* 0x0000000a17067c10 */ /* 0x000fe2000ff1e0ff */
[----:B------:R-:W-:Y:S01]  /*04e0*/  IMAD.X R3, RZ, RZ, UR11, P3 ;  /* 0x0000000bff037e24 */ /* 0x000fe200098e06ff */
[----:B------:R-:W-:Y:S01]  /*04f0*/  IADD3 R8, P3, PT, R21, UR10, RZ ;  /* 0x0000000a15087c10 */ /* 0x000fe2000ff7e0ff */
[----:B0-----:R-:W-:Y:S02]  /*0500*/  IMAD.X R5, RZ, RZ, UR11, P2 ;  /* 0x0000000bff057e24 */ /* 0x001fe400090e06ff */
[----:B------:R-:W-:Y:S01]  /*0510*/  IMAD.X R7, RZ, RZ, UR11, P0 ;  /* 0x0000000bff077e24 */ /* 0x000fe200080e06ff */
[----:B------:R-:W2:Y:S01]  /*0520*/  LDG.E.U8 R2, desc[UR6][R2.64] ;  /* 0x0000000602027981 */ /* 0x000ea2000c1e1100 */
[----:B------:R-:W-:-:S03]  /*0530*/  IMAD.X R9, RZ, RZ, UR11, P3 ;  /* 0x0000000bff097e24 */ /* 0x000fc600098e06ff */
[----:B------:R-:W3:Y:S04]  /*0540*/  LDG.E.U8 R4, desc[UR6][R4.64] ;  /* 0x0000000604047981 */ /* 0x000ee8000c1e1100 */
[----:B------:R-:W4:Y:S04]  /*0550*/  LDG.E.U8 R6, desc[UR6][R6.64] ;  /* 0x0000000606067981 */ /* 0x000f28000c1e1100 */
[----:B------:R-:W5:Y:S01]  /*0560*/  LDG.E.U8 R8, desc[UR6][R8.64] ;  /* 0x0000000608087981 */ /* 0x000f62000c1e1100 */
[C-C-:B------:R-:W-:Y:S01]  /*0570*/  IADD3 R17, PT, PT, R10.reuse, R17, R10.reuse ;  /* 0x000000110a117210 */ /* 0x140fe20007ffe00a */
[----:B------:R-:W-:Y:S05]  /*0580*/  YIELD ;  /* 0x0000000000007946 */ /* 0x000fea0003800000 */
[C---:B------:R-:W-:Y:S01]  /*0590*/  IADD3 R17, PT, PT, R10.reuse, R17, R10 ;  /* 0x000000110a117210 */ /* 0x040fe20007ffe00a */
[----:B------:R-:W-:-:S02]  /*05a0*/  IMAD R19, R10, 0x4, R19 ;  /* 0x000000040a137824 */ /* 0x000fc400078e0213 */
[C---:B------:R-:W-:Y:S01]  /*05b0*/  IMAD R23, R10.reuse, 0x4, R23 ;  /* 0x000000040a177824 */ /* 0x040fe200078e0217 */
[----:B------:R-:W-:Y:S01]  /*05c0*/  ISETP.GE.U32.AND P0, PT, R17, 0x400, PT ;  /* 0x000004001100780c */ /* 0x000fe20003f06070 */
[----:B------:R-:W-:Y:S01]  /*05d0*/  IMAD R21, R10, 0x4, R21 ;  /* 0x000000040a157824 */ /* 0x000fe200078e0215 */
[----:B-12---:R-:W-:Y:S02]  /*05e0*/  LEA R18, R2, UR4, 0x2 ;  /* 0x0000000402127c11 */ /* 0x006fe4000f8e10ff */
[----:B---3--:R-:W-:-:S03]  /*05f0*/  LEA R20, R4, UR4, 0x2 ;  /* 0x0000000404147c11 */ /* 0x008fc6000f8e10ff */
[----:B------:R1:W-:Y:S01]  /*0600*/  ATOMS.POPC.INC.32 RZ, [R18+URZ] ;  /* 0x0000000012ff7f8c */ /* 0x0003e2000d8000ff */
[----:B----4-:R-:W-:-:S03]  /*0610*/  LEA R22, R6, UR4, 0x2 ;  /* 0x0000000406167c11 */ /* 0x010fc6000f8e10ff */
[----:B------:R1:W-:Y:S01]  /*0620*/  ATOMS.POPC.INC.32 RZ, [R20+URZ] ;  /* 0x0000000014ff7f8c */ /* 0x0003e2000d8000ff */
[----:B-----5:R-:W-:-:S03]  /*0630*/  LEA R24, R8, UR4, 0x2 ;  /* 0x0000000408187c11 */ /* 0x020fc6000f8e10ff */
[----:B------:R1:W-:Y:S04]  /*0640*/  ATOMS.POPC.INC.32 RZ, [R22+URZ] ;  /* 0x0000000016ff7f8c */ /* 0x0003e8000d8000ff */
[----:B------:R1:W-:Y:S01]  /*0650*/  ATOMS.POPC.INC.32 RZ, [R24+URZ] ;  /* 0x0000000018ff7f8c */ /* 0x0003e2000d8000ff */
[----:B------:R-:W-:Y:S05]  /*0660*/  @!P0 BRA `(.L_x_144) ;  /* 0xfffffffc00908947 */ /* 0x000fea000383ffff */
.L_x_143:
[----:B------:R-:W-:Y:S01]  /*0670*/  ISETP.GE.U32.AND P0, PT, R10, 0x2, PT ;  /* 0x000000020a00780c */ /* 0x000fe20003f06070 */
[----:B------:R-:W-:Y:S05]  /*0680*/  WARPSYNC.ALL ;  /* 0x0000000000007948 */ /* 0x000fea0003800000 */
[----:B------:R-:W-:Y:S07]  /*0690*/  BAR.SYNC.DEFER_BLOCKING 0x0 ;  /* 0x0000000000007b1d */ /* 0x000fee0000010000 */
[----:B------:R-:W-:Y:S05]  /*06a0*/  @!P0 BRA `(.L_x_145) ;  /* 0x00000000003c8947 */ /* 0x000fea0003800000 */
[----:B------:R-:W-:Y:S01]  /*06b0*/  VIMNMX.U32 R6, PT, PT, R10, 0x100, PT ;  /* 0x000001000a067848 */ /* 0x000fe20003fe0000 */
[----:B------:R-:W-:-:S06]  /*06c0*/  UMOV UR5, 0x1 ;  /* 0x0000000100057882 */ /* 0x000fcc0000000000 */
.L_x_146:
[----:B------:R-:W-:-:S04]  /*06d0*/  ISETP.GE.U32.AND P0, PT, R11, UR5, PT ;  /* 0x000000050b007c0c */ /* 0x000fc8000bf06070 */
[----:B------:R-:W-:-:S13]  /*06e0*/  ISETP.LT.U32.AND P0, PT, R11, 0x100, P0 ;  /* 0x000001000b00780c */ /* 0x000fda0000701070 */
[----:B------:R-:W-:Y:S01]  /*06f0*/  @P0 VIADD R2, R11, -UR5 ;  /* 0x800000050b020c36 */ /* 0x000fe20008000000 */
[----:B------:R-:W-:-:S04]  /*0700*/  USHF.L.U32 UR5, UR5, 0x1, URZ ;  /* 0x0000000105057899 */ /* 0x000fc800080006ff */
[----:B------:R-:W-:-:S05]  /*0710*/  @P0 LEA R2, R2, UR4, 0x2 ;  /* 0x0000000402020c11 */ /* 0x000fca000f8e10ff */
[----:B------:R-:W-:Y:S01]  /*0720*/  @P0 LDS R3, [R2] ;  /* 0x0000000002030984 */ /* 0x000fe20000000800 */
[----:B------:R-:W-:Y:S06]  /*0730*/  BAR.SYNC.DEFER_BLOCKING 0x0 ;  /* 0x0000000000007b1d */ /* 0x000fec0000010000 */
[----:B------:R-:W0:Y:S02]  /*0740*/  @P0 LDS R4, [R14] ;  /* 0x000000000e040984 */ /* 0x000e240000000800 */
[----:B0-----:R-:W-:-:S05]  /*0750*/  @P0 IMAD.IADD R5, R3, 0x1, R4 ;  /* 0x0000000103050824 */ /* 0x001fca00078e0204 */
[----:B------:R2:W-:Y:S01]  /*0760*/  @P0 STS [R14], R5 ;  /* 0x000000050e000388 */ /* 0x0005e20000000800 */
[----:B------:R-:W-:Y:S01]  /*0770*/  BAR.SYNC.DEFER_BLOCKING 0x0 ;  /* 0x0000000000007b1d */ /* 0x000fe20000010000 */
[----:B------:R-:W-:-:S13]  /*0780*/  ISETP.LE.U32.AND P0, PT, R6, UR5, PT ;  /* 0x0000000506007c0c */ /* 0x000fda000bf03070 */
[----:B--2---:R-:W-:Y:S05]  /*0790*/  @!P0 BRA `(.L_x_146) ;  /* 0xfffffffc00cc8947 */ /* 0x004fea000383ffff */
.L_x_145:
[----:B------:R-:W-:Y:S01]  /*07a0*/  IMAD.HI.U32 R15, R15, 0xff, RZ ;  /* 0x000000ff0f0f7827 */ /* 0x000fe200078e00ff */
[----:B------:R-:W2:Y:S01]  /*07b0*/  @!P1 LDS R2, [R14] ;  /* 0x000000000e029984 */ /* 0x000ea20000000800 */
[----:B------:R-:W-:Y:S02]  /*07c0*/  @!P1 MOV R3, 0x400 ;  /* 0x0000040000039802 */ /* 0x000fe40000000f00 */
[----:B0-----:R-:W-:Y:S01]  /*07d0*/  IMAD.MOV R5, RZ, RZ, -R15 ;  /* 0x000000ffff057224 */ /* 0x001fe200078e0a0f */
[C---:B------:R-:W-:Y:S01]  /*07e0*/  ISETP.NE.U32.AND P3, PT, R10.reuse, RZ, PT ;  /* 0x000000ff0a00720c */ /* 0x040fe20003f65070 */
[----:B------:R-:W-:Y:S02]  /*07f0*/  IMAD.MOV.U32 R4, RZ, RZ, RZ ;  /* 0x000000ffff047224 */ /* 0x000fe400078e00ff */
[----:B------:R-:W-:Y:S02]  /*0800*/  IMAD R5, R10, R5, 0xff ;  /* 0x000000ff0a057424 */ /* 0x000fe400078e0205 */
[----:B------:R-:W-:-:S03]  /*0810*/  @!P1 VIADD R3, R3, 0x400 ;  /* 0x0000040003039836 */ /* 0x000fc60000000000 */
[----:B------:R-:W-:Y:S02]  /*0820*/  ISETP.GE.U32.AND P0, PT, R5, R10, PT ;  /* 0x0000000a0500720c */ /* 0x000fe40003f06070 */
[----:B------:R-:W-:-:S05]  /*0830*/  @!P1 LEA R0, R0, R3, 0x18 ;  /* 0x0000000300009211 */ /* 0x000fca00078ec0ff */
[----:B------:R-:W-:-:S06]  /*0840*/  @!P1 IMAD R3, R11, 0x4, R0 ;  /* 0x000000040b039824 */ /* 0x000fcc00078e0200 */
[----:B------:R-:W-:Y:S02]  /*0850*/  @P0 IMAD.IADD R5, R5, 0x1, -R10 ;  /* 0x0000000105050824 */ /* 0x000fe400078e0a0a */
[----:B------:R-:W-:Y:S01]  /*0860*/  @P0 VIADD R15, R15, 0x1 ;  /* 0x000000010f0f0836 */ /* 0x000fe20000000000 */
[----:B------:R-:W-:Y:S02]  /*0870*/  ISETP.GT.U32.AND P0, PT, R10, 0x55, PT ;  /* 0x000000550a00780c */ /* 0x000fe40003f04070 */
[----:B------:R-:W-:Y:S01]  /*0880*/  ISETP.GE.U32.AND P2, PT, R5, R10, PT ;  /* 0x0000000a0500720c */ /* 0x000fe20003f46070 */
[----:B--2---:R0:W-:-:S12]  /*0890*/  @!P1 STS [R3], R2 ;  /* 0x0000000203009388 */ /* 0x0041d80000000800 */
[----:B------:R-:W-:Y:S01]  /*08a0*/  @P2 VIADD R15, R15, 0x1 ;  /* 0x000000010f0f2836 */ /* 0x000fe20000000000 */
[----:B------:R-:W-:-:S05]  /*08b0*/  @!P3 LOP3.LUT R15, RZ, R10, RZ, 0x33, !PT ;  /* 0x0000000aff0fb212 */ /* 0x000fca00078e33ff */
[----:B------:R-:W-:-:S05]  /*08c0*/  VIADD R15, R15, 0x1 ;  /* 0x000000010f0f7836 */ /* 0x000fca0000000000 */
[----:B------:R-:W-:Y:S01]  /*08d0*/  LOP3.LUT R0, R15, 0x3, RZ, 0xc0, !PT ;  /* 0x000000030f007812 */ /* 0x000fe200078ec0ff */
[----:B------:R-:W-:Y:S06]  /*08e0*/  BAR.SYNC.DEFER_BLOCKING 0x0 ;  /* 0x0000000000007b1d */ /* 0x000fec0000010000 */
[----:B0-----:R-:W-:Y:S05]  /*08f0*/  @P0 BRA `(.L_x_147) ;  /* 0x0000000400c80947 */ /* 0x001fea0003800000 */
[----:B------:R-:W-:Y:S01]  /*0900*/  LOP3.LUT R2, R15, 0x1fc, RZ, 0xc0, !PT ;  /* 0x000001fc0f027812 */ /* 0x000fe200078ec0ff */
[----:B------:R-:W-:Y:S01]  /*0910*/  IMAD.MOV.U32 R4, RZ, RZ, RZ ;  /* 0x000000ffff047224 */ /* 0x000fe200078e00ff */
[----:B------:R-:W-:-:S06]  /*0920*/  UMOV UR4, URZ ;  /* 0x000000ff00047c82 */ /* 0x000fcc0008000000 */
.L_x_164:
[----:B------:R-:W-:Y:S01]  /*0930*/  IMAD.IADD R5, R11, 0x1, R4 ;  /* 0x000000010b057824 */ /* 0x000fe200078e0204 */
[----:B------:R-:W-:Y:S01]  /*0940*/  UIADD3 UR4, UPT, UPT, UR4, 0x4, URZ ;  /* 0x0000000404047890 */ /* 0x000fe2000fffe0ff */
[----:B------:R-:W-:Y:S03]  /*0950*/  BSSY.RECONVERGENT B0, `(.L_x_148) ;  /* 0x0000017000007945 */ /* 0x000fe60003800200 */
[----:B------:R-:W-:Y:S02]  /*0960*/  ISETP.GT.U32.AND P1, PT, R5, 0xff, PT ;  /* 0x000000ff0500780c */ /* 0x000fe40003f24070 */
[----:B------:R-:W-:-:S11]  /*0970*/  ISETP.NE.AND P0, PT, R2, UR4, PT ;  /* 0x0000000402007c0c */ /* 0x000fd6000bf05270 */
[----:B0-23--:R-:W-:Y:S05]  /*0980*/  @P1 BRA `(.L_x_149) ;  /* 0x00000000004c1947 */ /* 0x00dfea0003800000 */
[----:B------:R-:W0:Y:S01]  /*0990*/  S2R R9, SR_CgaCtaId ;  /* 0x0000000000097919 */ /* 0x000e220000008800 */
[----:B------:R-:W-:-:S05]  /*09a0*/  MOV R8, 0x400 ;  /* 0x0000040000087802 */ /* 0x000fca0000000f00 */
[----:B------:R-:W-:-:S05]  /*09b0*/  VIADD R3, R8, 0x400 ;  /* 0x0000040008037836 */ /* 0x000fca0000000000 */
[----:B0-----:R-:W-:-:S05]  /*09c0*/  LEA R6, R9, R3, 0x18 ;  /* 0x0000000309067211 */ /* 0x001fca00078ec0ff */
        /* <DEDUP_REMOVED lines=12> */
.L_x_151:
[----:B------:R-:W-:Y:S05]  /*0a90*/  BSYNC.RELIABLE B1 ;  /* 0x0000000000017941 */ /* 0x000fea0003800100 */
.L_x_150:
[----:B------:R-:W-:-:S05]  /*0aa0*/  LEA R8, R9, R8, 0x18 ;  /* 0x0000000809087211 */ /* 0x000fca00078ec0ff */
[----:B------:R0:W-:Y:S02]  /*0ab0*/  STS [R8+0x900], R7 ;  /* 0x0009000708007388 */ /* 0x0001e40000000800 */
.L_x_149:
[----:B------:R-:W-:Y:S05]  /*0ac0*/  BSYNC.RECONVERGENT B0 ;  /* 0x0000000000007941 */ /* 0x000fea0003800200 */
.L_x_148:
[----:B------:R-:W-:Y:S05]  /*0ad0*/  WARPSYNC.ALL ;  /* 0x0000000000007948 */ /* 0x000fea0003800000 */
[----:B0-----:R-:W-:Y:S01]  /*0ae0*/  IMAD.IADD R7, R5, 0x1, R10 ;  /* 0x0000000105077824 */ /* 0x001fe200078e020a */
[----:B------:R-:W-:Y:S01]  /*0af0*/  BAR.SYNC.DEFER_BLOCKING 0x0 ;  /* 0x0000000000007b1d */ /* 0x000fe20000010000 */
[----:B------:R-:W-:-:S03]  /*0b00*/  IMAD.IADD R5, R10, 0x1, R4 ;  /* 0x000000010a057824 */ /* 0x000fc600078e0204 */
[----:B------:R-:W-:Y:S02]  /*0b10*/  ISETP.GT.U32.AND P1, PT, R7, 0xff, PT ;  /* 0x000000ff0700780c */ /* 0x000fe40003f24070 */
[----:B------:R-:W-:Y:S11]  /*0b20*/  BSSY.RECONVERGENT B0, `(.L_x_152) ;  /* 0x0000015000007945 */ /* 0x000ff60003800200 */
[----:B------:R-:W-:Y:S05]  /*0b30*/  @P1 BRA `(.L_x_153) ;  /* 0x00000000004c1947 */ /* 0x000fea0003800000 */
        /* <DEDUP_REMOVED lines=16> */
.L_x_155:
[----:B------:R-:W-:Y:S05]  /*0c40*/  BSYNC.RELIABLE B1 ;  /* 0x0000000000017941 */ /* 0x000fea0003800100 */
.L_x_154:
[----:B------:R-:W-:-:S05]  /*0c50*/  LEA R9, R9, R8, 0x18 ;  /* 0x0000000809097211 */ /* 0x000fca00078ec0ff */
[----:B------:R0:W-:Y:S02]  /*0c60*/  STS [R9+0x900], R6 ;  /* 0x0009000609007388 */ /* 0x0001e40000000800 */
.L_x_153:
[----:B------:R-:W-:Y:S05]  /*0c70*/  BSYNC.RECONVERGENT B0 ;  /* 0x0000000000007941 */ /* 0x000fea0003800200 */
.L_x_152:
[----:B------:R-:W-:Y:S05]  /*0c80*/  WARPSYNC.ALL ;  /* 0x0000000000007948 */ /* 0x000fea0003800000 */
[--C-:B------:R-:W-:Y:S01]  /*0c90*/  IMAD.IADD R7, R7, 0x1, R10.reuse ;  /* 0x0000000107077824 */ /* 0x100fe200078e020a */
[----:B------:R-:W-:Y:S01]  /*0ca0*/  BAR.SYNC.DEFER_BLOCKING 0x0 ;  /* 0x0000000000007b1d */ /* 0x000fe20000010000 */
[----:B------:R-:W-:-:S03]  /*0cb0*/  IMAD.IADD R5, R5, 0x1, R10 ;  /* 0x0000000105057824 */ /* 0x000fc600078e020a */
[----:B------:R-:W-:Y:S02]  /*0cc0*/  ISETP.GT.U32.AND P1, PT, R7, 0xff, PT ;  /* 0x000000ff0700780c */ /* 0x000fe40003f24070 */
[----:B------:R-:W-:Y:S11]  /*0cd0*/  BSSY.RECONVERGENT B0, `(.L_x_156) ;  /* 0x0000015000007945 */ /* 0x000ff60003800200 */
[----:B------:R-:W-:Y:S05]  /*0ce0*/  @P1 BRA `(.L_x_157) ;  /* 0x00000000004c1947 */ /* 0x000fea0003800000 */
[----:B0-----:R-:W0:Y:S01]  /*0cf0*/  S2R R9, SR_CgaCtaId ;  /* 0x0000000000097919 */ /* 0x001e220000008800 */
        /* <DEDUP_REMOVED lines=15> */
.L_x_159:
[----:B------:R-:W-:Y:S05]  /*0df0*/  BSYNC.RELIABLE B1 ;  /* 0x0000000000017941 */ /* 0x000fea0003800100 */
.L_x_158:
[----:B------:R-:W-:-:S05]  /*0e00*/  LEA R9, R9, R8, 0x18 ;  /* 0x0000000809097211 */ /* 0x000fca00078ec0ff */
[----:B------:R2:W-:Y:S02]  /*0e10*/  STS [R9+0x900], R6 ;  /* 0x0009000609007388 */ /* 0x0005e40000000800 */
.L_x_157:
[----:B------:R-:W-:Y:S05]  /*0e20*/  BSYNC.RECONVERGENT B0 ;  /* 0x0000000000007941 */ /* 0x000fea0003800200 */
.L_x_156:
[----:B------:R-:W-:Y:S05]  /*0e30*/  WARPSYNC.ALL ;  /* 0x0000000000007948 */ /* 0x000fea0003800000 */
[--C-:B------:R-:W-:Y:S01]  /*0e40*/  IMAD.IADD R7, R7, 0x1, R10.reuse ;  /* 0x0000000107077824 */ /* 0x100fe200078e020a */
[----:B------:R-:W-:Y:S01]  /*0e50*/  BAR.SYNC.DEFER_BLOCKING 0x0 ;  /* 0x0000000000007b1d */ /* 0x000fe20000010000 */
[----:B------:R-:W-:-:S03]  /*0e60*/  IMAD.IADD R5, R5, 0x1, R10 ;  /* 0x0000000105057824 */ /* 0x000fc600078e020a */
[----:B------:R-:W-:Y:S02]  /*0e70*/  ISETP.GT.U32.AND P1, PT, R7, 0xff, PT ;  /* 0x000000ff0700780c */ /* 0x000fe40003f24070 */
[----:B------:R-:W-:Y:S11]  /*0e80*/  BSSY.RECONVERGENT B0, `(.L_x_160) ;  /* 0x0000015000007945 */ /* 0x000ff60003800200 */
[----:B------:R-:W-:Y:S05]  /*0e90*/  @P1 BRA `(.L_x_161) ;  /* 0x00000000004c1947 */ /* 0x000fea0003800000 */
[----:B0-2---:R-:W0:Y:S01]  /*0ea0*/  S2R R9, SR_CgaCtaId ;  /* 0x0000000000097919 */ /* 0x005e220000008800 */
        /* <DEDUP_REMOVED lines=15> */
.L_x_163:
[----:B------:R-:W-:Y:S05]  /*0fa0*/  BSYNC.RELIABLE B1 ;  /* 0x0000000000017941 */ /* 0x000fea0003800100 */
.L_x_162:
[----:B------:R-:W-:-:S05]  /*0fb0*/  LEA R9, R9, R8, 0x18 ;  /* 0x0000000809097211 */ /* 0x000fca00078ec0ff */
[----:B------:R3:W-:Y:S02]  /*0fc0*/  STS [R9+0x900], R6 ;  /* 0x0009000609007388 */ /* 0x0007e40000000800 */
.L_x_161:
[----:B------:R-:W-:Y:S05]  /*0fd0*/  BSYNC.RECONVERGENT B0 ;  /* 0x0000000000007941 */ /* 0x000fea0003800200 */
.L_x_160:
[----:B------:R-:W-:Y:S05]  /*0fe0*/  WARPSYNC.ALL ;  /* 0x0000000000007948 */ /* 0x000fea0003800000 */
[----:B------:R-:W-:Y:S01]  /*0ff0*/  BAR.SYNC.DEFER_BLOCKING 0x0 ;  /* 0x0000000000007b1d */ /* 0x000fe20000010000 */
[----:B------:R-:W-:-:S05]  /*1000*/  IMAD.IADD R4, R5, 0x1, R10 ;  /* 0x0000000105047824 */ /* 0x000fca00078e020a */
[----:B------:R-:W-:Y:S05]  /*1010*/  @P0 BRA `(.L_x_164) ;  /* 0xfffffff800440947 */ /* 0x000fea000383ffff */
.L_x_147:
[----:B------:R-:W-:-:S13]  /*1020*/  ISETP.NE.AND P0, PT, R0, RZ, PT ;  /* 0x000000ff0000720c */ /* 0x000fda0003f05270 */
[----:B------:R-:W-:Y:S05]  /*1030*/  @!P0 BRA `(.L_x_165) ;  /* 0x0000000000808947 */ /* 0x000fea0003800000 */
[----:B------:R-:W-:Y:S02]  /*1040*/  IMAD.IADD R3, R11, 0x1, R4 ;  /* 0x000000010b037824 */ /* 0x000fe400078e0204 */
[----:B------:R-:W-:Y:S02]  /*1050*/  IMAD.MOV R0, RZ, RZ, -R0 ;  /* 0x000000ffff007224 */ /* 0x000fe400078e0a00 */
[----:B------:R-:W-:-:S07]  /*1060*/  IMAD.SHL.U32 R5, R3, 0x4, RZ ;  /* 0x0000000403057824 */ /* 0x000fce00078e00ff */
.L_x_170:
[----:B------:R-:W-:Y:S01]  /*1070*/  ISETP.GT.U32.AND P1, PT, R3, 0xff, PT ;  /* 0x000000ff0300780c */ /* 0x000fe20003f24070 */
[----:B------:R-:W-:Y:S01]  /*1080*/  VIADD R0, R0, 0x1 ;  /* 0x0000000100007836 */ /* 0x000fe20000000000 */
[----:B------:R-:W-:Y:S04]  /*1090*/  BSSY.RECONVERGENT B0, `(.L_x_166) ;  /* 0x0000015000007945 */ /* 0x000fe80003800200 */
[----:B------:R-:W-:-:S07]  /*10a0*/  ISETP.NE.AND P0, PT, R0, RZ, PT ;  /* 0x000000ff0000720c */ /* 0x000fce0003f05270 */
[----:B----4-:R-:W-:Y:S06]  /*10b0*/  @P1 BRA `(.L_x_167) ;  /* 0x0000000000481947 */ /* 0x010fec0003800000 */
[----:B------:R-:W4:Y:S01]  /*10c0*/  S2R R7, SR_CgaCtaId ;  /* 0x0000000000077919 */ /* 0x000f220000008800 */
[----:B0-23--:R-:W-:-:S05]  /*10d0*/  MOV R6, 0x400 ;  /* 0x0000040000067802 */ /* 0x00dfca0000000f00 */
[----:B------:R-:W-:-:S05]  /*10e0*/  VIADD R2, R6, 0x400 ;  /* 0x0000040006027836 */ /* 0x000fca0000000000 */
[----:B----4-:R-:W-:-:S05]  /*10f0*/  LEA R2, R7, R2, 0x18 ;  /* 0x0000000207027211 */ /* 0x010fca00078ec0ff */
[----:B------:R-:W-:-:S05]  /*1100*/  IMAD.IADD R2, R2, 0x1, R5 ;  /* 0x0000000102027824 */ /* 0x000fca00078e0205 */
[----:B------:R-:W0:Y:S02]  /*1110*/  LDS R4, [R2] ;  /* 0x0000000002047984 */ /* 0x000e240000000800 */
[----:B0-----:R-:W-:-:S13]  /*1120*/  ISETP.GE.AND P1, PT, R4, 0x1, PT ;  /* 0x000000010400780c */ /* 0x001fda0003f26270 */
[----:B------:R-:W-:Y:S05]  /*1130*/  @!P1 BRA `(.L_x_167) ;  /* 0x0000000000289947 */ /* 0x000fea0003800000 */
[----:B------:R-:W-:Y:S01]  /*1140*/  ISETP.NE.AND P1, PT, R5, RZ, PT ;  /* 0x000000ff0500720c */ /* 0x000fe20003f25270 */
[----:B------:R-:W-:-:S12]  /*1150*/  BSSY.RELIABLE B1, `(.L_x_168) ;  /* 0x0000006000017945 */ /* 0x000fd80003800100 */
[----:B------:R-:W-:Y:S05]  /*1160*/  @!P1 BRA `(.L_x_169) ;  /* 0x0000000000109947 */ /* 0x000fea0003800000 */
[----:B------:R-:W0:Y:S02]  /*1170*/  LDS R2, [R2+-0x4] ;  /* 0xfffffc0002027984 */ /* 0x000e240000000800 */
[----:B0-----:R-:W-:-:S13]  /*1180*/  ISETP.NE.AND P1, PT, R2, RZ, PT ;  /* 0x000000ff0200720c */ /* 0x001fda0003f25270 */
[----:B------:R-:W-:Y:S05]  /*1190*/  @P1 BREAK.RELIABLE B1 ;  /* 0x0000000000011942 */ /* 0x000fea0003800100 */
[----:B------:R-:W-:Y:S05]  /*11a0*/  @P1 BRA `(.L_x_167) ;  /* 0x00000000000c1947 */ /* 0x000fea0003800000 */
.L_x_169:
[----:B------:R-:W-:Y:S05]  /*11b0*/  BSYNC.RELIABLE B1 ;  /* 0x0000000000017941 */ /* 0x000fea0003800100 */
.L_x_168:
[----:B------:R-:W-:-:S05]  /*11c0*/  LEA R7, R7, R6, 0x18 ;  /* 0x0000000607077211 */ /* 0x000fca00078ec0ff */
[----:B------:R4:W-:Y:S02]  /*11d0*/  STS [R7+0x900], R4 ;  /* 0x0009000407007388 */ /* 0x0009e40000000800 */
.L_x_167:
[----:B------:R-:W-:Y:S05]  /*11e0*/  BSYNC.RECONVERGENT B0 ;  /* 0x0000000000007941 */ /* 0x000fea0003800200 */
.L_x_166:
[----:B------:R-:W-:Y:S05]  /*11f0*/  WARPSYNC.ALL ;  /* 0x0000000000007948 */ /* 0x000fea0003800000 */
[----:B------:R-:W-:Y:S01]  /*1200*/  BAR.SYNC.DEFER_BLOCKING 0x0 ;  /* 0x0000000000007b1d */ /* 0x000fe20000010000 */
[C---:B------:R-:W-:Y:S02]  /*1210*/  IMAD R5, R10.reuse, 0x4, R5 ;  /* 0x000000040a057824 */ /* 0x040fe400078e0205 */
[----:B------:R-:W-:-:S03]  /*1220*/  IMAD.IADD R3, R10, 0x1, R3 ;  /* 0x000000010a037824 */ /* 0x000fc600078e0203 */
[----:B------:R-:W-:Y:S05]  /*1230*/  @P0 BRA `(.L_x_170) ;  /* 0xfffffffc008c0947 */ /* 0x000fea000383ffff */
.L_x_165:
[----:B------:R-:W-:Y:S01]  /*1240*/  ISETP.GT.U32.AND P0, PT, R11, 0xff, PT ;  /* 0x000000ff0b00780c */ /* 0x000fe20003f04070 */
[----:B------:R-:W-:-:S12]  /*1250*/  BSSY.RECONVERGENT B0, `(.L_x_171) ;  /* 0x000001f000007945 */ /* 0x000fd80003800200 */
[----:B------:R-:W-:Y:S05]  /*1260*/  @P0 BRA `(.L_x_172) ;  /* 0x0000000000740947 */ /* 0x000fea0003800000 */
[----:B------:R-:W5:Y:S01]  /*1270*/  S2UR UR5, SR_CgaCtaId ;  /* 0x00000000000579c3 */ /* 0x000f620000008800 */
[----:B------:R-:W-:Y:S01]  /*1280*/  UMOV UR4, 0x400 ;  /* 0x0000040000047882 */ /* 0x000fe20000000000 */
[----:B------:R-:W-:Y:S01]  /*1290*/  LDS R3, [R14] ;  /* 0x000000000e037984 */ /* 0x000fe20000000800 */
[----:B------:R-:W-:Y:S01]  /*12a0*/  BSSY.RECONVERGENT B1, `(.L_x_173) ;  /* 0x0000012000017945 */ /* 0x000fe20003800200 */
[----:B-----5:R-:W-:-:S09]  /*12b0*/  ULEA UR4, UR5, UR4, 0x18 ;  /* 0x0000000405047291 */ /* 0x020fd2000f8ec0ff */
[----:B------:R-:W5:Y:S02]  /*12c0*/  LDS R0, [UR4+0x900] ;  /* 0x00090004ff007984 */ /* 0x000f640008000800 */
[----:B-----5:R-:W-:Y:S01]  /*12d0*/  IADD3 R2, PT, PT, -R0, 0x400, RZ ;  /* 0x0000040000027810 */ /* 0x020fe20007ffe1ff */
[----:B------:R-:W-:-:S03]  /*12e0*/  IMAD.IADD R0, R3, 0x1, -R0 ;  /* 0x0000000103007824 */ /* 0x000fc600078e0a00 */
[----:B----4-:R-:W-:Y:S02]  /*12f0*/  I2FP.F32.S32 R7, R2 ;  /* 0x0000000200077245 */ /* 0x010fe40000201400 */
[----:B------:R-:W-:Y:S02]  /*1300*/  I2FP.F32.S32 R0, R0 ;  /* 0x0000000000007245 */ /* 0x000fe40000201400 */
[----:B------:R-:W4:Y:S08]  /*1310*/  MUFU.RCP R2, R7 ;  /* 0x0000000700027308 */ /* 0x000f300000001000 */
[----:B------:R-:W5:Y:S01]  /*1320*/  FCHK P0, R0, R7 ;  /* 0x0000000700007302 */ /* 0x000f620000000000 */
[----:B----4-:R-:W-:-:S04]  /*1330*/  FFMA R3, -R7, R2, 1 ;  /* 0x3f80000007037423 */ /* 0x010fc80000000102 */
[----:B------:R-:W-:-:S04]  /*1340*/  FFMA R3, R2, R3, R2 ;  /* 0x0000000302037223 */ /* 0x000fc80000000002 */
[----:B------:R-:W-:-:S04]  /*1350*/  FFMA R2, R0, R3, RZ ;  /* 0x0000000300027223 */ /* 0x000fc800000000ff */
[----:B------:R-:W-:-:S04]  /*1360*/  FFMA R4, -R7, R2, R0 ;  /* 0x0000000207047223 */ /* 0x000fc80000000100 */
[----:B------:R-:W-:Y:S01]  /*1370*/  FFMA R2, R3, R4, R2 ;  /* 0x0000000403027223 */ /* 0x000fe20000000002 */
[----:B-----5:R-:W-:Y:S06]  /*1380*/  @!P0 BRA `(.L_x_174) ;  /* 0x00000000000c8947 */ /* 0x020fec0003800000 */
[----:B------:R-:W-:-:S07]  /*1390*/  MOV R2, 0x13b0 ;  /* 0x000013b000027802 */ /* 0x000fce0000000f00 */
[----:B0123--:R-:W-:Y:S05]  /*13a0*/  CALL.REL.NOINC `($__internal_4_$__cuda_sm3x_div_rn_noftz_f32_slowpath) ;  /* 0x00000004004c7944 */ /* 0x00ffea0003c00000 */
[----:B------:R-:W-:-:S07]  /*13b0*/  IMAD.MOV.U32 R2, RZ, RZ, R0 ;  /* 0x000000ffff027224 */ /* 0x000fce00078e0000 */
.L_x_174:
[----:B------:R-:W-:Y:S05]  /*13c0*/  BSYNC.RECONVERGENT B1 ;  /* 0x0000000000017941 */ /* 0x000fea0003800200 */
.L_x_173:
[----:B------:R-:W4:Y:S01]  /*13d0*/  S2UR UR5, SR_CgaCtaId ;  /* 0x00000000000579c3 */ /* 0x000f220000008800 */
[----:B------:R-:W-:Y:S01]  /*13e0*/  FMUL R2, R2, 255 ;  /* 0x437f000002027820 */ /* 0x000fe20000400000 */
[----:B------:R-:W-:Y:S02]  /*13f0*/  UMOV UR4, 0x400 ;  /* 0x0000040000047882 */ /* 0x000fe40000000000 */
[----:B------:R-:W-:-:S03]  /*1400*/  UIADD3 UR4, UPT, UPT, UR4, 0x800, URZ ;  /* 0x0000080004047890 */ /* 0x000fc6000fffe0ff */
[----:B------:R-:W5:Y:S01]  /*1410*/  F2I.TRUNC.NTZ R2, R2 ;  /* 0x0000000200027305 */ /* 0x000f62000020f100 */
[----:B----4-:R-:W-:-:S09]  /*1420*/  ULEA UR4, UR5, UR4, 0x18 ;  /* 0x0000000405047291 */ /* 0x010fd2000f8ec0ff */
[----:B-----5:R4:W-:Y:S03]  /*1430*/  STS.U8 [R11+UR4], R2 ;  /* 0x000000020b007988 */ /* 0x0209e60008000004 */
.L_x_172:
[----:B------:R-:W-:Y:S05]  /*1440*/  BSYNC.RECONVERGENT B0 ;  /* 0x0000000000007941 */ /* 0x000fea0003800200 */
.L_x_171:
[----:B------:R-:W-:Y:S01]  /*1450*/  BAR.SYNC.DEFER_BLOCKING 0x0 ;  /* 0x0000000000007b1d */ /* 0x000fe20000010000 */
[----:B------:R-:W-:-:S05]  /*1460*/  ISETP.NE.AND P0, PT, R16, 0x3, PT ;  /* 0x000000031000780c */ /* 0x000fca0003f05270 */
[----:B------:R-:W0:Y:S01]  /*1470*/  LDCU.128 UR8, c[0x0][0x380] ;  /* 0x00007000ff0877ac */ /* 0x000e220008000c00 */
[----:B------:R-:W-:Y:S07]  /*1480*/  BSSY.RECONVERGENT B0, `(.L_x_175) ;  /* 0x0000017000007945 */ /* 0x000fee0003800200 */
[----:B------:R-:W-:Y:S05]  /*1490*/  @!P0 BRA `(.L_x_176) ;  /* 0x0000000000548947 */ /* 0x000fea0003800000 */
[----:B------:R-:W5:Y:S01]  /*14a0*/  S2R R3, SR_CgaCtaId ;  /* 0x0000000000037919 */ /* 0x000f620000008800 */
[----:B------:R-:W-:Y:S01]  /*14b0*/  MOV R0, 0x400 ;  /* 0x0000040000007802 */ /* 0x000fe20000000f00 */
[----:B------:R-:W-:Y:S01]  /*14c0*/  BSSY.RECONVERGENT B1, `(.L_x_176) ;  /* 0x0000012000017945 */ /* 0x000fe20003800200 */
[----:B------:R-:W-:Y:S02]  /*14d0*/  IMAD.MOV R12, RZ, RZ, -R12 ;  /* 0x000000ffff0c7224 */ /* 0x000fe400078e0a0c */
[----:B0-23--:R-:W-:Y:S02]  /*14e0*/  IMAD.MOV.U32 R6, RZ, RZ, RZ ;  /* 0x000000ffff067224 */ /* 0x00dfe400078e00ff */
[----:B------:R-:W-:-:S05]  /*14f0*/  VIADD R0, R0, 0x800 ;  /* 0x0000080000007836 */ /* 0x000fca0000000000 */
[----:B-----5:R-:W-:-:S07]  /*1500*/  LEA R9, R3, R0, 0x18 ;  /* 0x0000000003097211 */ /* 0x020fce00078ec0ff */
.L_x_177:
[----:B----4-:R-:W-:-:S04]  /*1510*/  IADD3 R2, P0, PT, R11, UR8, RZ ;  /* 0x000000080b027c10 */ /* 0x010fc8000ff1e0ff */
[----:B------:R-:W-:-:S05]  /*1520*/  IADD3.X R3, PT, PT, R6, UR9, RZ, P0, !PT ;  /* 0x0000000906037c10 */ /* 0x000fca00087fe4ff */
[----:B------:R-:W2:Y:S01]  /*1530*/  LDG.E.U8 R2, desc[UR6][R2.64] ;  /* 0x0000000602027981 */ /* 0x000ea2000c1e1100 */
[----:B0-----:R-:W-:Y:S01]  /*1540*/  IADD3 R4, P0, PT, R11, UR10, RZ ;  /* 0x0000000a0b047c10 */ /* 0x001fe2000ff1e0ff */
[----:B------:R-:W-:Y:S01]  /*1550*/  VIADD R12, R12, 0x1 ;  /* 0x000000010c0c7836 */ /* 0x000fe20000000000 */
[----:B------:R-:W-:Y:S02]  /*1560*/  IADD3 R11, P1, PT, R10, R11, RZ ;  /* 0x0000000b0a0b7210 */ /* 0x000fe40007f3e0ff */
[----:B------:R-:W-:Y:S02]  /*1570*/  IADD3.X R5, PT, PT, R6, UR11, RZ, P0, !PT ;  /* 0x0000000b06057c10 */ /* 0x000fe400087fe4ff */
[----:B------:R-:W-:Y:S01]  /*1580*/  ISETP.NE.AND P0, PT, R12, RZ, PT ;  /* 0x000000ff0c00720c */ /* 0x000fe20003f05270 */
[----:B------:R-:W-:Y:S02]  /*1590*/  IMAD.X R6, RZ, RZ, R6, P1 ;  /* 0x000000ffff067224 */ /* 0x000fe400008e0606 */
[----:B--2---:R-:W-:-:S05]  /*15a0*/  IMAD.IADD R0, R9, 0x1, R2 ;  /* 0x0000000109007824 */ /* 0x004fca00078e0202 */
[----:B------:R-:W0:Y:S04]  /*15b0*/  LDS.U8 R7, [R0] ;  /* 0x0000000000077984 */ /* 0x000e280000000000 */
[----:B0-----:R0:W-:Y:S01]  /*15c0*/  STG.E.U8 desc[UR6][R4.64], R7 ;  /* 0x0000000704007986 */ /* 0x0011e2000c101106 */
[----:B------:R-:W-:Y:S05]  /*15d0*/  @P0 BRA `(.L_x_177) ;  /* 0xfffffffc00cc0947 */ /* 0x000fea000383ffff */
[----:B------:R-:W-:Y:S05]  /*15e0*/  BSYNC.RECONVERGENT B1 ;  /* 0x0000000000017941 */ /* 0x000fea0003800200 */
.L_x_176:
[----:B0-----:R-:W-:Y:S05]  /*15f0*/  BSYNC.RECONVERGENT B0 ;  /* 0x0000000000007941 */ /* 0x001fea0003800200 */
.L_x_175:
[----:B------:R-:W-:-:S13]  /*1600*/  ISETP.GE.U32.AND P0, PT, R13, 0x3, PT ;  /* 0x000000030d00780c */ /* 0x000fda0003f06070 */
[----:B------:R-:W-:Y:S05]  /*1610*/  @!P0 EXIT ;  /* 0x000000000000894d */ /* 0x000fea0003800000 */
[----:B------:R-:W0:Y:S01]  /*1620*/  S2UR UR5, SR_CgaCtaId ;  /* 0x00000000000579c3 */ /* 0x000e220000008800 */
[----:B------:R-:W-:Y:S01]  /*1630*/  UMOV UR4, 0x400 ;  /* 0x0000040000047882 */ /* 0x000fe20000000000 */
[C-C-:B------:R-:W-:Y:S01]  /*1640*/  IMAD R3, R10.reuse, 0x2, R11.reuse ;  /* 0x000000020a037824 */ /* 0x140fe200078e020b */
[----:B------:R-:W-:Y:S01]  /*1650*/  UIADD3 UR4, UPT, UPT, UR4, 0x800, URZ ;  /* 0x0000080004047890 */ /* 0x000fe2000fffe0ff */
[----:B------:R-:W-:Y:S01]  /*1660*/  IMAD R5, R10, 0x3, R11 ;  /* 0x000000030a057824 */ /* 0x000fe200078e020b */
[----:B------:R-:W0:Y:S01]  /*1670*/  LDCU.128 UR8, c[0x0][0x380] ;  /* 0x00007000ff0877ac */ /* 0x000e220008000c00 */
[----:B----4-:R-:W-:Y:S01]  /*1680*/  IMAD.IADD R7, R11, 0x1, R10 ;  /* 0x000000010b077824 */ /* 0x010fe200078e020a */
[----:B0-----:R-:W-:-:S12]  /*1690*/  ULEA UR4, UR5, UR4, 0x18 ;  /* 0x0000000405047291 */ /* 0x001fd8000f8ec0ff */
.L_x_178:
[----:B------:R-:W-:-:S05]  /*16a0*/  IADD3 R8, P0, PT, R11, UR8, RZ ;  /* 0x000000080b087c10 */ /* 0x000fca000ff1e0ff */
[----:B--23--:R-:W-:-:S05]  /*16b0*/  IMAD.X R9, RZ, RZ, UR9, P0 ;  /* 0x00000009ff097e24 */ /* 0x00cfca00080e06ff */
[----:B------:R-:W2:Y:S01]  /*16c0*/  LDG.E.U8 R8, desc[UR6][R8.64] ;  /* 0x0000000608087981 */ /* 0x000ea2000c1e1100 */
[----:B------:R-:W-:Y:S02]  /*16d0*/  IADD3 R12, P0, PT, R11, UR10, RZ ;  /* 0x0000000a0b0c7c10 */ /* 0x000fe4000ff1e0ff */
[----:B0-----:R-:W-:-:S03]  /*16e0*/  IADD3 R14, P1, PT, R7, UR8, RZ ;  /* 0x00000008070e7c10 */ /* 0x001fc6000ff3e0ff */
[----:B------:R-:W-:Y:S02]  /*16f0*/  IMAD.X R13, RZ, RZ, UR11, P0 ;  /* 0x0000000bff0d7e24 */ /* 0x000fe400080e06ff */
[----:B------:R-:W-:Y:S01]  /*1700*/  IMAD.X R15, RZ, RZ, UR9, P1 ;  /* 0x00000009ff0f7e24 */ /* 0x000fe200088e06ff */
[----:B--2---:R-:W0:Y:S04]  /*1710*/  LDS.U8 R21, [R8+UR4] ;  /* 0x0000000408157984 */ /* 0x004e280008000000 */
[----:B0-----:R-:W-:Y:S04]  /*1720*/  STG.E.U8 desc[UR6][R12.64], R21 ;  /* 0x000000150c007986 */ /* 0x001fe8000c101106 */
[----:B------:R-:W2:Y:S01]  /*1730*/  LDG.E.U8 R14, desc[UR6][R14.64] ;  /* 0x000000060e0e7981 */ /* 0x000ea2000c1e1100 */
[----:B------:R-:W-:-:S02]  /*1740*/  IADD3 R16, P0, PT, R7, UR10, RZ ;  /* 0x0000000a07107c10 */ /* 0x000fc4000ff1e0ff */
[----:B-1----:R-:W-:-:S03]  /*1750*/  IADD3 R18, P1, PT, R3, UR8, RZ ;  /* 0x0000000803127c10 */ /* 0x002fc6000ff3e0ff */
[----:B------:R-:W-:Y:S02]  /*1760*/  IMAD.X R17, RZ, RZ, UR11, P0 ;  /* 0x0000000bff117e24 */ /* 0x000fe400080e06ff */
[----:B------:R-:W-:Y:S01]  /*1770*/  IMAD.X R19, RZ, RZ, UR9, P1 ;  /* 0x00000009ff137e24 */ /* 0x000fe200088e06ff */
[----:B--2---:R-:W0:Y:S04]  /*1780*/  LDS.U8 R23, [R14+UR4] ;  /* 0x000000040e177984 */ /* 0x004e280008000000 */
[----:B0-----:R-:W-:Y:S04]  /*1790*/  STG.E.U8 desc[UR6][R16.64], R23 ;  /* 0x0000001710007986 */ /* 0x001fe8000c101106 */
[----:B------:R-:W2:Y:S01]  /*17a0*/  LDG.E.U8 R18, desc[UR6][R18.64] ;  /* 0x0000000612127981 */ /* 0x000ea2000c1e1100 */
[----:B------:R-:W-:-:S02]  /*17b0*/  IADD3 R8, P0, PT, R3, UR10, RZ ;  /* 0x0000000a03087c10 */ /* 0x000fc4000ff1e0ff */
[----:B------:R-:W-:-:S03]  /*17c0*/  IADD3 R12, P1, PT, R5, UR8, RZ ;  /* 0x00000008050c7c10 */ /* 0x000fc6000ff3e0ff */
[----:B------:R-:W-:Y:S02]  /*17d0*/  IMAD.X R9, RZ, RZ, UR11, P0 ;  /* 0x0000000bff097e24 */ /* 0x000fe400080e06ff */
[----:B------:R-:W-:Y:S01]  /*17e0*/  IMAD.X R13, RZ, RZ, UR9, P1 ;  /* 0x00000009ff0d7e24 */ /* 0x000fe200088e06ff */
[----:B--2---:R-:W0:Y:S04]  /*17f0*/  LDS.U8 R25, [R18+UR4] ;  /* 0x0000000412197984 */ /* 0x004e280008000000 */
[----:B0-----:R-:W-:Y:S04]  /*1800*/  STG.E.U8 desc[UR6][R8.64], R25 ;  /* 0x0000001908007986 */ /* 0x001fe8000c101106 */
[----:B------:R-:W2:Y:S01]  /*1810*/  LDG.E.U8 R12, desc[UR6][R12.64] ;  /* 0x000000060c0c7981 */ /* 0x000ea2000c1e1100 */
[----:B------:R-:W-:Y:S01]  /*1820*/  IADD3 R14, P0, PT, R5, UR10, RZ ;  /* 0x0000000a050e7c10 */ /* 0x000fe2000ff1e0ff */
[C---:B------:R-:W-:Y:S01]  /*1830*/  IMAD R3, R10.reuse, 0x4, R3 ;  /* 0x000000040a037824 */ /* 0x040fe200078e0203 */
[C---:B------:R-:W-:Y:S01]  /*1840*/  IADD3 R11, PT, PT, R10.reuse, R11, R10 ;  /* 0x0000000b0a0b7210 */ /* 0x040fe20007ffe00a */
[----:B------:R-:W-:-:S02]  /*1850*/  IMAD R5, R10, 0x4, R5 ;  /* 0x000000040a057824 */ /* 0x000fc400078e0205 */
[----:B------:R-:W-:Y:S01]  /*1860*/  IMAD.X R15, RZ, RZ, UR11, P0 ;  /* 0x0000000bff0f7e24 */ /* 0x000fe200080e06ff */
[C---:B------:R-:W-:Y:S01]  /*1870*/  IADD3 R11, PT, PT, R10.reuse, R11, R10 ;  /* 0x0000000b0a0b7210 */ /* 0x040fe20007ffe00a */
[----:B------:R-:W-:-:S03]  /*1880*/  IMAD R7, R10, 0x4, R7 ;  /* 0x000000040a077824 */ /* 0x000fc600078e0207 */
[----:B------:R-:W-:Y:S01]  /*1890*/  ISETP.GE.U32.AND P0, PT, R11, 0x400, PT ;  /* 0x000004000b00780c */ /* 0x000fe20003f06070 */
[----:B--2---:R-:W0:Y:S04]  /*18a0*/  LDS.U8 R21, [R12+UR4] ;  /* 0x000000040c157984 */ /* 0x004e280008000000 */
[----:B0-----:R0:W-:Y:S08]  /*18b0*/  STG.E.U8 desc[UR6][R14.64], R21 ;  /* 0x000000150e007986 */ /* 0x0011f0000c101106 */
[----:B------:R-:W-:Y:S05]  /*18c0*/  @!P0 BRA `(.L_x_178) ;  /* 0xfffffffc00748947 */ /* 0x000fea000383ffff */
[----:B------:R-:W-:Y:S05]  /*18d0*/  EXIT ;  /* 0x000000000000794d */ /* 0x000fea0003800000 */
        .weak           $__internal_4_$__cuda_sm3x_div_rn_noftz_f32_slowpath
        .type           $__internal_4_$__cuda_sm3x_div_rn_noftz_f32_slowpath,@function
        .size           $__internal_4_$__cuda_sm3x_div_rn_noftz_f32_slowpath,(.L_x_195 - $__internal_4_$__cuda_sm3x_div_rn_noftz_f32_slowpath)
$__internal_4_$__cuda_sm3x_div_rn_noftz_f32_slowpath:
        /* <DEDUP_REMOVED lines=36> */
.L_x_180:
[----:B------:R-:W-:Y:S01]  /*1b20*/  LEA R0, R5, 0xc0800000, 0x17 ;  /* 0xc080000005007811 */ /* 0x000fe200078eb8ff */
[----:B------:R-:W-:Y:S01]  /*1b30*/  VIADD R6, R6, 0xffffff81 ;  /* 0xffffff8106067836 */ /* 0x000fe20000000000 */
[----:B------:R-:W-:Y:S03]  /*1b40*/  BSSY.RECONVERGENT B3, `(.L_x_185) ;  /* 0x0000035000037945 */ /* 0x000fe60003800200 */
[----:B------:R-:W-:Y:S01]  /*1b50*/  IMAD.IADD R7, R7, 0x1, -R0 ;  /* 0x0000000107077824 */ /* 0x000fe200078e0a00 */
[C---:B------:R-:W-:Y:S01]  /*1b60*/  IADD3 R5, PT, PT, R6.reuse, 0x7f, -R5 ;  /* 0x0000007f06057810 */ /* 0x040fe20007ffe805 */
[----:B------:R-:W-:Y:S02]  /*1b70*/  IMAD R0, R6, -0x800000, R8 ;  /* 0xff80000006007824 */ /* 0x000fe400078e0208 */
[----:B------:R-:W0:Y:S01]  /*1b80*/  MUFU.RCP R3, R7 ;  /* 0x0000000700037308 */ /* 0x000e220000001000 */
[----:B------:R-:W-:Y:S01]  /*1b90*/  FADD.FTZ R9, -R7, -RZ ;  /* 0x800000ff07097221 */ /* 0x000fe20000010100 */
[----:B------:R-:W-:-:S03]  /*1ba0*/  IMAD.IADD R5, R5, 0x1, R4 ;  /* 0x0000000105057824 */ /* 0x000fc600078e0204 */
[----:B0-----:R-:W-:-:S04]  /*1bb0*/  FFMA R14, R3, R9, 1 ;  /* 0x3f800000030e7423 */ /* 0x001fc80000000009 */
        /* <DEDUP_REMOVED lines=19> */
[CCC-:B------:R-:W-:Y:S01]  /*1cf0*/  FFMA.RZ R3, R14.reuse, R8.reuse, R15.reuse ;  /* 0x000000080e037223 */ /* 0x1c0fe2000000c00f */
[C---:B------:R-:W-:Y:S02]  /*1d00*/  VIADD R6, R7.reuse, 0x20 ;  /* 0x0000002007067836 */ /* 0x040fe40000000000 */
[CCC-:B------:R-:W-:Y:S01]  /*1d10*/  FFMA.RM R4, R14.reuse, R8.reuse, R15.reuse ;  /* 0x000000080e047223 */ /* 0x1c0fe2000000400f */
[----:B------:R-:W-:Y:S02]  /*1d20*/  ISETP.NE.AND P2, PT, R7, RZ, PT ;  /* 0x000000ff0700720c */ /* 0x000fe40003f45270 */
[----:B------:R-:W-:Y:S01]  /*1d30*/  LOP3.LUT R5, R3, 0x7fffff, RZ, 0xc0, !PT ;  /* 0x007fffff03057812 */ /* 0x000fe200078ec0ff */
[----:B------:R-:W-:Y:S01]  /*1d40*/  FFMA.RP R3, R14, R8, R15 ;  /* 0x000000080e037223 */ /* 0x000fe2000000800f */
[----:B------:R-:W-:Y:S01]  /*1d50*/  ISETP.NE.AND P1, PT, R7, RZ, PT ;  /* 0x000000ff0700720c */ /* 0x000fe20003f25270 */
[----:B------:R-:W-:Y:S01]  /*1d60*/  IMAD.MOV R7, RZ, RZ, -R7 ;  /* 0x000000ffff077224 */ /* 0x000fe200078e0a07 */
[----:B------:R-:W-:-:S02]  /*1d70*/  LOP3.LUT R5, R5, 0x800000, RZ, 0xfc, !PT ;  /* 0x0080000005057812 */ /* 0x000fc400078efcff */
        /* <DEDUP_REMOVED lines=13> */
.L_x_187:
[----:B------:R-:W-:-:S04]  /*1e50*/  LOP3.LUT R0, R0, 0x80000000, RZ, 0xc0, !PT ;  /* 0x8000000000007812 */ /* 0x000fc800078ec0ff */
[----:B------:R-:W-:Y:S01]  /*1e60*/  LOP3.LUT R0, R0, 0x7f800000, RZ, 0xfc, !PT ;  /* 0x7f80000000007812 */ /* 0x000fe200078efcff */
[----:B------:R-:W-:Y:S06]  /*1e70*/  BRA `(.L_x_188) ;  /* 0x0000000000047947 */ /* 0x000fec0003800000 */
.L_x_186:
[----:B------:R-:W-:-:S07]  /*1e80*/  IMAD R0, R5, 0x800000, R0 ;  /* 0x0080000005007824 */ /* 0x000fce00078e0200 */
.L_x_188:
[----:B------:R-:W-:Y:S05]  /*1e90*/  BSYNC.RECONVERGENT B3 ;  /* 0x0000000000037941 */ /* 0x000fea0003800200 */
.L_x_185:
[----:B------:R-:W-:Y:S05]  /*1ea0*/  BRA `(.L_x_189) ;  /* 0x0000000000207947 */ /* 0x000fea0003800000 */
.L_x_184:
[----:B------:R-:W-:-:S04]  /*1eb0*/  LOP3.LUT R0, R7, 0x80000000, R8, 0x48, !PT ;  /* 0x8000000007007812 */ /* 0x000fc800078e4808 */
[----:B------:R-:W-:Y:S01]  /*1ec0*/  LOP3.LUT R0, R0, 0x7f800000, RZ, 0xfc, !PT ;  /* 0x7f80000000007812 */ /* 0x000fe200078efcff */
[----:B------:R-:W-:Y:S06]  /*1ed0*/  BRA `(.L_x_189) ;  /* 0x0000000000147947 */ /* 0x000fec0003800000 */
.L_x_183:
[----:B------:R-:W-:Y:S01]  /*1ee0*/  LOP3.LUT R0, R7, 0x80000000, R8, 0x48, !PT ;  /* 0x8000000007007812 */ /* 0x000fe200078e4808 */
[----:B------:R-:W-:Y:S06]  /*1ef0*/  BRA `(.L_x_189) ;  /* 0x00000000000c7947 */ /* 0x000fec0003800000 */
.L_x_182:
[----:B------:R-:W0:Y:S01]  /*1f00*/  MUFU.RSQ R0, -QNAN ;  /* 0xffc0000000007908 */ /* 0x000e220000001400 */
[----:B------:R-:W-:Y:S05]  /*1f10*/  BRA `(.L_x_189) ;  /* 0x0000000000047947 */ /* 0x000fea0003800000 */
.L_x_181:
[----:B------:R-:W-:-:S07]  /*1f20*/  FADD.FTZ R0, R0, R3 ;  /* 0x0000000300007221 */ /* 0x000fce0000010000 */
.L_x_189:
[----:B------:R-:W-:Y:S05]  /*1f30*/  BSYNC.RECONVERGENT B2 ;  /* 0x0000000000027941 */ /* 0x000fea0003800200 */
.L_x_179:
[----:B------:R-:W-:-:S04]  /*1f40*/  IMAD.MOV.U32 R3, RZ, RZ, 0x0 ;  /* 0x00000000ff037424 */ /* 0x000fc800078e00ff */
[----:B0-----:R-:W-:Y:S05]  /*1f50*/  RET.REL.NODEC R2 `(_Z17gpu_process_imagePhS_) ;  /* 0xffffffe002287950 */ /* 0x001fea0003c3ffff */
.L_x_190:
        /* <DEDUP_REMOVED lines=10> */
.L_x_195:


//--------------------- .nv.global.init           --------------------------
	.section	.nv.global.init,"aw",@progbits
.nv.global.init:
	.type		$str,@object
	.size		$str,(.L_0 - $str)
$str:
        /*0000*/ 	.byte	0x47, 0x50, 0x55, 0x20, 0x73, 0x65, 0x6e, 0x64, 0x69, 0x6e, 0x67, 0x20, 0x6a, 0x6f, 0x62, 0x20
        /*0010*/ 	.byte	0x23, 0x25, 0x64, 0x0a, 0x00
.L_0:


//--------------------- .nv.shared._Z21gpu_process_image_pc2PVvS0_ --------------------------
	.section	.nv.shared._Z21gpu_process_image_pc2PVvS0_,"aw",@nobits
	.sectionflags	@""
	.align	4
.nv.shared._Z21gpu_process_image_pc2PVvS0_:
	.zero		3332


//--------------------- .nv.shared.reserved.0     --------------------------
	.section	.nv.shared.reserved.0,"aw",@nobits
	.weak		__nv_reservedSMEM_offset_0_alias
	.size		__nv_reservedSMEM_offset_0_alias, 0, 64
	.other		__nv_reservedSMEM_offset_0_alias,@"STO_CUDA_RESERVED_SHARED STV_DEFAULT"
__nv_reservedSMEM_offset_0_alias:
	.zero		0
	.zero		64


//--------------------- .nv.shared._Z20gpu_process_image_pcPvS_P5tbMem --------------------------
	.section	.nv.shared._Z20gpu_process_image_pcPvS_P5tbMem,"aw",@nobits
	.sectionflags	@""
	.align	4
.nv.shared._Z20gpu_process_image_pcPvS_P5tbMem:
	.zero		3336


//--------------------- .nv.shared._Z17gpu_process_imagePhS_ --------------------------
	.section	.nv.shared._Z17gpu_process_imagePhS_,"aw",@nobits
	.sectionflags	@""
	.align	4
.nv.shared._Z17gpu_process_imagePhS_:
	.zero		3332


//--------------------- .nv.constant0._Z21gpu_process_image_pc2PVvS0_ --------------------------
	.section	.nv.constant0._Z21gpu_process_image_pc2PVvS0_,"a",@progbits
	.sectionflags	@""
	.align	4
.nv.constant0._Z21gpu_process_image_pc2PVvS0_:
	.zero		912


//--------------------- .nv.constant0._Z20gpu_process_image_pcPvS_P5tbMem --------------------------
	.section	.nv.constant0._Z20gpu_process_image_pcPvS_P5tbMem,"a",@progbits
	.sectionflags	@""
	.align	4
.nv.constant0._Z20gpu_process_image_pcPvS_P5tbMem:
	.zero		920


//--------------------- .nv.constant0._Z17gpu_process_imagePhS_ --------------------------
	.section	.nv.constant0._Z17gpu_process_imagePhS_,"a",@progbits
	.sectionflags	@""
	.align	4
.nv.constant0._Z17gpu_process_imagePhS_:
	.zero		912


//--------------------- SYMBOLS --------------------------

	.type		.nv.reservedSmem.offset0,@object
	.size		.nv.reservedSmem.offset0,0x4
	.type		.nv.reservedSmem.cap,@object
	.size		.nv.reservedSmem.cap,0x4
	.type		vprintf,@function
